//
// Generated by NVIDIA NVVM Compiler
//
// Compiler Build ID: CL-36424714
// Cuda compilation tools, release 13.0, V13.0.88
// Based on NVVM 20.0.0
//

.version 9.0
.target sm_100
.address_size 64

	// .globl	_Z9phase_oneILi8EEvPiiii
// _ZZ9phase_oneILi8EEvPiiiiE1s has been demoted
// _ZZ9phase_twoILi8EEvPiiiiiiE3s_m has been demoted
// _ZZ9phase_twoILi8EEvPiiiiiiE3s_c has been demoted
// _ZZ11phase_threeILi8EEvPiiiiiiiE3s_l has been demoted
// _ZZ11phase_threeILi8EEvPiiiiiiiE3s_r has been demoted
// _ZZ11phase_two_hILi8EEvPiiiiiiiE3s_m has been demoted
// _ZZ11phase_two_hILi8EEvPiiiiiiiE3s_c has been demoted
// _ZZ13phase_three_hILi8EEvPiiiiiiiiiE3s_l has been demoted
// _ZZ13phase_three_hILi8EEvPiiiiiiiiiE3s_r has been demoted
// _ZZ11phase_two_vILi8EEvPiiiiiiiE3s_m has been demoted
// _ZZ11phase_two_vILi8EEvPiiiiiiiE3s_c has been demoted
// _ZZ13phase_three_vILi8EEvPiiiiiiiiiE3s_l has been demoted
// _ZZ13phase_three_vILi8EEvPiiiiiiiiiE3s_r has been demoted
// _ZZ9phase_oneILi16EEvPiiiiE1s has been demoted
// _ZZ9phase_twoILi16EEvPiiiiiiE3s_m has been demoted
// _ZZ9phase_twoILi16EEvPiiiiiiE3s_c has been demoted
// _ZZ11phase_threeILi16EEvPiiiiiiiE3s_l has been demoted
// _ZZ11phase_threeILi16EEvPiiiiiiiE3s_r has been demoted
// _ZZ11phase_two_hILi16EEvPiiiiiiiE3s_m has been demoted
// _ZZ11phase_two_hILi16EEvPiiiiiiiE3s_c has been demoted
// _ZZ13phase_three_hILi16EEvPiiiiiiiiiE3s_l has been demoted
// _ZZ13phase_three_hILi16EEvPiiiiiiiiiE3s_r has been demoted
// _ZZ11phase_two_vILi16EEvPiiiiiiiE3s_m has been demoted
// _ZZ11phase_two_vILi16EEvPiiiiiiiE3s_c has been demoted
// _ZZ13phase_three_vILi16EEvPiiiiiiiiiE3s_l has been demoted
// _ZZ13phase_three_vILi16EEvPiiiiiiiiiE3s_r has been demoted
// _ZZ9phase_oneILi24EEvPiiiiE1s has been demoted
// _ZZ9phase_twoILi24EEvPiiiiiiE3s_m has been demoted
// _ZZ9phase_twoILi24EEvPiiiiiiE3s_c has been demoted
// _ZZ11phase_threeILi24EEvPiiiiiiiE3s_l has been demoted
// _ZZ11phase_threeILi24EEvPiiiiiiiE3s_r has been demoted
// _ZZ11phase_two_hILi24EEvPiiiiiiiE3s_m has been demoted
// _ZZ11phase_two_hILi24EEvPiiiiiiiE3s_c has been demoted
// _ZZ13phase_three_hILi24EEvPiiiiiiiiiE3s_l has been demoted
// _ZZ13phase_three_hILi24EEvPiiiiiiiiiE3s_r has been demoted
// _ZZ11phase_two_vILi24EEvPiiiiiiiE3s_m has been demoted
// _ZZ11phase_two_vILi24EEvPiiiiiiiE3s_c has been demoted
// _ZZ13phase_three_vILi24EEvPiiiiiiiiiE3s_l has been demoted
// _ZZ13phase_three_vILi24EEvPiiiiiiiiiE3s_r has been demoted
// _ZZ9phase_oneILi32EEvPiiiiE1s has been demoted
// _ZZ9phase_twoILi32EEvPiiiiiiE3s_m has been demoted
// _ZZ9phase_twoILi32EEvPiiiiiiE3s_c has been demoted
// _ZZ11phase_threeILi32EEvPiiiiiiiE3s_l has been demoted
// _ZZ11phase_threeILi32EEvPiiiiiiiE3s_r has been demoted
// _ZZ11phase_two_hILi32EEvPiiiiiiiE3s_m has been demoted
// _ZZ11phase_two_hILi32EEvPiiiiiiiE3s_c has been demoted
// _ZZ13phase_three_hILi32EEvPiiiiiiiiiE3s_l has been demoted
// _ZZ13phase_three_hILi32EEvPiiiiiiiiiE3s_r has been demoted
// _ZZ11phase_two_vILi32EEvPiiiiiiiE3s_m has been demoted
// _ZZ11phase_two_vILi32EEvPiiiiiiiE3s_c has been demoted
// _ZZ13phase_three_vILi32EEvPiiiiiiiiiE3s_l has been demoted
// _ZZ13phase_three_vILi32EEvPiiiiiiiiiE3s_r has been demoted

.visible .entry _Z9phase_oneILi8EEvPiiii(
	.param .u64 .ptr .align 1 _Z9phase_oneILi8EEvPiiii_param_0,
	.param .u32 _Z9phase_oneILi8EEvPiiii_param_1,
	.param .u32 _Z9phase_oneILi8EEvPiiii_param_2,
	.param .u32 _Z9phase_oneILi8EEvPiiii_param_3
)
{
	.reg .pred 	%p<11>;
	.reg .b32 	%r<56>;
	.reg .b64 	%rd<5>;
	// demoted variable
	.shared .align 4 .b8 _ZZ9phase_oneILi8EEvPiiiiE1s[256];
	ld.param.u64 	%rd2, [_Z9phase_oneILi8EEvPiiii_param_0];
	ld.param.u32 	%r19, [_Z9phase_oneILi8EEvPiiii_param_1];
	ld.param.u32 	%r20, [_Z9phase_oneILi8EEvPiiii_param_2];
	ld.param.u32 	%r21, [_Z9phase_oneILi8EEvPiiii_param_3];
	cvta.to.global.u64 	%rd3, %rd2;
	mov.u32 	%r1, %tid.y;
	add.s32 	%r22, %r20, %r1;
	mov.u32 	%r2, %tid.x;
	add.s32 	%r23, %r20, %r2;
	mad.lo.s32 	%r24, %r22, %r19, %r23;
	max.s32 	%r25, %r22, %r23;
	setp.ge.s32 	%p1, %r25, %r21;
	mul.wide.s32 	%rd4, %r24, 4;
	add.s64 	%rd1, %rd3, %rd4;
	mov.b32 	%r54, 1000000000;
	@%p1 bra 	$L__BB0_2;
	ld.global.u32 	%r54, [%rd1];
$L__BB0_2:
	shl.b32 	%r26, %r1, 5;
	mov.u32 	%r27, _ZZ9phase_oneILi8EEvPiiiiE1s;
	add.s32 	%r5, %r27, %r26;
	shl.b32 	%r28, %r2, 2;
	add.s32 	%r6, %r5, %r28;
	st.shared.u32 	[%r6], %r54;
	@%p1 bra 	$L__BB0_21;
	add.s32 	%r7, %r27, %r28;
	bar.sync 	0;
	ld.shared.u32 	%r31, [%r5];
	ld.shared.u32 	%r32, [%r7];
	add.s32 	%r8, %r32, %r31;
	ld.shared.u32 	%r33, [%r6];
	setp.ge.s32 	%p2, %r8, %r33;
	@%p2 bra 	$L__BB0_5;
	st.shared.u32 	[%r6], %r8;
$L__BB0_5:
	bar.sync 	0;
	ld.shared.u32 	%r34, [%r5+4];
	ld.shared.u32 	%r35, [%r7+32];
	add.s32 	%r9, %r35, %r34;
	ld.shared.u32 	%r36, [%r6];
	setp.ge.s32 	%p3, %r9, %r36;
	@%p3 bra 	$L__BB0_7;
	st.shared.u32 	[%r6], %r9;
$L__BB0_7:
	bar.sync 	0;
	ld.shared.u32 	%r37, [%r5+8];
	ld.shared.u32 	%r38, [%r7+64];
	add.s32 	%r10, %r38, %r37;
	ld.shared.u32 	%r39, [%r6];
	setp.ge.s32 	%p4, %r10, %r39;
	@%p4 bra 	$L__BB0_9;
	st.shared.u32 	[%r6], %r10;
$L__BB0_9:
	bar.sync 	0;
	ld.shared.u32 	%r40, [%r5+12];
	ld.shared.u32 	%r41, [%r7+96];
	add.s32 	%r11, %r41, %r40;
	ld.shared.u32 	%r42, [%r6];
	setp.ge.s32 	%p5, %r11, %r42;
	@%p5 bra 	$L__BB0_11;
	st.shared.u32 	[%r6], %r11;
$L__BB0_11:
	bar.sync 	0;
	ld.shared.u32 	%r43, [%r5+16];
	ld.shared.u32 	%r44, [%r7+128];
	add.s32 	%r12, %r44, %r43;
	ld.shared.u32 	%r45, [%r6];
	setp.ge.s32 	%p6, %r12, %r45;
	@%p6 bra 	$L__BB0_13;
	st.shared.u32 	[%r6], %r12;
$L__BB0_13:
	bar.sync 	0;
	ld.shared.u32 	%r46, [%r5+20];
	ld.shared.u32 	%r47, [%r7+160];
	add.s32 	%r13, %r47, %r46;
	ld.shared.u32 	%r48, [%r6];
	setp.ge.s32 	%p7, %r13, %r48;
	@%p7 bra 	$L__BB0_15;
	st.shared.u32 	[%r6], %r13;
$L__BB0_15:
	bar.sync 	0;
	ld.shared.u32 	%r49, [%r5+24];
	ld.shared.u32 	%r50, [%r7+192];
	add.s32 	%r14, %r50, %r49;
	ld.shared.u32 	%r51, [%r6];
	setp.ge.s32 	%p8, %r14, %r51;
	@%p8 bra 	$L__BB0_17;
	st.shared.u32 	[%r6], %r14;
$L__BB0_17:
	bar.sync 	0;
	ld.shared.u32 	%r52, [%r5+28];
	ld.shared.u32 	%r53, [%r7+224];
	add.s32 	%r15, %r53, %r52;
	ld.shared.u32 	%r55, [%r6];
	setp.ge.s32 	%p9, %r15, %r55;
	@%p9 bra 	$L__BB0_19;
	st.shared.u32 	[%r6], %r15;
	mov.u32 	%r55, %r15;
$L__BB0_19:
	setp.ge.s32 	%p10, %r55, %r54;
	@%p10 bra 	$L__BB0_21;
	st.global.u32 	[%rd1], %r55;
$L__BB0_21:
	ret;

}
	// .globl	_Z9phase_twoILi8EEvPiiiiii
.visible .entry _Z9phase_twoILi8EEvPiiiiii(
	.param .u64 .ptr .align 1 _Z9phase_twoILi8EEvPiiiiii_param_0,
	.param .u32 _Z9phase_twoILi8EEvPiiiiii_param_1,
	.param .u32 _Z9phase_twoILi8EEvPiiiiii_param_2,
	.param .u32 _Z9phase_twoILi8EEvPiiiiii_param_3,
	.param .u32 _Z9phase_twoILi8EEvPiiiiii_param_4,
	.param .u32 _Z9phase_twoILi8EEvPiiiiii_param_5
)
{
	.reg .pred 	%p<24>;
	.reg .b32 	%r<127>;
	.reg .b64 	%rd<7>;
	// demoted variable
	.shared .align 4 .b8 _ZZ9phase_twoILi8EEvPiiiiiiE3s_m[256];
	// demoted variable
	.shared .align 4 .b8 _ZZ9phase_twoILi8EEvPiiiiiiE3s_c[256];
	ld.param.u64 	%rd3, [_Z9phase_twoILi8EEvPiiiiii_param_0];
	ld.param.u32 	%r43, [_Z9phase_twoILi8EEvPiiiiii_param_1];
	ld.param.u32 	%r44, [_Z9phase_twoILi8EEvPiiiiii_param_2];
	ld.param.u32 	%r45, [_Z9phase_twoILi8EEvPiiiiii_param_3];
	ld.param.u32 	%r46, [_Z9phase_twoILi8EEvPiiiiii_param_4];
	ld.param.u32 	%r47, [_Z9phase_twoILi8EEvPiiiiii_param_5];
	cvta.to.global.u64 	%rd1, %rd3;
	mov.u32 	%r1, %ctaid.x;
	setp.eq.s32 	%p1, %r1, %r47;
	@%p1 bra 	$L__BB1_44;
	mov.u32 	%r2, %ctaid.y;
	setp.ne.s32 	%p2, %r2, 0;
	@%p2 bra 	$L__BB1_3;
	mov.u32 	%r52, %tid.y;
	add.s32 	%r120, %r44, %r52;
	shl.b32 	%r53, %r1, 3;
	mov.u32 	%r54, %tid.x;
	add.s32 	%r55, %r53, %r54;
	add.s32 	%r121, %r55, %r45;
	add.s32 	%r123, %r44, %r54;
	mov.u32 	%r122, %r120;
	bra.uni 	$L__BB1_4;
$L__BB1_3:
	shl.b32 	%r48, %r1, 3;
	mov.u32 	%r49, %tid.y;
	add.s32 	%r50, %r48, %r49;
	add.s32 	%r120, %r50, %r45;
	mov.u32 	%r51, %tid.x;
	add.s32 	%r121, %r44, %r51;
	add.s32 	%r122, %r44, %r49;
	mov.u32 	%r123, %r121;
$L__BB1_4:
	mad.lo.s32 	%r57, %r120, %r43, %r121;
	mul.wide.s32 	%rd4, %r57, 4;
	add.s64 	%rd2, %rd1, %rd4;
	mov.b32 	%r124, 1000000000;
	max.s32 	%r58, %r120, %r121;
	setp.ge.s32 	%p3, %r58, %r46;
	@%p3 bra 	$L__BB1_6;
	ld.global.u32 	%r124, [%rd2];
$L__BB1_6:
	mov.u32 	%r15, %tid.y;
	shl.b32 	%r60, %r15, 5;
	mov.u32 	%r61, _ZZ9phase_twoILi8EEvPiiiiiiE3s_m;
	add.s32 	%r16, %r61, %r60;
	mov.u32 	%r17, %tid.x;
	shl.b32 	%r62, %r17, 2;
	add.s32 	%r18, %r16, %r62;
	st.shared.u32 	[%r18], %r124;
	mov.b32 	%r125, 1000000000;
	max.s32 	%r63, %r122, %r123;
	setp.ge.s32 	%p4, %r63, %r46;
	@%p4 bra 	$L__BB1_8;
	mad.lo.s32 	%r64, %r122, %r43, %r123;
	mul.wide.s32 	%rd5, %r64, 4;
	add.s64 	%rd6, %rd1, %rd5;
	ld.global.u32 	%r125, [%rd6];
$L__BB1_8:
	mov.u32 	%r66, _ZZ9phase_twoILi8EEvPiiiiiiE3s_c;
	add.s32 	%r21, %r66, %r60;
	add.s32 	%r68, %r21, %r62;
	st.shared.u32 	[%r68], %r125;
	setp.ge.s32 	%p5, %r58, %r46;
	@%p5 bra 	$L__BB1_44;
	setp.eq.s32 	%p6, %r2, 0;
	@%p6 bra 	$L__BB1_26;
	add.s32 	%r22, %r66, %r62;
	bar.sync 	0;
	ld.shared.u32 	%r72, [%r16];
	ld.shared.u32 	%r73, [%r22];
	add.s32 	%r23, %r73, %r72;
	ld.shared.u32 	%r74, [%r18];
	setp.lt.s32 	%p7, %r23, %r74;
	@%p7 bra 	$L__BB1_11;
	bra.uni 	$L__BB1_12;
$L__BB1_11:
	st.shared.u32 	[%r18], %r23;
$L__BB1_12:
	bar.sync 	0;
	ld.shared.u32 	%r75, [%r16+4];
	ld.shared.u32 	%r76, [%r22+32];
	add.s32 	%r34, %r76, %r75;
	ld.shared.u32 	%r77, [%r18];
	setp.ge.s32 	%p8, %r34, %r77;
	@%p8 bra 	$L__BB1_14;
	st.shared.u32 	[%r18], %r34;
$L__BB1_14:
	bar.sync 	0;
	ld.shared.u32 	%r78, [%r16+8];
	ld.shared.u32 	%r79, [%r22+64];
	add.s32 	%r35, %r79, %r78;
	ld.shared.u32 	%r80, [%r18];
	setp.ge.s32 	%p9, %r35, %r80;
	@%p9 bra 	$L__BB1_16;
	st.shared.u32 	[%r18], %r35;
$L__BB1_16:
	bar.sync 	0;
	ld.shared.u32 	%r81, [%r16+12];
	ld.shared.u32 	%r82, [%r22+96];
	add.s32 	%r36, %r82, %r81;
	ld.shared.u32 	%r83, [%r18];
	setp.ge.s32 	%p10, %r36, %r83;
	@%p10 bra 	$L__BB1_18;
	st.shared.u32 	[%r18], %r36;
$L__BB1_18:
	bar.sync 	0;
	ld.shared.u32 	%r84, [%r16+16];
	ld.shared.u32 	%r85, [%r22+128];
	add.s32 	%r37, %r85, %r84;
	ld.shared.u32 	%r86, [%r18];
	setp.ge.s32 	%p11, %r37, %r86;
	@%p11 bra 	$L__BB1_20;
	st.shared.u32 	[%r18], %r37;
$L__BB1_20:
	bar.sync 	0;
	ld.shared.u32 	%r87, [%r16+20];
	ld.shared.u32 	%r88, [%r22+160];
	add.s32 	%r38, %r88, %r87;
	ld.shared.u32 	%r89, [%r18];
	setp.ge.s32 	%p12, %r38, %r89;
	@%p12 bra 	$L__BB1_22;
	st.shared.u32 	[%r18], %r38;
$L__BB1_22:
	bar.sync 	0;
	ld.shared.u32 	%r90, [%r16+24];
	ld.shared.u32 	%r91, [%r22+192];
	add.s32 	%r39, %r91, %r90;
	ld.shared.u32 	%r92, [%r18];
	setp.ge.s32 	%p13, %r39, %r92;
	@%p13 bra 	$L__BB1_24;
	st.shared.u32 	[%r18], %r39;
$L__BB1_24:
	bar.sync 	0;
	ld.shared.u32 	%r93, [%r16+28];
	ld.shared.u32 	%r94, [%r22+224];
	add.s32 	%r40, %r94, %r93;
	ld.shared.u32 	%r126, [%r18];
	setp.ge.s32 	%p14, %r40, %r126;
	@%p14 bra 	$L__BB1_42;
	st.shared.u32 	[%r18], %r40;
	mov.u32 	%r126, %r40;
	bra.uni 	$L__BB1_42;
$L__BB1_26:
	add.s32 	%r24, %r61, %r62;
	bar.sync 	0;
	ld.shared.u32 	%r97, [%r21];
	ld.shared.u32 	%r98, [%r24];
	add.s32 	%r25, %r98, %r97;
	ld.shared.u32 	%r99, [%r18];
	setp.ge.s32 	%p15, %r25, %r99;
	@%p15 bra 	$L__BB1_28;
	st.shared.u32 	[%r18], %r25;
$L__BB1_28:
	bar.sync 	0;
	ld.shared.u32 	%r100, [%r21+4];
	ld.shared.u32 	%r101, [%r24+32];
	add.s32 	%r26, %r101, %r100;
	ld.shared.u32 	%r102, [%r18];
	setp.ge.s32 	%p16, %r26, %r102;
	@%p16 bra 	$L__BB1_30;
	st.shared.u32 	[%r18], %r26;
$L__BB1_30:
	bar.sync 	0;
	ld.shared.u32 	%r103, [%r21+8];
	ld.shared.u32 	%r104, [%r24+64];
	add.s32 	%r27, %r104, %r103;
	ld.shared.u32 	%r105, [%r18];
	setp.ge.s32 	%p17, %r27, %r105;
	@%p17 bra 	$L__BB1_32;
	st.shared.u32 	[%r18], %r27;
$L__BB1_32:
	bar.sync 	0;
	ld.shared.u32 	%r106, [%r21+12];
	ld.shared.u32 	%r107, [%r24+96];
	add.s32 	%r28, %r107, %r106;
	ld.shared.u32 	%r108, [%r18];
	setp.ge.s32 	%p18, %r28, %r108;
	@%p18 bra 	$L__BB1_34;
	st.shared.u32 	[%r18], %r28;
$L__BB1_34:
	bar.sync 	0;
	ld.shared.u32 	%r109, [%r21+16];
	ld.shared.u32 	%r110, [%r24+128];
	add.s32 	%r29, %r110, %r109;
	ld.shared.u32 	%r111, [%r18];
	setp.ge.s32 	%p19, %r29, %r111;
	@%p19 bra 	$L__BB1_36;
	st.shared.u32 	[%r18], %r29;
$L__BB1_36:
	bar.sync 	0;
	ld.shared.u32 	%r112, [%r21+20];
	ld.shared.u32 	%r113, [%r24+160];
	add.s32 	%r30, %r113, %r112;
	ld.shared.u32 	%r114, [%r18];
	setp.ge.s32 	%p20, %r30, %r114;
	@%p20 bra 	$L__BB1_38;
	st.shared.u32 	[%r18], %r30;
$L__BB1_38:
	bar.sync 	0;
	ld.shared.u32 	%r115, [%r21+24];
	ld.shared.u32 	%r116, [%r24+192];
	add.s32 	%r31, %r116, %r115;
	ld.shared.u32 	%r117, [%r18];
	setp.ge.s32 	%p21, %r31, %r117;
	@%p21 bra 	$L__BB1_40;
	st.shared.u32 	[%r18], %r31;
$L__BB1_40:
	bar.sync 	0;
	ld.shared.u32 	%r118, [%r21+28];
	ld.shared.u32 	%r119, [%r24+224];
	add.s32 	%r32, %r119, %r118;
	ld.shared.u32 	%r126, [%r18];
	setp.ge.s32 	%p22, %r32, %r126;
	@%p22 bra 	$L__BB1_42;
	st.shared.u32 	[%r18], %r32;
	mov.u32 	%r126, %r32;
$L__BB1_42:
	setp.ge.s32 	%p23, %r126, %r124;
	@%p23 bra 	$L__BB1_44;
	st.global.u32 	[%rd2], %r126;
$L__BB1_44:
	ret;

}
	// .globl	_Z11phase_threeILi8EEvPiiiiiii
.visible .entry _Z11phase_threeILi8EEvPiiiiiii(
	.param .u64 .ptr .align 1 _Z11phase_threeILi8EEvPiiiiiii_param_0,
	.param .u32 _Z11phase_threeILi8EEvPiiiiiii_param_1,
	.param .u32 _Z11phase_threeILi8EEvPiiiiiii_param_2,
	.param .u32 _Z11phase_threeILi8EEvPiiiiiii_param_3,
	.param .u32 _Z11phase_threeILi8EEvPiiiiiii_param_4,
	.param .u32 _Z11phase_threeILi8EEvPiiiiiii_param_5,
	.param .u32 _Z11phase_threeILi8EEvPiiiiiii_param_6
)
{
	.reg .pred 	%p<12>;
	.reg .b32 	%r<76>;
	.reg .b64 	%rd<9>;
	// demoted variable
	.shared .align 4 .b8 _ZZ11phase_threeILi8EEvPiiiiiiiE3s_l[256];
	// demoted variable
	.shared .align 4 .b8 _ZZ11phase_threeILi8EEvPiiiiiiiE3s_r[256];
	ld.param.u64 	%rd3, [_Z11phase_threeILi8EEvPiiiiiii_param_0];
	ld.param.u32 	%r15, [_Z11phase_threeILi8EEvPiiiiiii_param_1];
	ld.param.u32 	%r16, [_Z11phase_threeILi8EEvPiiiiiii_param_2];
	ld.param.u32 	%r17, [_Z11phase_threeILi8EEvPiiiiiii_param_3];
	ld.param.u32 	%r18, [_Z11phase_threeILi8EEvPiiiiiii_param_4];
	ld.param.u32 	%r19, [_Z11phase_threeILi8EEvPiiiiiii_param_5];
	ld.param.u32 	%r20, [_Z11phase_threeILi8EEvPiiiiiii_param_6];
	cvta.to.global.u64 	%rd1, %rd3;
	mov.u32 	%r1, %ctaid.x;
	setp.eq.s32 	%p1, %r1, %r20;
	mov.u32 	%r2, %ctaid.y;
	setp.eq.s32 	%p2, %r2, %r20;
	or.pred  	%p3, %p1, %p2;
	@%p3 bra 	$L__BB2_8;
	shl.b32 	%r22, %r2, 3;
	mov.u32 	%r3, %tid.y;
	add.s32 	%r23, %r22, %r3;
	add.s32 	%r4, %r23, %r17;
	shl.b32 	%r24, %r1, 3;
	mov.u32 	%r5, %tid.x;
	add.s32 	%r25, %r24, %r5;
	add.s32 	%r6, %r25, %r17;
	add.s32 	%r7, %r16, %r5;
	add.s32 	%r8, %r16, %r3;
	setp.ge.s32 	%p4, %r4, %r18;
	setp.ge.s32 	%p5, %r7, %r19;
	mov.b32 	%r74, 1000000000;
	or.pred  	%p6, %p4, %p5;
	@%p6 bra 	$L__BB2_3;
	mad.lo.s32 	%r26, %r4, %r15, %r7;
	mul.wide.s32 	%rd4, %r26, 4;
	add.s64 	%rd5, %rd1, %rd4;
	ld.global.u32 	%r74, [%rd5];
$L__BB2_3:
	shl.b32 	%r28, %r3, 5;
	mov.u32 	%r29, _ZZ11phase_threeILi8EEvPiiiiiiiE3s_l;
	add.s32 	%r11, %r29, %r28;
	shl.b32 	%r30, %r5, 2;
	add.s32 	%r31, %r11, %r30;
	st.shared.u32 	[%r31], %r74;
	setp.ge.s32 	%p7, %r8, %r19;
	setp.ge.s32 	%p8, %r6, %r18;
	mov.b32 	%r75, 1000000000;
	or.pred  	%p9, %p7, %p8;
	@%p9 bra 	$L__BB2_5;
	mad.lo.s32 	%r32, %r8, %r15, %r6;
	mul.wide.s32 	%rd6, %r32, 4;
	add.s64 	%rd7, %rd1, %rd6;
	ld.global.u32 	%r75, [%rd7];
$L__BB2_5:
	mov.u32 	%r34, _ZZ11phase_threeILi8EEvPiiiiiiiE3s_r;
	add.s32 	%r35, %r34, %r28;
	add.s32 	%r37, %r35, %r30;
	st.shared.u32 	[%r37], %r75;
	max.s32 	%r38, %r4, %r6;
	setp.ge.s32 	%p10, %r38, %r18;
	@%p10 bra 	$L__BB2_8;
	mad.lo.s32 	%r39, %r4, %r15, %r6;
	bar.sync 	0;
	mul.wide.s32 	%rd8, %r39, 4;
	add.s64 	%rd2, %rd1, %rd8;
	ld.shared.u32 	%r40, [%r11];
	add.s32 	%r43, %r34, %r30;
	ld.shared.u32 	%r44, [%r43];
	add.s32 	%r45, %r44, %r40;
	ld.global.u32 	%r46, [%rd2];
	ld.shared.u32 	%r47, [%r11+4];
	ld.shared.u32 	%r48, [%r43+32];
	add.s32 	%r49, %r48, %r47;
	min.s32 	%r50, %r49, %r45;
	ld.shared.u32 	%r51, [%r11+8];
	ld.shared.u32 	%r52, [%r43+64];
	add.s32 	%r53, %r52, %r51;
	min.s32 	%r54, %r53, %r50;
	ld.shared.u32 	%r55, [%r11+12];
	ld.shared.u32 	%r56, [%r43+96];
	add.s32 	%r57, %r56, %r55;
	min.s32 	%r58, %r57, %r54;
	ld.shared.u32 	%r59, [%r11+16];
	ld.shared.u32 	%r60, [%r43+128];
	add.s32 	%r61, %r60, %r59;
	min.s32 	%r62, %r61, %r58;
	ld.shared.u32 	%r63, [%r11+20];
	ld.shared.u32 	%r64, [%r43+160];
	add.s32 	%r65, %r64, %r63;
	min.s32 	%r66, %r65, %r62;
	ld.shared.u32 	%r67, [%r11+24];
	ld.shared.u32 	%r68, [%r43+192];
	add.s32 	%r69, %r68, %r67;
	min.s32 	%r70, %r69, %r66;
	ld.shared.u32 	%r71, [%r11+28];
	ld.shared.u32 	%r72, [%r43+224];
	add.s32 	%r73, %r72, %r71;
	min.s32 	%r14, %r73, %r70;
	setp.ge.s32 	%p11, %r14, %r46;
	@%p11 bra 	$L__BB2_8;
	st.global.u32 	[%rd2], %r14;
$L__BB2_8:
	ret;

}
	// .globl	_Z11phase_two_hILi8EEvPiiiiiii
.visible .entry _Z11phase_two_hILi8EEvPiiiiiii(
	.param .u64 .ptr .align 1 _Z11phase_two_hILi8EEvPiiiiiii_param_0,
	.param .u32 _Z11phase_two_hILi8EEvPiiiiiii_param_1,
	.param .u32 _Z11phase_two_hILi8EEvPiiiiiii_param_2,
	.param .u32 _Z11phase_two_hILi8EEvPiiiiiii_param_3,
	.param .u32 _Z11phase_two_hILi8EEvPiiiiiii_param_4,
	.param .u32 _Z11phase_two_hILi8EEvPiiiiiii_param_5,
	.param .u32 _Z11phase_two_hILi8EEvPiiiiiii_param_6
)
{
	.reg .pred 	%p<15>;
	.reg .b32 	%r<74>;
	.reg .b64 	%rd<7>;
	// demoted variable
	.shared .align 4 .b8 _ZZ11phase_two_hILi8EEvPiiiiiiiE3s_m[256];
	// demoted variable
	.shared .align 4 .b8 _ZZ11phase_two_hILi8EEvPiiiiiiiE3s_c[256];
	ld.param.u64 	%rd3, [_Z11phase_two_hILi8EEvPiiiiiii_param_0];
	ld.param.u32 	%r23, [_Z11phase_two_hILi8EEvPiiiiiii_param_1];
	ld.param.u32 	%r24, [_Z11phase_two_hILi8EEvPiiiiiii_param_2];
	ld.param.u32 	%r25, [_Z11phase_two_hILi8EEvPiiiiiii_param_3];
	ld.param.u32 	%r26, [_Z11phase_two_hILi8EEvPiiiiiii_param_4];
	ld.param.u32 	%r27, [_Z11phase_two_hILi8EEvPiiiiiii_param_5];
	ld.param.u32 	%r28, [_Z11phase_two_hILi8EEvPiiiiiii_param_6];
	cvta.to.global.u64 	%rd1, %rd3;
	mov.u32 	%r1, %tid.y;
	add.s32 	%r29, %r24, %r1;
	mov.u32 	%r30, %ctaid.x;
	shl.b32 	%r31, %r30, 3;
	mov.u32 	%r2, %tid.x;
	add.s32 	%r32, %r31, %r2;
	add.s32 	%r33, %r32, %r25;
	add.s32 	%r3, %r24, %r2;
	mul.lo.s32 	%r4, %r29, %r23;
	add.s32 	%r34, %r33, %r4;
	setp.ge.s32 	%p3, %r29, %r26;
	setp.ge.s32 	%p4, %r33, %r27;
	or.pred  	%p1, %p3, %p4;
	max.s32 	%r35, %r29, %r3;
	setp.lt.s32 	%p2, %r35, %r28;
	mul.wide.s32 	%rd4, %r34, 4;
	add.s64 	%rd2, %rd1, %rd4;
	mov.b32 	%r71, 1000000000;
	@%p1 bra 	$L__BB3_2;
	ld.global.u32 	%r71, [%rd2];
$L__BB3_2:
	shl.b32 	%r37, %r1, 5;
	mov.u32 	%r38, _ZZ11phase_two_hILi8EEvPiiiiiiiE3s_m;
	add.s32 	%r39, %r38, %r37;
	shl.b32 	%r40, %r2, 2;
	add.s32 	%r7, %r39, %r40;
	st.shared.u32 	[%r7], %r71;
	mov.b32 	%r72, 1000000000;
	not.pred 	%p5, %p2;
	@%p5 bra 	$L__BB3_4;
	add.s32 	%r41, %r4, %r3;
	mul.wide.s32 	%rd5, %r41, 4;
	add.s64 	%rd6, %rd1, %rd5;
	ld.global.u32 	%r72, [%rd6];
$L__BB3_4:
	mov.u32 	%r43, _ZZ11phase_two_hILi8EEvPiiiiiiiE3s_c;
	add.s32 	%r10, %r43, %r37;
	add.s32 	%r45, %r10, %r40;
	st.shared.u32 	[%r45], %r72;
	@%p1 bra 	$L__BB3_23;
	add.s32 	%r11, %r38, %r40;
	bar.sync 	0;
	ld.shared.u32 	%r48, [%r10];
	ld.shared.u32 	%r49, [%r11];
	add.s32 	%r12, %r49, %r48;
	ld.shared.u32 	%r50, [%r7];
	setp.ge.s32 	%p6, %r12, %r50;
	@%p6 bra 	$L__BB3_7;
	st.shared.u32 	[%r7], %r12;
$L__BB3_7:
	bar.sync 	0;
	ld.shared.u32 	%r51, [%r10+4];
	ld.shared.u32 	%r52, [%r11+32];
	add.s32 	%r13, %r52, %r51;
	ld.shared.u32 	%r53, [%r7];
	setp.ge.s32 	%p7, %r13, %r53;
	@%p7 bra 	$L__BB3_9;
	st.shared.u32 	[%r7], %r13;
$L__BB3_9:
	bar.sync 	0;
	ld.shared.u32 	%r54, [%r10+8];
	ld.shared.u32 	%r55, [%r11+64];
	add.s32 	%r14, %r55, %r54;
	ld.shared.u32 	%r56, [%r7];
	setp.ge.s32 	%p8, %r14, %r56;
	@%p8 bra 	$L__BB3_11;
	st.shared.u32 	[%r7], %r14;
$L__BB3_11:
	bar.sync 	0;
	ld.shared.u32 	%r57, [%r10+12];
	ld.shared.u32 	%r58, [%r11+96];
	add.s32 	%r15, %r58, %r57;
	ld.shared.u32 	%r59, [%r7];
	setp.ge.s32 	%p9, %r15, %r59;
	@%p9 bra 	$L__BB3_13;
	st.shared.u32 	[%r7], %r15;
$L__BB3_13:
	bar.sync 	0;
	ld.shared.u32 	%r60, [%r10+16];
	ld.shared.u32 	%r61, [%r11+128];
	add.s32 	%r16, %r61, %r60;
	ld.shared.u32 	%r62, [%r7];
	setp.ge.s32 	%p10, %r16, %r62;
	@%p10 bra 	$L__BB3_15;
	st.shared.u32 	[%r7], %r16;
$L__BB3_15:
	bar.sync 	0;
	ld.shared.u32 	%r63, [%r10+20];
	ld.shared.u32 	%r64, [%r11+160];
	add.s32 	%r17, %r64, %r63;
	ld.shared.u32 	%r65, [%r7];
	setp.ge.s32 	%p11, %r17, %r65;
	@%p11 bra 	$L__BB3_17;
	st.shared.u32 	[%r7], %r17;
$L__BB3_17:
	bar.sync 	0;
	ld.shared.u32 	%r66, [%r10+24];
	ld.shared.u32 	%r67, [%r11+192];
	add.s32 	%r18, %r67, %r66;
	ld.shared.u32 	%r68, [%r7];
	setp.ge.s32 	%p12, %r18, %r68;
	@%p12 bra 	$L__BB3_19;
	st.shared.u32 	[%r7], %r18;
$L__BB3_19:
	bar.sync 	0;
	ld.shared.u32 	%r69, [%r10+28];
	ld.shared.u32 	%r70, [%r11+224];
	add.s32 	%r19, %r70, %r69;
	ld.shared.u32 	%r73, [%r7];
	setp.ge.s32 	%p13, %r19, %r73;
	@%p13 bra 	$L__BB3_21;
	st.shared.u32 	[%r7], %r19;
	mov.u32 	%r73, %r19;
$L__BB3_21:
	setp.ge.s32 	%p14, %r73, %r71;
	@%p14 bra 	$L__BB3_23;
	st.global.u32 	[%rd2], %r73;
$L__BB3_23:
	ret;

}
	// .globl	_Z13phase_three_hILi8EEvPiiiiiiiii
.visible .entry _Z13phase_three_hILi8EEvPiiiiiiiii(
	.param .u64 .ptr .align 1 _Z13phase_three_hILi8EEvPiiiiiiiii_param_0,
	.param .u32 _Z13phase_three_hILi8EEvPiiiiiiiii_param_1,
	.param .u32 _Z13phase_three_hILi8EEvPiiiiiiiii_param_2,
	.param .u32 _Z13phase_three_hILi8EEvPiiiiiiiii_param_3,
	.param .u32 _Z13phase_three_hILi8EEvPiiiiiiiii_param_4,
	.param .u32 _Z13phase_three_hILi8EEvPiiiiiiiii_param_5,
	.param .u32 _Z13phase_three_hILi8EEvPiiiiiiiii_param_6,
	.param .u32 _Z13phase_three_hILi8EEvPiiiiiiiii_param_7,
	.param .u32 _Z13phase_three_hILi8EEvPiiiiiiiii_param_8
)
{
	.reg .pred 	%p<12>;
	.reg .b32 	%r<77>;
	.reg .b64 	%rd<9>;
	// demoted variable
	.shared .align 4 .b8 _ZZ13phase_three_hILi8EEvPiiiiiiiiiE3s_l[256];
	// demoted variable
	.shared .align 4 .b8 _ZZ13phase_three_hILi8EEvPiiiiiiiiiE3s_r[256];
	ld.param.u64 	%rd3, [_Z13phase_three_hILi8EEvPiiiiiiiii_param_0];
	ld.param.u32 	%r14, [_Z13phase_three_hILi8EEvPiiiiiiiii_param_1];
	ld.param.u32 	%r15, [_Z13phase_three_hILi8EEvPiiiiiiiii_param_2];
	ld.param.u32 	%r16, [_Z13phase_three_hILi8EEvPiiiiiiiii_param_3];
	ld.param.u32 	%r17, [_Z13phase_three_hILi8EEvPiiiiiiiii_param_4];
	ld.param.u32 	%r18, [_Z13phase_three_hILi8EEvPiiiiiiiii_param_5];
	ld.param.u32 	%r19, [_Z13phase_three_hILi8EEvPiiiiiiiii_param_6];
	ld.param.u32 	%r20, [_Z13phase_three_hILi8EEvPiiiiiiiii_param_7];
	ld.param.u32 	%r21, [_Z13phase_three_hILi8EEvPiiiiiiiii_param_8];
	cvta.to.global.u64 	%rd1, %rd3;
	mov.u32 	%r1, %ctaid.y;
	setp.eq.s32 	%p1, %r1, %r21;
	@%p1 bra 	$L__BB4_8;
	shl.b32 	%r23, %r1, 3;
	mov.u32 	%r2, %tid.y;
	add.s32 	%r24, %r23, %r2;
	add.s32 	%r3, %r24, %r16;
	mov.u32 	%r25, %ctaid.x;
	shl.b32 	%r26, %r25, 3;
	mov.u32 	%r4, %tid.x;
	add.s32 	%r27, %r26, %r4;
	add.s32 	%r5, %r27, %r17;
	add.s32 	%r6, %r15, %r4;
	add.s32 	%r7, %r15, %r2;
	setp.ge.s32 	%p2, %r3, %r18;
	setp.ge.s32 	%p3, %r6, %r20;
	mov.b32 	%r75, 1000000000;
	or.pred  	%p4, %p2, %p3;
	@%p4 bra 	$L__BB4_3;
	mad.lo.s32 	%r28, %r3, %r14, %r6;
	mul.wide.s32 	%rd4, %r28, 4;
	add.s64 	%rd5, %rd1, %rd4;
	ld.global.u32 	%r75, [%rd5];
$L__BB4_3:
	shl.b32 	%r30, %r2, 5;
	mov.u32 	%r31, _ZZ13phase_three_hILi8EEvPiiiiiiiiiE3s_l;
	add.s32 	%r10, %r31, %r30;
	shl.b32 	%r32, %r4, 2;
	add.s32 	%r33, %r10, %r32;
	st.shared.u32 	[%r33], %r75;
	setp.ge.s32 	%p5, %r7, %r20;
	setp.ge.s32 	%p6, %r5, %r19;
	mov.b32 	%r76, 1000000000;
	or.pred  	%p7, %p6, %p5;
	@%p7 bra 	$L__BB4_5;
	mad.lo.s32 	%r34, %r7, %r14, %r5;
	mul.wide.s32 	%rd6, %r34, 4;
	add.s64 	%rd7, %rd1, %rd6;
	ld.global.u32 	%r76, [%rd7];
$L__BB4_5:
	mov.u32 	%r36, _ZZ13phase_three_hILi8EEvPiiiiiiiiiE3s_r;
	add.s32 	%r37, %r36, %r30;
	add.s32 	%r39, %r37, %r32;
	st.shared.u32 	[%r39], %r76;
	setp.ge.s32 	%p8, %r3, %r18;
	setp.ge.s32 	%p9, %r5, %r19;
	or.pred  	%p10, %p8, %p9;
	@%p10 bra 	$L__BB4_8;
	mad.lo.s32 	%r40, %r3, %r14, %r5;
	bar.sync 	0;
	mul.wide.s32 	%rd8, %r40, 4;
	add.s64 	%rd2, %rd1, %rd8;
	ld.shared.u32 	%r41, [%r10];
	add.s32 	%r44, %r36, %r32;
	ld.shared.u32 	%r45, [%r44];
	add.s32 	%r46, %r45, %r41;
	ld.global.u32 	%r47, [%rd2];
	ld.shared.u32 	%r48, [%r10+4];
	ld.shared.u32 	%r49, [%r44+32];
	add.s32 	%r50, %r49, %r48;
	min.s32 	%r51, %r50, %r46;
	ld.shared.u32 	%r52, [%r10+8];
	ld.shared.u32 	%r53, [%r44+64];
	add.s32 	%r54, %r53, %r52;
	min.s32 	%r55, %r54, %r51;
	ld.shared.u32 	%r56, [%r10+12];
	ld.shared.u32 	%r57, [%r44+96];
	add.s32 	%r58, %r57, %r56;
	min.s32 	%r59, %r58, %r55;
	ld.shared.u32 	%r60, [%r10+16];
	ld.shared.u32 	%r61, [%r44+128];
	add.s32 	%r62, %r61, %r60;
	min.s32 	%r63, %r62, %r59;
	ld.shared.u32 	%r64, [%r10+20];
	ld.shared.u32 	%r65, [%r44+160];
	add.s32 	%r66, %r65, %r64;
	min.s32 	%r67, %r66, %r63;
	ld.shared.u32 	%r68, [%r10+24];
	ld.shared.u32 	%r69, [%r44+192];
	add.s32 	%r70, %r69, %r68;
	min.s32 	%r71, %r70, %r67;
	ld.shared.u32 	%r72, [%r10+28];
	ld.shared.u32 	%r73, [%r44+224];
	add.s32 	%r74, %r73, %r72;
	min.s32 	%r13, %r74, %r71;
	setp.ge.s32 	%p11, %r13, %r47;
	@%p11 bra 	$L__BB4_8;
	st.global.u32 	[%rd2], %r13;
$L__BB4_8:
	ret;

}
	// .globl	_Z11phase_two_vILi8EEvPiiiiiii
.visible .entry _Z11phase_two_vILi8EEvPiiiiiii(
	.param .u64 .ptr .align 1 _Z11phase_two_vILi8EEvPiiiiiii_param_0,
	.param .u32 _Z11phase_two_vILi8EEvPiiiiiii_param_1,
	.param .u32 _Z11phase_two_vILi8EEvPiiiiiii_param_2,
	.param .u32 _Z11phase_two_vILi8EEvPiiiiiii_param_3,
	.param .u32 _Z11phase_two_vILi8EEvPiiiiiii_param_4,
	.param .u32 _Z11phase_two_vILi8EEvPiiiiiii_param_5,
	.param .u32 _Z11phase_two_vILi8EEvPiiiiiii_param_6
)
{
	.reg .pred 	%p<15>;
	.reg .b32 	%r<73>;
	.reg .b64 	%rd<7>;
	// demoted variable
	.shared .align 4 .b8 _ZZ11phase_two_vILi8EEvPiiiiiiiE3s_m[256];
	// demoted variable
	.shared .align 4 .b8 _ZZ11phase_two_vILi8EEvPiiiiiiiE3s_c[256];
	ld.param.u64 	%rd3, [_Z11phase_two_vILi8EEvPiiiiiii_param_0];
	ld.param.u32 	%r22, [_Z11phase_two_vILi8EEvPiiiiiii_param_1];
	ld.param.u32 	%r24, [_Z11phase_two_vILi8EEvPiiiiiii_param_2];
	ld.param.u32 	%r25, [_Z11phase_two_vILi8EEvPiiiiiii_param_3];
	ld.param.u32 	%r26, [_Z11phase_two_vILi8EEvPiiiiiii_param_4];
	ld.param.u32 	%r27, [_Z11phase_two_vILi8EEvPiiiiiii_param_5];
	ld.param.u32 	%r28, [_Z11phase_two_vILi8EEvPiiiiiii_param_6];
	cvta.to.global.u64 	%rd1, %rd3;
	mov.u32 	%r29, %ctaid.x;
	shl.b32 	%r30, %r29, 3;
	mov.u32 	%r1, %tid.y;
	add.s32 	%r31, %r30, %r1;
	add.s32 	%r32, %r31, %r25;
	mov.u32 	%r2, %tid.x;
	add.s32 	%r3, %r24, %r2;
	add.s32 	%r4, %r24, %r1;
	mad.lo.s32 	%r33, %r32, %r22, %r3;
	setp.ge.s32 	%p3, %r32, %r26;
	setp.ge.s32 	%p4, %r3, %r27;
	or.pred  	%p1, %p3, %p4;
	max.s32 	%r34, %r4, %r3;
	setp.lt.s32 	%p2, %r34, %r28;
	mul.wide.s32 	%rd4, %r33, 4;
	add.s64 	%rd2, %rd1, %rd4;
	mov.b32 	%r70, 1000000000;
	@%p1 bra 	$L__BB5_2;
	ld.global.u32 	%r70, [%rd2];
$L__BB5_2:
	shl.b32 	%r36, %r1, 5;
	mov.u32 	%r37, _ZZ11phase_two_vILi8EEvPiiiiiiiE3s_m;
	add.s32 	%r7, %r37, %r36;
	shl.b32 	%r38, %r2, 2;
	add.s32 	%r8, %r7, %r38;
	st.shared.u32 	[%r8], %r70;
	mov.b32 	%r71, 1000000000;
	not.pred 	%p5, %p2;
	@%p5 bra 	$L__BB5_4;
	mad.lo.s32 	%r39, %r4, %r22, %r3;
	mul.wide.s32 	%rd5, %r39, 4;
	add.s64 	%rd6, %rd1, %rd5;
	ld.global.u32 	%r71, [%rd6];
$L__BB5_4:
	mov.u32 	%r41, _ZZ11phase_two_vILi8EEvPiiiiiiiE3s_c;
	add.s32 	%r42, %r41, %r36;
	add.s32 	%r44, %r42, %r38;
	st.shared.u32 	[%r44], %r71;
	@%p1 bra 	$L__BB5_23;
	add.s32 	%r11, %r41, %r38;
	bar.sync 	0;
	ld.shared.u32 	%r47, [%r7];
	ld.shared.u32 	%r48, [%r11];
	add.s32 	%r12, %r48, %r47;
	ld.shared.u32 	%r49, [%r8];
	setp.ge.s32 	%p6, %r12, %r49;
	@%p6 bra 	$L__BB5_7;
	st.shared.u32 	[%r8], %r12;
$L__BB5_7:
	bar.sync 	0;
	ld.shared.u32 	%r50, [%r7+4];
	ld.shared.u32 	%r51, [%r11+32];
	add.s32 	%r13, %r51, %r50;
	ld.shared.u32 	%r52, [%r8];
	setp.ge.s32 	%p7, %r13, %r52;
	@%p7 bra 	$L__BB5_9;
	st.shared.u32 	[%r8], %r13;
$L__BB5_9:
	bar.sync 	0;
	ld.shared.u32 	%r53, [%r7+8];
	ld.shared.u32 	%r54, [%r11+64];
	add.s32 	%r14, %r54, %r53;
	ld.shared.u32 	%r55, [%r8];
	setp.ge.s32 	%p8, %r14, %r55;
	@%p8 bra 	$L__BB5_11;
	st.shared.u32 	[%r8], %r14;
$L__BB5_11:
	bar.sync 	0;
	ld.shared.u32 	%r56, [%r7+12];
	ld.shared.u32 	%r57, [%r11+96];
	add.s32 	%r15, %r57, %r56;
	ld.shared.u32 	%r58, [%r8];
	setp.ge.s32 	%p9, %r15, %r58;
	@%p9 bra 	$L__BB5_13;
	st.shared.u32 	[%r8], %r15;
$L__BB5_13:
	bar.sync 	0;
	ld.shared.u32 	%r59, [%r7+16];
	ld.shared.u32 	%r60, [%r11+128];
	add.s32 	%r16, %r60, %r59;
	ld.shared.u32 	%r61, [%r8];
	setp.ge.s32 	%p10, %r16, %r61;
	@%p10 bra 	$L__BB5_15;
	st.shared.u32 	[%r8], %r16;
$L__BB5_15:
	bar.sync 	0;
	ld.shared.u32 	%r62, [%r7+20];
	ld.shared.u32 	%r63, [%r11+160];
	add.s32 	%r17, %r63, %r62;
	ld.shared.u32 	%r64, [%r8];
	setp.ge.s32 	%p11, %r17, %r64;
	@%p11 bra 	$L__BB5_17;
	st.shared.u32 	[%r8], %r17;
$L__BB5_17:
	bar.sync 	0;
	ld.shared.u32 	%r65, [%r7+24];
	ld.shared.u32 	%r66, [%r11+192];
	add.s32 	%r18, %r66, %r65;
	ld.shared.u32 	%r67, [%r8];
	setp.ge.s32 	%p12, %r18, %r67;
	@%p12 bra 	$L__BB5_19;
	st.shared.u32 	[%r8], %r18;
$L__BB5_19:
	bar.sync 	0;
	ld.shared.u32 	%r68, [%r7+28];
	ld.shared.u32 	%r69, [%r11+224];
	add.s32 	%r19, %r69, %r68;
	ld.shared.u32 	%r72, [%r8];
	setp.ge.s32 	%p13, %r19, %r72;
	@%p13 bra 	$L__BB5_21;
	st.shared.u32 	[%r8], %r19;
	mov.u32 	%r72, %r19;
$L__BB5_21:
	setp.ge.s32 	%p14, %r72, %r70;
	@%p14 bra 	$L__BB5_23;
	st.global.u32 	[%rd2], %r72;
$L__BB5_23:
	ret;

}
	// .globl	_Z13phase_three_vILi8EEvPiiiiiiiii
.visible .entry _Z13phase_three_vILi8EEvPiiiiiiiii(
	.param .u64 .ptr .align 1 _Z13phase_three_vILi8EEvPiiiiiiiii_param_0,
	.param .u32 _Z13phase_three_vILi8EEvPiiiiiiiii_param_1,
	.param .u32 _Z13phase_three_vILi8EEvPiiiiiiiii_param_2,
	.param .u32 _Z13phase_three_vILi8EEvPiiiiiiiii_param_3,
	.param .u32 _Z13phase_three_vILi8EEvPiiiiiiiii_param_4,
	.param .u32 _Z13phase_three_vILi8EEvPiiiiiiiii_param_5,
	.param .u32 _Z13phase_three_vILi8EEvPiiiiiiiii_param_6,
	.param .u32 _Z13phase_three_vILi8EEvPiiiiiiiii_param_7,
	.param .u32 _Z13phase_three_vILi8EEvPiiiiiiiii_param_8
)
{
	.reg .pred 	%p<12>;
	.reg .b32 	%r<77>;
	.reg .b64 	%rd<9>;
	// demoted variable
	.shared .align 4 .b8 _ZZ13phase_three_vILi8EEvPiiiiiiiiiE3s_l[256];
	// demoted variable
	.shared .align 4 .b8 _ZZ13phase_three_vILi8EEvPiiiiiiiiiE3s_r[256];
	ld.param.u64 	%rd3, [_Z13phase_three_vILi8EEvPiiiiiiiii_param_0];
	ld.param.u32 	%r14, [_Z13phase_three_vILi8EEvPiiiiiiiii_param_1];
	ld.param.u32 	%r15, [_Z13phase_three_vILi8EEvPiiiiiiiii_param_2];
	ld.param.u32 	%r16, [_Z13phase_three_vILi8EEvPiiiiiiiii_param_3];
	ld.param.u32 	%r17, [_Z13phase_three_vILi8EEvPiiiiiiiii_param_4];
	ld.param.u32 	%r18, [_Z13phase_three_vILi8EEvPiiiiiiiii_param_5];
	ld.param.u32 	%r19, [_Z13phase_three_vILi8EEvPiiiiiiiii_param_6];
	ld.param.u32 	%r20, [_Z13phase_three_vILi8EEvPiiiiiiiii_param_7];
	ld.param.u32 	%r21, [_Z13phase_three_vILi8EEvPiiiiiiiii_param_8];
	cvta.to.global.u64 	%rd1, %rd3;
	mov.u32 	%r1, %ctaid.x;
	setp.eq.s32 	%p1, %r1, %r21;
	@%p1 bra 	$L__BB6_8;
	mov.u32 	%r23, %ctaid.y;
	shl.b32 	%r24, %r23, 3;
	mov.u32 	%r2, %tid.y;
	add.s32 	%r25, %r24, %r2;
	add.s32 	%r3, %r25, %r16;
	shl.b32 	%r26, %r1, 3;
	mov.u32 	%r4, %tid.x;
	add.s32 	%r27, %r26, %r4;
	add.s32 	%r5, %r27, %r17;
	add.s32 	%r6, %r15, %r4;
	add.s32 	%r7, %r15, %r2;
	setp.ge.s32 	%p2, %r3, %r18;
	setp.ge.s32 	%p3, %r6, %r20;
	mov.b32 	%r75, 1000000000;
	or.pred  	%p4, %p2, %p3;
	@%p4 bra 	$L__BB6_3;
	mad.lo.s32 	%r28, %r3, %r14, %r6;
	mul.wide.s32 	%rd4, %r28, 4;
	add.s64 	%rd5, %rd1, %rd4;
	ld.global.u32 	%r75, [%rd5];
$L__BB6_3:
	shl.b32 	%r30, %r2, 5;
	mov.u32 	%r31, _ZZ13phase_three_vILi8EEvPiiiiiiiiiE3s_l;
	add.s32 	%r10, %r31, %r30;
	shl.b32 	%r32, %r4, 2;
	add.s32 	%r33, %r10, %r32;
	st.shared.u32 	[%r33], %r75;
	setp.ge.s32 	%p5, %r7, %r20;
	setp.ge.s32 	%p6, %r5, %r19;
	mov.b32 	%r76, 1000000000;
	or.pred  	%p7, %p6, %p5;
	@%p7 bra 	$L__BB6_5;
	mad.lo.s32 	%r34, %r7, %r14, %r5;
	mul.wide.s32 	%rd6, %r34, 4;
	add.s64 	%rd7, %rd1, %rd6;
	ld.global.u32 	%r76, [%rd7];
$L__BB6_5:
	mov.u32 	%r36, _ZZ13phase_three_vILi8EEvPiiiiiiiiiE3s_r;
	add.s32 	%r37, %r36, %r30;
	add.s32 	%r39, %r37, %r32;
	st.shared.u32 	[%r39], %r76;
	setp.ge.s32 	%p8, %r3, %r18;
	setp.ge.s32 	%p9, %r5, %r19;
	or.pred  	%p10, %p8, %p9;
	@%p10 bra 	$L__BB6_8;
	mad.lo.s32 	%r40, %r3, %r14, %r5;
	bar.sync 	0;
	mul.wide.s32 	%rd8, %r40, 4;
	add.s64 	%rd2, %rd1, %rd8;
	ld.shared.u32 	%r41, [%r10];
	add.s32 	%r44, %r36, %r32;
	ld.shared.u32 	%r45, [%r44];
	add.s32 	%r46, %r45, %r41;
	ld.global.u32 	%r47, [%rd2];
	ld.shared.u32 	%r48, [%r10+4];
	ld.shared.u32 	%r49, [%r44+32];
	add.s32 	%r50, %r49, %r48;
	min.s32 	%r51, %r50, %r46;
	ld.shared.u32 	%r52, [%r10+8];
	ld.shared.u32 	%r53, [%r44+64];
	add.s32 	%r54, %r53, %r52;
	min.s32 	%r55, %r54, %r51;
	ld.shared.u32 	%r56, [%r10+12];
	ld.shared.u32 	%r57, [%r44+96];
	add.s32 	%r58, %r57, %r56;
	min.s32 	%r59, %r58, %r55;
	ld.shared.u32 	%r60, [%r10+16];
	ld.shared.u32 	%r61, [%r44+128];
	add.s32 	%r62, %r61, %r60;
	min.s32 	%r63, %r62, %r59;
	ld.shared.u32 	%r64, [%r10+20];
	ld.shared.u32 	%r65, [%r44+160];
	add.s32 	%r66, %r65, %r64;
	min.s32 	%r67, %r66, %r63;
	ld.shared.u32 	%r68, [%r10+24];
	ld.shared.u32 	%r69, [%r44+192];
	add.s32 	%r70, %r69, %r68;
	min.s32 	%r71, %r70, %r67;
	ld.shared.u32 	%r72, [%r10+28];
	ld.shared.u32 	%r73, [%r44+224];
	add.s32 	%r74, %r73, %r72;
	min.s32 	%r13, %r74, %r71;
	setp.ge.s32 	%p11, %r13, %r47;
	@%p11 bra 	$L__BB6_8;
	st.global.u32 	[%rd2], %r13;
$L__BB6_8:
	ret;

}
	// .globl	_Z9phase_oneILi16EEvPiiii
.visible .entry _Z9phase_oneILi16EEvPiiii(
	.param .u64 .ptr .align 1 _Z9phase_oneILi16EEvPiiii_param_0,
	.param .u32 _Z9phase_oneILi16EEvPiiii_param_1,
	.param .u32 _Z9phase_oneILi16EEvPiiii_param_2,
	.param .u32 _Z9phase_oneILi16EEvPiiii_param_3
)
{
	.reg .pred 	%p<19>;
	.reg .b32 	%r<88>;
	.reg .b64 	%rd<5>;
	// demoted variable
	.shared .align 4 .b8 _ZZ9phase_oneILi16EEvPiiiiE1s[1024];
	ld.param.u64 	%rd2, [_Z9phase_oneILi16EEvPiiii_param_0];
	ld.param.u32 	%r27, [_Z9phase_oneILi16EEvPiiii_param_1];
	ld.param.u32 	%r28, [_Z9phase_oneILi16EEvPiiii_param_2];
	ld.param.u32 	%r29, [_Z9phase_oneILi16EEvPiiii_param_3];
	cvta.to.global.u64 	%rd3, %rd2;
	mov.u32 	%r1, %tid.y;
	add.s32 	%r30, %r28, %r1;
	mov.u32 	%r2, %tid.x;
	add.s32 	%r31, %r28, %r2;
	mad.lo.s32 	%r32, %r30, %r27, %r31;
	max.s32 	%r33, %r30, %r31;
	setp.ge.s32 	%p1, %r33, %r29;
	mul.wide.s32 	%rd4, %r32, 4;
	add.s64 	%rd1, %rd3, %rd4;
	mov.b32 	%r86, 1000000000;
	@%p1 bra 	$L__BB7_2;
	ld.global.u32 	%r86, [%rd1];
$L__BB7_2:
	shl.b32 	%r34, %r1, 6;
	mov.u32 	%r35, _ZZ9phase_oneILi16EEvPiiiiE1s;
	add.s32 	%r5, %r35, %r34;
	shl.b32 	%r36, %r2, 2;
	add.s32 	%r6, %r5, %r36;
	st.shared.u32 	[%r6], %r86;
	@%p1 bra 	$L__BB7_37;
	add.s32 	%r7, %r35, %r36;
	bar.sync 	0;
	ld.shared.u32 	%r39, [%r5];
	ld.shared.u32 	%r40, [%r7];
	add.s32 	%r8, %r40, %r39;
	ld.shared.u32 	%r41, [%r6];
	setp.ge.s32 	%p2, %r8, %r41;
	@%p2 bra 	$L__BB7_5;
	st.shared.u32 	[%r6], %r8;
$L__BB7_5:
	bar.sync 	0;
	ld.shared.u32 	%r42, [%r5+4];
	ld.shared.u32 	%r43, [%r7+64];
	add.s32 	%r9, %r43, %r42;
	ld.shared.u32 	%r44, [%r6];
	setp.ge.s32 	%p3, %r9, %r44;
	@%p3 bra 	$L__BB7_7;
	st.shared.u32 	[%r6], %r9;
$L__BB7_7:
	bar.sync 	0;
	ld.shared.u32 	%r45, [%r5+8];
	ld.shared.u32 	%r46, [%r7+128];
	add.s32 	%r10, %r46, %r45;
	ld.shared.u32 	%r47, [%r6];
	setp.ge.s32 	%p4, %r10, %r47;
	@%p4 bra 	$L__BB7_9;
	st.shared.u32 	[%r6], %r10;
$L__BB7_9:
	bar.sync 	0;
	ld.shared.u32 	%r48, [%r5+12];
	ld.shared.u32 	%r49, [%r7+192];
	add.s32 	%r11, %r49, %r48;
	ld.shared.u32 	%r50, [%r6];
	setp.ge.s32 	%p5, %r11, %r50;
	@%p5 bra 	$L__BB7_11;
	st.shared.u32 	[%r6], %r11;
$L__BB7_11:
	bar.sync 	0;
	ld.shared.u32 	%r51, [%r5+16];
	ld.shared.u32 	%r52, [%r7+256];
	add.s32 	%r12, %r52, %r51;
	ld.shared.u32 	%r53, [%r6];
	setp.ge.s32 	%p6, %r12, %r53;
	@%p6 bra 	$L__BB7_13;
	st.shared.u32 	[%r6], %r12;
$L__BB7_13:
	bar.sync 	0;
	ld.shared.u32 	%r54, [%r5+20];
	ld.shared.u32 	%r55, [%r7+320];
	add.s32 	%r13, %r55, %r54;
	ld.shared.u32 	%r56, [%r6];
	setp.ge.s32 	%p7, %r13, %r56;
	@%p7 bra 	$L__BB7_15;
	st.shared.u32 	[%r6], %r13;
$L__BB7_15:
	bar.sync 	0;
	ld.shared.u32 	%r57, [%r5+24];
	ld.shared.u32 	%r58, [%r7+384];
	add.s32 	%r14, %r58, %r57;
	ld.shared.u32 	%r59, [%r6];
	setp.ge.s32 	%p8, %r14, %r59;
	@%p8 bra 	$L__BB7_17;
	st.shared.u32 	[%r6], %r14;
$L__BB7_17:
	bar.sync 	0;
	ld.shared.u32 	%r60, [%r5+28];
	ld.shared.u32 	%r61, [%r7+448];
	add.s32 	%r15, %r61, %r60;
	ld.shared.u32 	%r62, [%r6];
	setp.ge.s32 	%p9, %r15, %r62;
	@%p9 bra 	$L__BB7_19;
	st.shared.u32 	[%r6], %r15;
$L__BB7_19:
	bar.sync 	0;
	ld.shared.u32 	%r63, [%r5+32];
	ld.shared.u32 	%r64, [%r7+512];
	add.s32 	%r16, %r64, %r63;
	ld.shared.u32 	%r65, [%r6];
	setp.ge.s32 	%p10, %r16, %r65;
	@%p10 bra 	$L__BB7_21;
	st.shared.u32 	[%r6], %r16;
$L__BB7_21:
	bar.sync 	0;
	ld.shared.u32 	%r66, [%r5+36];
	ld.shared.u32 	%r67, [%r7+576];
	add.s32 	%r17, %r67, %r66;
	ld.shared.u32 	%r68, [%r6];
	setp.ge.s32 	%p11, %r17, %r68;
	@%p11 bra 	$L__BB7_23;
	st.shared.u32 	[%r6], %r17;
$L__BB7_23:
	bar.sync 	0;
	ld.shared.u32 	%r69, [%r5+40];
	ld.shared.u32 	%r70, [%r7+640];
	add.s32 	%r18, %r70, %r69;
	ld.shared.u32 	%r71, [%r6];
	setp.ge.s32 	%p12, %r18, %r71;
	@%p12 bra 	$L__BB7_25;
	st.shared.u32 	[%r6], %r18;
$L__BB7_25:
	bar.sync 	0;
	ld.shared.u32 	%r72, [%r5+44];
	ld.shared.u32 	%r73, [%r7+704];
	add.s32 	%r19, %r73, %r72;
	ld.shared.u32 	%r74, [%r6];
	setp.ge.s32 	%p13, %r19, %r74;
	@%p13 bra 	$L__BB7_27;
	st.shared.u32 	[%r6], %r19;
$L__BB7_27:
	bar.sync 	0;
	ld.shared.u32 	%r75, [%r5+48];
	ld.shared.u32 	%r76, [%r7+768];
	add.s32 	%r20, %r76, %r75;
	ld.shared.u32 	%r77, [%r6];
	setp.ge.s32 	%p14, %r20, %r77;
	@%p14 bra 	$L__BB7_29;
	st.shared.u32 	[%r6], %r20;
$L__BB7_29:
	bar.sync 	0;
	ld.shared.u32 	%r78, [%r5+52];
	ld.shared.u32 	%r79, [%r7+832];
	add.s32 	%r21, %r79, %r78;
	ld.shared.u32 	%r80, [%r6];
	setp.ge.s32 	%p15, %r21, %r80;
	@%p15 bra 	$L__BB7_31;
	st.shared.u32 	[%r6], %r21;
$L__BB7_31:
	bar.sync 	0;
	ld.shared.u32 	%r81, [%r5+56];
	ld.shared.u32 	%r82, [%r7+896];
	add.s32 	%r22, %r82, %r81;
	ld.shared.u32 	%r83, [%r6];
	setp.ge.s32 	%p16, %r22, %r83;
	@%p16 bra 	$L__BB7_33;
	st.shared.u32 	[%r6], %r22;
$L__BB7_33:
	bar.sync 	0;
	ld.shared.u32 	%r84, [%r5+60];
	ld.shared.u32 	%r85, [%r7+960];
	add.s32 	%r23, %r85, %r84;
	ld.shared.u32 	%r87, [%r6];
	setp.ge.s32 	%p17, %r23, %r87;
	@%p17 bra 	$L__BB7_35;
	st.shared.u32 	[%r6], %r23;
	mov.u32 	%r87, %r23;
$L__BB7_35:
	setp.ge.s32 	%p18, %r87, %r86;
	@%p18 bra 	$L__BB7_37;
	st.global.u32 	[%rd1], %r87;
$L__BB7_37:
	ret;

}
	// .globl	_Z9phase_twoILi16EEvPiiiiii
.visible .entry _Z9phase_twoILi16EEvPiiiiii(
	.param .u64 .ptr .align 1 _Z9phase_twoILi16EEvPiiiiii_param_0,
	.param .u32 _Z9phase_twoILi16EEvPiiiiii_param_1,
	.param .u32 _Z9phase_twoILi16EEvPiiiiii_param_2,
	.param .u32 _Z9phase_twoILi16EEvPiiiiii_param_3,
	.param .u32 _Z9phase_twoILi16EEvPiiiiii_param_4,
	.param .u32 _Z9phase_twoILi16EEvPiiiiii_param_5
)
{
	.reg .pred 	%p<40>;
	.reg .b32 	%r<191>;
	.reg .b64 	%rd<7>;
	// demoted variable
	.shared .align 4 .b8 _ZZ9phase_twoILi16EEvPiiiiiiE3s_m[1024];
	// demoted variable
	.shared .align 4 .b8 _ZZ9phase_twoILi16EEvPiiiiiiE3s_c[1024];
	ld.param.u64 	%rd3, [_Z9phase_twoILi16EEvPiiiiii_param_0];
	ld.param.u32 	%r59, [_Z9phase_twoILi16EEvPiiiiii_param_1];
	ld.param.u32 	%r60, [_Z9phase_twoILi16EEvPiiiiii_param_2];
	ld.param.u32 	%r61, [_Z9phase_twoILi16EEvPiiiiii_param_3];
	ld.param.u32 	%r62, [_Z9phase_twoILi16EEvPiiiiii_param_4];
	ld.param.u32 	%r63, [_Z9phase_twoILi16EEvPiiiiii_param_5];
	cvta.to.global.u64 	%rd1, %rd3;
	mov.u32 	%r1, %ctaid.x;
	setp.eq.s32 	%p1, %r1, %r63;
	@%p1 bra 	$L__BB8_76;
	mov.u32 	%r2, %ctaid.y;
	setp.ne.s32 	%p2, %r2, 0;
	@%p2 bra 	$L__BB8_3;
	mov.u32 	%r68, %tid.y;
	add.s32 	%r184, %r60, %r68;
	shl.b32 	%r69, %r1, 4;
	mov.u32 	%r70, %tid.x;
	add.s32 	%r71, %r69, %r70;
	add.s32 	%r185, %r71, %r61;
	add.s32 	%r187, %r60, %r70;
	mov.u32 	%r186, %r184;
	bra.uni 	$L__BB8_4;
$L__BB8_3:
	shl.b32 	%r64, %r1, 4;
	mov.u32 	%r65, %tid.y;
	add.s32 	%r66, %r64, %r65;
	add.s32 	%r184, %r66, %r61;
	mov.u32 	%r67, %tid.x;
	add.s32 	%r185, %r60, %r67;
	add.s32 	%r186, %r60, %r65;
	mov.u32 	%r187, %r185;
$L__BB8_4:
	mad.lo.s32 	%r73, %r184, %r59, %r185;
	mul.wide.s32 	%rd4, %r73, 4;
	add.s64 	%rd2, %rd1, %rd4;
	mov.b32 	%r188, 1000000000;
	max.s32 	%r74, %r184, %r185;
	setp.ge.s32 	%p3, %r74, %r62;
	@%p3 bra 	$L__BB8_6;
	ld.global.u32 	%r188, [%rd2];
$L__BB8_6:
	mov.u32 	%r15, %tid.y;
	shl.b32 	%r76, %r15, 6;
	mov.u32 	%r77, _ZZ9phase_twoILi16EEvPiiiiiiE3s_m;
	add.s32 	%r16, %r77, %r76;
	mov.u32 	%r17, %tid.x;
	shl.b32 	%r78, %r17, 2;
	add.s32 	%r18, %r16, %r78;
	st.shared.u32 	[%r18], %r188;
	mov.b32 	%r189, 1000000000;
	max.s32 	%r79, %r186, %r187;
	setp.ge.s32 	%p4, %r79, %r62;
	@%p4 bra 	$L__BB8_8;
	mad.lo.s32 	%r80, %r186, %r59, %r187;
	mul.wide.s32 	%rd5, %r80, 4;
	add.s64 	%rd6, %rd1, %rd5;
	ld.global.u32 	%r189, [%rd6];
$L__BB8_8:
	mov.u32 	%r82, _ZZ9phase_twoILi16EEvPiiiiiiE3s_c;
	add.s32 	%r21, %r82, %r76;
	add.s32 	%r84, %r21, %r78;
	st.shared.u32 	[%r84], %r189;
	setp.ge.s32 	%p5, %r74, %r62;
	@%p5 bra 	$L__BB8_76;
	setp.eq.s32 	%p6, %r2, 0;
	@%p6 bra 	$L__BB8_42;
	add.s32 	%r22, %r82, %r78;
	bar.sync 	0;
	ld.shared.u32 	%r88, [%r16];
	ld.shared.u32 	%r89, [%r22];
	add.s32 	%r23, %r89, %r88;
	ld.shared.u32 	%r90, [%r18];
	setp.lt.s32 	%p7, %r23, %r90;
	@%p7 bra 	$L__BB8_11;
	bra.uni 	$L__BB8_12;
$L__BB8_11:
	st.shared.u32 	[%r18], %r23;
$L__BB8_12:
	bar.sync 	0;
	ld.shared.u32 	%r91, [%r16+4];
	ld.shared.u32 	%r92, [%r22+64];
	add.s32 	%r42, %r92, %r91;
	ld.shared.u32 	%r93, [%r18];
	setp.ge.s32 	%p8, %r42, %r93;
	@%p8 bra 	$L__BB8_14;
	st.shared.u32 	[%r18], %r42;
$L__BB8_14:
	bar.sync 	0;
	ld.shared.u32 	%r94, [%r16+8];
	ld.shared.u32 	%r95, [%r22+128];
	add.s32 	%r43, %r95, %r94;
	ld.shared.u32 	%r96, [%r18];
	setp.ge.s32 	%p9, %r43, %r96;
	@%p9 bra 	$L__BB8_16;
	st.shared.u32 	[%r18], %r43;
$L__BB8_16:
	bar.sync 	0;
	ld.shared.u32 	%r97, [%r16+12];
	ld.shared.u32 	%r98, [%r22+192];
	add.s32 	%r44, %r98, %r97;
	ld.shared.u32 	%r99, [%r18];
	setp.ge.s32 	%p10, %r44, %r99;
	@%p10 bra 	$L__BB8_18;
	st.shared.u32 	[%r18], %r44;
$L__BB8_18:
	bar.sync 	0;
	ld.shared.u32 	%r100, [%r16+16];
	ld.shared.u32 	%r101, [%r22+256];
	add.s32 	%r45, %r101, %r100;
	ld.shared.u32 	%r102, [%r18];
	setp.ge.s32 	%p11, %r45, %r102;
	@%p11 bra 	$L__BB8_20;
	st.shared.u32 	[%r18], %r45;
$L__BB8_20:
	bar.sync 	0;
	ld.shared.u32 	%r103, [%r16+20];
	ld.shared.u32 	%r104, [%r22+320];
	add.s32 	%r46, %r104, %r103;
	ld.shared.u32 	%r105, [%r18];
	setp.ge.s32 	%p12, %r46, %r105;
	@%p12 bra 	$L__BB8_22;
	st.shared.u32 	[%r18], %r46;
$L__BB8_22:
	bar.sync 	0;
	ld.shared.u32 	%r106, [%r16+24];
	ld.shared.u32 	%r107, [%r22+384];
	add.s32 	%r47, %r107, %r106;
	ld.shared.u32 	%r108, [%r18];
	setp.ge.s32 	%p13, %r47, %r108;
	@%p13 bra 	$L__BB8_24;
	st.shared.u32 	[%r18], %r47;
$L__BB8_24:
	bar.sync 	0;
	ld.shared.u32 	%r109, [%r16+28];
	ld.shared.u32 	%r110, [%r22+448];
	add.s32 	%r48, %r110, %r109;
	ld.shared.u32 	%r111, [%r18];
	setp.ge.s32 	%p14, %r48, %r111;
	@%p14 bra 	$L__BB8_26;
	st.shared.u32 	[%r18], %r48;
$L__BB8_26:
	bar.sync 	0;
	ld.shared.u32 	%r112, [%r16+32];
	ld.shared.u32 	%r113, [%r22+512];
	add.s32 	%r49, %r113, %r112;
	ld.shared.u32 	%r114, [%r18];
	setp.ge.s32 	%p15, %r49, %r114;
	@%p15 bra 	$L__BB8_28;
	st.shared.u32 	[%r18], %r49;
$L__BB8_28:
	bar.sync 	0;
	ld.shared.u32 	%r115, [%r16+36];
	ld.shared.u32 	%r116, [%r22+576];
	add.s32 	%r50, %r116, %r115;
	ld.shared.u32 	%r117, [%r18];
	setp.ge.s32 	%p16, %r50, %r117;
	@%p16 bra 	$L__BB8_30;
	st.shared.u32 	[%r18], %r50;
$L__BB8_30:
	bar.sync 	0;
	ld.shared.u32 	%r118, [%r16+40];
	ld.shared.u32 	%r119, [%r22+640];
	add.s32 	%r51, %r119, %r118;
	ld.shared.u32 	%r120, [%r18];
	setp.ge.s32 	%p17, %r51, %r120;
	@%p17 bra 	$L__BB8_32;
	st.shared.u32 	[%r18], %r51;
$L__BB8_32:
	bar.sync 	0;
	ld.shared.u32 	%r121, [%r16+44];
	ld.shared.u32 	%r122, [%r22+704];
	add.s32 	%r52, %r122, %r121;
	ld.shared.u32 	%r123, [%r18];
	setp.ge.s32 	%p18, %r52, %r123;
	@%p18 bra 	$L__BB8_34;
	st.shared.u32 	[%r18], %r52;
$L__BB8_34:
	bar.sync 	0;
	ld.shared.u32 	%r124, [%r16+48];
	ld.shared.u32 	%r125, [%r22+768];
	add.s32 	%r53, %r125, %r124;
	ld.shared.u32 	%r126, [%r18];
	setp.ge.s32 	%p19, %r53, %r126;
	@%p19 bra 	$L__BB8_36;
	st.shared.u32 	[%r18], %r53;
$L__BB8_36:
	bar.sync 	0;
	ld.shared.u32 	%r127, [%r16+52];
	ld.shared.u32 	%r128, [%r22+832];
	add.s32 	%r54, %r128, %r127;
	ld.shared.u32 	%r129, [%r18];
	setp.ge.s32 	%p20, %r54, %r129;
	@%p20 bra 	$L__BB8_38;
	st.shared.u32 	[%r18], %r54;
$L__BB8_38:
	bar.sync 	0;
	ld.shared.u32 	%r130, [%r16+56];
	ld.shared.u32 	%r131, [%r22+896];
	add.s32 	%r55, %r131, %r130;
	ld.shared.u32 	%r132, [%r18];
	setp.ge.s32 	%p21, %r55, %r132;
	@%p21 bra 	$L__BB8_40;
	st.shared.u32 	[%r18], %r55;
$L__BB8_40:
	bar.sync 	0;
	ld.shared.u32 	%r133, [%r16+60];
	ld.shared.u32 	%r134, [%r22+960];
	add.s32 	%r56, %r134, %r133;
	ld.shared.u32 	%r190, [%r18];
	setp.ge.s32 	%p22, %r56, %r190;
	@%p22 bra 	$L__BB8_74;
	st.shared.u32 	[%r18], %r56;
	mov.u32 	%r190, %r56;
	bra.uni 	$L__BB8_74;
$L__BB8_42:
	add.s32 	%r24, %r77, %r78;
	bar.sync 	0;
	ld.shared.u32 	%r137, [%r21];
	ld.shared.u32 	%r138, [%r24];
	add.s32 	%r25, %r138, %r137;
	ld.shared.u32 	%r139, [%r18];
	setp.ge.s32 	%p23, %r25, %r139;
	@%p23 bra 	$L__BB8_44;
	st.shared.u32 	[%r18], %r25;
$L__BB8_44:
	bar.sync 	0;
	ld.shared.u32 	%r140, [%r21+4];
	ld.shared.u32 	%r141, [%r24+64];
	add.s32 	%r26, %r141, %r140;
	ld.shared.u32 	%r142, [%r18];
	setp.ge.s32 	%p24, %r26, %r142;
	@%p24 bra 	$L__BB8_46;
	st.shared.u32 	[%r18], %r26;
$L__BB8_46:
	bar.sync 	0;
	ld.shared.u32 	%r143, [%r21+8];
	ld.shared.u32 	%r144, [%r24+128];
	add.s32 	%r27, %r144, %r143;
	ld.shared.u32 	%r145, [%r18];
	setp.ge.s32 	%p25, %r27, %r145;
	@%p25 bra 	$L__BB8_48;
	st.shared.u32 	[%r18], %r27;
$L__BB8_48:
	bar.sync 	0;
	ld.shared.u32 	%r146, [%r21+12];
	ld.shared.u32 	%r147, [%r24+192];
	add.s32 	%r28, %r147, %r146;
	ld.shared.u32 	%r148, [%r18];
	setp.ge.s32 	%p26, %r28, %r148;
	@%p26 bra 	$L__BB8_50;
	st.shared.u32 	[%r18], %r28;
$L__BB8_50:
	bar.sync 	0;
	ld.shared.u32 	%r149, [%r21+16];
	ld.shared.u32 	%r150, [%r24+256];
	add.s32 	%r29, %r150, %r149;
	ld.shared.u32 	%r151, [%r18];
	setp.ge.s32 	%p27, %r29, %r151;
	@%p27 bra 	$L__BB8_52;
	st.shared.u32 	[%r18], %r29;
$L__BB8_52:
	bar.sync 	0;
	ld.shared.u32 	%r152, [%r21+20];
	ld.shared.u32 	%r153, [%r24+320];
	add.s32 	%r30, %r153, %r152;
	ld.shared.u32 	%r154, [%r18];
	setp.ge.s32 	%p28, %r30, %r154;
	@%p28 bra 	$L__BB8_54;
	st.shared.u32 	[%r18], %r30;
$L__BB8_54:
	bar.sync 	0;
	ld.shared.u32 	%r155, [%r21+24];
	ld.shared.u32 	%r156, [%r24+384];
	add.s32 	%r31, %r156, %r155;
	ld.shared.u32 	%r157, [%r18];
	setp.ge.s32 	%p29, %r31, %r157;
	@%p29 bra 	$L__BB8_56;
	st.shared.u32 	[%r18], %r31;
$L__BB8_56:
	bar.sync 	0;
	ld.shared.u32 	%r158, [%r21+28];
	ld.shared.u32 	%r159, [%r24+448];
	add.s32 	%r32, %r159, %r158;
	ld.shared.u32 	%r160, [%r18];
	setp.ge.s32 	%p30, %r32, %r160;
	@%p30 bra 	$L__BB8_58;
	st.shared.u32 	[%r18], %r32;
$L__BB8_58:
	bar.sync 	0;
	ld.shared.u32 	%r161, [%r21+32];
	ld.shared.u32 	%r162, [%r24+512];
	add.s32 	%r33, %r162, %r161;
	ld.shared.u32 	%r163, [%r18];
	setp.ge.s32 	%p31, %r33, %r163;
	@%p31 bra 	$L__BB8_60;
	st.shared.u32 	[%r18], %r33;
$L__BB8_60:
	bar.sync 	0;
	ld.shared.u32 	%r164, [%r21+36];
	ld.shared.u32 	%r165, [%r24+576];
	add.s32 	%r34, %r165, %r164;
	ld.shared.u32 	%r166, [%r18];
	setp.ge.s32 	%p32, %r34, %r166;
	@%p32 bra 	$L__BB8_62;
	st.shared.u32 	[%r18], %r34;
$L__BB8_62:
	bar.sync 	0;
	ld.shared.u32 	%r167, [%r21+40];
	ld.shared.u32 	%r168, [%r24+640];
	add.s32 	%r35, %r168, %r167;
	ld.shared.u32 	%r169, [%r18];
	setp.ge.s32 	%p33, %r35, %r169;
	@%p33 bra 	$L__BB8_64;
	st.shared.u32 	[%r18], %r35;
$L__BB8_64:
	bar.sync 	0;
	ld.shared.u32 	%r170, [%r21+44];
	ld.shared.u32 	%r171, [%r24+704];
	add.s32 	%r36, %r171, %r170;
	ld.shared.u32 	%r172, [%r18];
	setp.ge.s32 	%p34, %r36, %r172;
	@%p34 bra 	$L__BB8_66;
	st.shared.u32 	[%r18], %r36;
$L__BB8_66:
	bar.sync 	0;
	ld.shared.u32 	%r173, [%r21+48];
	ld.shared.u32 	%r174, [%r24+768];
	add.s32 	%r37, %r174, %r173;
	ld.shared.u32 	%r175, [%r18];
	setp.ge.s32 	%p35, %r37, %r175;
	@%p35 bra 	$L__BB8_68;
	st.shared.u32 	[%r18], %r37;
$L__BB8_68:
	bar.sync 	0;
	ld.shared.u32 	%r176, [%r21+52];
	ld.shared.u32 	%r177, [%r24+832];
	add.s32 	%r38, %r177, %r176;
	ld.shared.u32 	%r178, [%r18];
	setp.ge.s32 	%p36, %r38, %r178;
	@%p36 bra 	$L__BB8_70;
	st.shared.u32 	[%r18], %r38;
$L__BB8_70:
	bar.sync 	0;
	ld.shared.u32 	%r179, [%r21+56];
	ld.shared.u32 	%r180, [%r24+896];
	add.s32 	%r39, %r180, %r179;
	ld.shared.u32 	%r181, [%r18];
	setp.ge.s32 	%p37, %r39, %r181;
	@%p37 bra 	$L__BB8_72;
	st.shared.u32 	[%r18], %r39;
$L__BB8_72:
	bar.sync 	0;
	ld.shared.u32 	%r182, [%r21+60];
	ld.shared.u32 	%r183, [%r24+960];
	add.s32 	%r40, %r183, %r182;
	ld.shared.u32 	%r190, [%r18];
	setp.ge.s32 	%p38, %r40, %r190;
	@%p38 bra 	$L__BB8_74;
	st.shared.u32 	[%r18], %r40;
	mov.u32 	%r190, %r40;
$L__BB8_74:
	setp.ge.s32 	%p39, %r190, %r188;
	@%p39 bra 	$L__BB8_76;
	st.global.u32 	[%rd2], %r190;
$L__BB8_76:
	ret;

}
	// .globl	_Z11phase_threeILi16EEvPiiiiiii
.visible .entry _Z11phase_threeILi16EEvPiiiiiii(
	.param .u64 .ptr .align 1 _Z11phase_threeILi16EEvPiiiiiii_param_0,
	.param .u32 _Z11phase_threeILi16EEvPiiiiiii_param_1,
	.param .u32 _Z11phase_threeILi16EEvPiiiiiii_param_2,
	.param .u32 _Z11phase_threeILi16EEvPiiiiiii_param_3,
	.param .u32 _Z11phase_threeILi16EEvPiiiiiii_param_4,
	.param .u32 _Z11phase_threeILi16EEvPiiiiiii_param_5,
	.param .u32 _Z11phase_threeILi16EEvPiiiiiii_param_6
)
{
	.reg .pred 	%p<12>;
	.reg .b32 	%r<108>;
	.reg .b64 	%rd<9>;
	// demoted variable
	.shared .align 4 .b8 _ZZ11phase_threeILi16EEvPiiiiiiiE3s_l[1024];
	// demoted variable
	.shared .align 4 .b8 _ZZ11phase_threeILi16EEvPiiiiiiiE3s_r[1024];
	ld.param.u64 	%rd3, [_Z11phase_threeILi16EEvPiiiiiii_param_0];
	ld.param.u32 	%r15, [_Z11phase_threeILi16EEvPiiiiiii_param_1];
	ld.param.u32 	%r16, [_Z11phase_threeILi16EEvPiiiiiii_param_2];
	ld.param.u32 	%r17, [_Z11phase_threeILi16EEvPiiiiiii_param_3];
	ld.param.u32 	%r18, [_Z11phase_threeILi16EEvPiiiiiii_param_4];
	ld.param.u32 	%r19, [_Z11phase_threeILi16EEvPiiiiiii_param_5];
	ld.param.u32 	%r20, [_Z11phase_threeILi16EEvPiiiiiii_param_6];
	cvta.to.global.u64 	%rd1, %rd3;
	mov.u32 	%r1, %ctaid.x;
	setp.eq.s32 	%p1, %r1, %r20;
	mov.u32 	%r2, %ctaid.y;
	setp.eq.s32 	%p2, %r2, %r20;
	or.pred  	%p3, %p1, %p2;
	@%p3 bra 	$L__BB9_8;
	shl.b32 	%r22, %r2, 4;
	mov.u32 	%r3, %tid.y;
	add.s32 	%r23, %r22, %r3;
	add.s32 	%r4, %r23, %r17;
	shl.b32 	%r24, %r1, 4;
	mov.u32 	%r5, %tid.x;
	add.s32 	%r25, %r24, %r5;
	add.s32 	%r6, %r25, %r17;
	add.s32 	%r7, %r16, %r5;
	add.s32 	%r8, %r16, %r3;
	setp.ge.s32 	%p4, %r4, %r18;
	setp.ge.s32 	%p5, %r7, %r19;
	mov.b32 	%r106, 1000000000;
	or.pred  	%p6, %p4, %p5;
	@%p6 bra 	$L__BB9_3;
	mad.lo.s32 	%r26, %r4, %r15, %r7;
	mul.wide.s32 	%rd4, %r26, 4;
	add.s64 	%rd5, %rd1, %rd4;
	ld.global.u32 	%r106, [%rd5];
$L__BB9_3:
	shl.b32 	%r28, %r3, 6;
	mov.u32 	%r29, _ZZ11phase_threeILi16EEvPiiiiiiiE3s_l;
	add.s32 	%r11, %r29, %r28;
	shl.b32 	%r30, %r5, 2;
	add.s32 	%r31, %r11, %r30;
	st.shared.u32 	[%r31], %r106;
	setp.ge.s32 	%p7, %r8, %r19;
	setp.ge.s32 	%p8, %r6, %r18;
	mov.b32 	%r107, 1000000000;
	or.pred  	%p9, %p7, %p8;
	@%p9 bra 	$L__BB9_5;
	mad.lo.s32 	%r32, %r8, %r15, %r6;
	mul.wide.s32 	%rd6, %r32, 4;
	add.s64 	%rd7, %rd1, %rd6;
	ld.global.u32 	%r107, [%rd7];
$L__BB9_5:
	mov.u32 	%r34, _ZZ11phase_threeILi16EEvPiiiiiiiE3s_r;
	add.s32 	%r35, %r34, %r28;
	add.s32 	%r37, %r35, %r30;
	st.shared.u32 	[%r37], %r107;
	max.s32 	%r38, %r4, %r6;
	setp.ge.s32 	%p10, %r38, %r18;
	@%p10 bra 	$L__BB9_8;
	mad.lo.s32 	%r39, %r4, %r15, %r6;
	bar.sync 	0;
	mul.wide.s32 	%rd8, %r39, 4;
	add.s64 	%rd2, %rd1, %rd8;
	ld.shared.u32 	%r40, [%r11];
	add.s32 	%r43, %r34, %r30;
	ld.shared.u32 	%r44, [%r43];
	add.s32 	%r45, %r44, %r40;
	ld.global.u32 	%r46, [%rd2];
	ld.shared.u32 	%r47, [%r11+4];
	ld.shared.u32 	%r48, [%r43+64];
	add.s32 	%r49, %r48, %r47;
	min.s32 	%r50, %r49, %r45;
	ld.shared.u32 	%r51, [%r11+8];
	ld.shared.u32 	%r52, [%r43+128];
	add.s32 	%r53, %r52, %r51;
	min.s32 	%r54, %r53, %r50;
	ld.shared.u32 	%r55, [%r11+12];
	ld.shared.u32 	%r56, [%r43+192];
	add.s32 	%r57, %r56, %r55;
	min.s32 	%r58, %r57, %r54;
	ld.shared.u32 	%r59, [%r11+16];
	ld.shared.u32 	%r60, [%r43+256];
	add.s32 	%r61, %r60, %r59;
	min.s32 	%r62, %r61, %r58;
	ld.shared.u32 	%r63, [%r11+20];
	ld.shared.u32 	%r64, [%r43+320];
	add.s32 	%r65, %r64, %r63;
	min.s32 	%r66, %r65, %r62;
	ld.shared.u32 	%r67, [%r11+24];
	ld.shared.u32 	%r68, [%r43+384];
	add.s32 	%r69, %r68, %r67;
	min.s32 	%r70, %r69, %r66;
	ld.shared.u32 	%r71, [%r11+28];
	ld.shared.u32 	%r72, [%r43+448];
	add.s32 	%r73, %r72, %r71;
	min.s32 	%r74, %r73, %r70;
	ld.shared.u32 	%r75, [%r11+32];
	ld.shared.u32 	%r76, [%r43+512];
	add.s32 	%r77, %r76, %r75;
	min.s32 	%r78, %r77, %r74;
	ld.shared.u32 	%r79, [%r11+36];
	ld.shared.u32 	%r80, [%r43+576];
	add.s32 	%r81, %r80, %r79;
	min.s32 	%r82, %r81, %r78;
	ld.shared.u32 	%r83, [%r11+40];
	ld.shared.u32 	%r84, [%r43+640];
	add.s32 	%r85, %r84, %r83;
	min.s32 	%r86, %r85, %r82;
	ld.shared.u32 	%r87, [%r11+44];
	ld.shared.u32 	%r88, [%r43+704];
	add.s32 	%r89, %r88, %r87;
	min.s32 	%r90, %r89, %r86;
	ld.shared.u32 	%r91, [%r11+48];
	ld.shared.u32 	%r92, [%r43+768];
	add.s32 	%r93, %r92, %r91;
	min.s32 	%r94, %r93, %r90;
	ld.shared.u32 	%r95, [%r11+52];
	ld.shared.u32 	%r96, [%r43+832];
	add.s32 	%r97, %r96, %r95;
	min.s32 	%r98, %r97, %r94;
	ld.shared.u32 	%r99, [%r11+56];
	ld.shared.u32 	%r100, [%r43+896];
	add.s32 	%r101, %r100, %r99;
	min.s32 	%r102, %r101, %r98;
	ld.shared.u32 	%r103, [%r11+60];
	ld.shared.u32 	%r104, [%r43+960];
	add.s32 	%r105, %r104, %r103;
	min.s32 	%r14, %r105, %r102;
	setp.ge.s32 	%p11, %r14, %r46;
	@%p11 bra 	$L__BB9_8;
	st.global.u32 	[%rd2], %r14;
$L__BB9_8:
	ret;

}
	// .globl	_Z11phase_two_hILi16EEvPiiiiiii
.visible .entry _Z11phase_two_hILi16EEvPiiiiiii(
	.param .u64 .ptr .align 1 _Z11phase_two_hILi16EEvPiiiiiii_param_0,
	.param .u32 _Z11phase_two_hILi16EEvPiiiiiii_param_1,
	.param .u32 _Z11phase_two_hILi16EEvPiiiiiii_param_2,
	.param .u32 _Z11phase_two_hILi16EEvPiiiiiii_param_3,
	.param .u32 _Z11phase_two_hILi16EEvPiiiiiii_param_4,
	.param .u32 _Z11phase_two_hILi16EEvPiiiiiii_param_5,
	.param .u32 _Z11phase_two_hILi16EEvPiiiiiii_param_6
)
{
	.reg .pred 	%p<23>;
	.reg .b32 	%r<106>;
	.reg .b64 	%rd<7>;
	// demoted variable
	.shared .align 4 .b8 _ZZ11phase_two_hILi16EEvPiiiiiiiE3s_m[1024];
	// demoted variable
	.shared .align 4 .b8 _ZZ11phase_two_hILi16EEvPiiiiiiiE3s_c[1024];
	ld.param.u64 	%rd3, [_Z11phase_two_hILi16EEvPiiiiiii_param_0];
	ld.param.u32 	%r31, [_Z11phase_two_hILi16EEvPiiiiiii_param_1];
	ld.param.u32 	%r32, [_Z11phase_two_hILi16EEvPiiiiiii_param_2];
	ld.param.u32 	%r33, [_Z11phase_two_hILi16EEvPiiiiiii_param_3];
	ld.param.u32 	%r34, [_Z11phase_two_hILi16EEvPiiiiiii_param_4];
	ld.param.u32 	%r35, [_Z11phase_two_hILi16EEvPiiiiiii_param_5];
	ld.param.u32 	%r36, [_Z11phase_two_hILi16EEvPiiiiiii_param_6];
	cvta.to.global.u64 	%rd1, %rd3;
	mov.u32 	%r1, %tid.y;
	add.s32 	%r37, %r32, %r1;
	mov.u32 	%r38, %ctaid.x;
	shl.b32 	%r39, %r38, 4;
	mov.u32 	%r2, %tid.x;
	add.s32 	%r40, %r39, %r2;
	add.s32 	%r41, %r40, %r33;
	add.s32 	%r3, %r32, %r2;
	mul.lo.s32 	%r4, %r37, %r31;
	add.s32 	%r42, %r41, %r4;
	setp.ge.s32 	%p3, %r37, %r34;
	setp.ge.s32 	%p4, %r41, %r35;
	or.pred  	%p1, %p3, %p4;
	max.s32 	%r43, %r37, %r3;
	setp.lt.s32 	%p2, %r43, %r36;
	mul.wide.s32 	%rd4, %r42, 4;
	add.s64 	%rd2, %rd1, %rd4;
	mov.b32 	%r103, 1000000000;
	@%p1 bra 	$L__BB10_2;
	ld.global.u32 	%r103, [%rd2];
$L__BB10_2:
	shl.b32 	%r45, %r1, 6;
	mov.u32 	%r46, _ZZ11phase_two_hILi16EEvPiiiiiiiE3s_m;
	add.s32 	%r47, %r46, %r45;
	shl.b32 	%r48, %r2, 2;
	add.s32 	%r7, %r47, %r48;
	st.shared.u32 	[%r7], %r103;
	mov.b32 	%r104, 1000000000;
	not.pred 	%p5, %p2;
	@%p5 bra 	$L__BB10_4;
	add.s32 	%r49, %r4, %r3;
	mul.wide.s32 	%rd5, %r49, 4;
	add.s64 	%rd6, %rd1, %rd5;
	ld.global.u32 	%r104, [%rd6];
$L__BB10_4:
	mov.u32 	%r51, _ZZ11phase_two_hILi16EEvPiiiiiiiE3s_c;
	add.s32 	%r10, %r51, %r45;
	add.s32 	%r53, %r10, %r48;
	st.shared.u32 	[%r53], %r104;
	@%p1 bra 	$L__BB10_39;
	add.s32 	%r11, %r46, %r48;
	bar.sync 	0;
	ld.shared.u32 	%r56, [%r10];
	ld.shared.u32 	%r57, [%r11];
	add.s32 	%r12, %r57, %r56;
	ld.shared.u32 	%r58, [%r7];
	setp.ge.s32 	%p6, %r12, %r58;
	@%p6 bra 	$L__BB10_7;
	st.shared.u32 	[%r7], %r12;
$L__BB10_7:
	bar.sync 	0;
	ld.shared.u32 	%r59, [%r10+4];
	ld.shared.u32 	%r60, [%r11+64];
	add.s32 	%r13, %r60, %r59;
	ld.shared.u32 	%r61, [%r7];
	setp.ge.s32 	%p7, %r13, %r61;
	@%p7 bra 	$L__BB10_9;
	st.shared.u32 	[%r7], %r13;
$L__BB10_9:
	bar.sync 	0;
	ld.shared.u32 	%r62, [%r10+8];
	ld.shared.u32 	%r63, [%r11+128];
	add.s32 	%r14, %r63, %r62;
	ld.shared.u32 	%r64, [%r7];
	setp.ge.s32 	%p8, %r14, %r64;
	@%p8 bra 	$L__BB10_11;
	st.shared.u32 	[%r7], %r14;
$L__BB10_11:
	bar.sync 	0;
	ld.shared.u32 	%r65, [%r10+12];
	ld.shared.u32 	%r66, [%r11+192];
	add.s32 	%r15, %r66, %r65;
	ld.shared.u32 	%r67, [%r7];
	setp.ge.s32 	%p9, %r15, %r67;
	@%p9 bra 	$L__BB10_13;
	st.shared.u32 	[%r7], %r15;
$L__BB10_13:
	bar.sync 	0;
	ld.shared.u32 	%r68, [%r10+16];
	ld.shared.u32 	%r69, [%r11+256];
	add.s32 	%r16, %r69, %r68;
	ld.shared.u32 	%r70, [%r7];
	setp.ge.s32 	%p10, %r16, %r70;
	@%p10 bra 	$L__BB10_15;
	st.shared.u32 	[%r7], %r16;
$L__BB10_15:
	bar.sync 	0;
	ld.shared.u32 	%r71, [%r10+20];
	ld.shared.u32 	%r72, [%r11+320];
	add.s32 	%r17, %r72, %r71;
	ld.shared.u32 	%r73, [%r7];
	setp.ge.s32 	%p11, %r17, %r73;
	@%p11 bra 	$L__BB10_17;
	st.shared.u32 	[%r7], %r17;
$L__BB10_17:
	bar.sync 	0;
	ld.shared.u32 	%r74, [%r10+24];
	ld.shared.u32 	%r75, [%r11+384];
	add.s32 	%r18, %r75, %r74;
	ld.shared.u32 	%r76, [%r7];
	setp.ge.s32 	%p12, %r18, %r76;
	@%p12 bra 	$L__BB10_19;
	st.shared.u32 	[%r7], %r18;
$L__BB10_19:
	bar.sync 	0;
	ld.shared.u32 	%r77, [%r10+28];
	ld.shared.u32 	%r78, [%r11+448];
	add.s32 	%r19, %r78, %r77;
	ld.shared.u32 	%r79, [%r7];
	setp.ge.s32 	%p13, %r19, %r79;
	@%p13 bra 	$L__BB10_21;
	st.shared.u32 	[%r7], %r19;
$L__BB10_21:
	bar.sync 	0;
	ld.shared.u32 	%r80, [%r10+32];
	ld.shared.u32 	%r81, [%r11+512];
	add.s32 	%r20, %r81, %r80;
	ld.shared.u32 	%r82, [%r7];
	setp.ge.s32 	%p14, %r20, %r82;
	@%p14 bra 	$L__BB10_23;
	st.shared.u32 	[%r7], %r20;
$L__BB10_23:
	bar.sync 	0;
	ld.shared.u32 	%r83, [%r10+36];
	ld.shared.u32 	%r84, [%r11+576];
	add.s32 	%r21, %r84, %r83;
	ld.shared.u32 	%r85, [%r7];
	setp.ge.s32 	%p15, %r21, %r85;
	@%p15 bra 	$L__BB10_25;
	st.shared.u32 	[%r7], %r21;
$L__BB10_25:
	bar.sync 	0;
	ld.shared.u32 	%r86, [%r10+40];
	ld.shared.u32 	%r87, [%r11+640];
	add.s32 	%r22, %r87, %r86;
	ld.shared.u32 	%r88, [%r7];
	setp.ge.s32 	%p16, %r22, %r88;
	@%p16 bra 	$L__BB10_27;
	st.shared.u32 	[%r7], %r22;
$L__BB10_27:
	bar.sync 	0;
	ld.shared.u32 	%r89, [%r10+44];
	ld.shared.u32 	%r90, [%r11+704];
	add.s32 	%r23, %r90, %r89;
	ld.shared.u32 	%r91, [%r7];
	setp.ge.s32 	%p17, %r23, %r91;
	@%p17 bra 	$L__BB10_29;
	st.shared.u32 	[%r7], %r23;
$L__BB10_29:
	bar.sync 	0;
	ld.shared.u32 	%r92, [%r10+48];
	ld.shared.u32 	%r93, [%r11+768];
	add.s32 	%r24, %r93, %r92;
	ld.shared.u32 	%r94, [%r7];
	setp.ge.s32 	%p18, %r24, %r94;
	@%p18 bra 	$L__BB10_31;
	st.shared.u32 	[%r7], %r24;
$L__BB10_31:
	bar.sync 	0;
	ld.shared.u32 	%r95, [%r10+52];
	ld.shared.u32 	%r96, [%r11+832];
	add.s32 	%r25, %r96, %r95;
	ld.shared.u32 	%r97, [%r7];
	setp.ge.s32 	%p19, %r25, %r97;
	@%p19 bra 	$L__BB10_33;
	st.shared.u32 	[%r7], %r25;
$L__BB10_33:
	bar.sync 	0;
	ld.shared.u32 	%r98, [%r10+56];
	ld.shared.u32 	%r99, [%r11+896];
	add.s32 	%r26, %r99, %r98;
	ld.shared.u32 	%r100, [%r7];
	setp.ge.s32 	%p20, %r26, %r100;
	@%p20 bra 	$L__BB10_35;
	st.shared.u32 	[%r7], %r26;
$L__BB10_35:
	bar.sync 	0;
	ld.shared.u32 	%r101, [%r10+60];
	ld.shared.u32 	%r102, [%r11+960];
	add.s32 	%r27, %r102, %r101;
	ld.shared.u32 	%r105, [%r7];
	setp.ge.s32 	%p21, %r27, %r105;
	@%p21 bra 	$L__BB10_37;
	st.shared.u32 	[%r7], %r27;
	mov.u32 	%r105, %r27;
$L__BB10_37:
	setp.ge.s32 	%p22, %r105, %r103;
	@%p22 bra 	$L__BB10_39;
	st.global.u32 	[%rd2], %r105;
$L__BB10_39:
	ret;

}
	// .globl	_Z13phase_three_hILi16EEvPiiiiiiiii
.visible .entry _Z13phase_three_hILi16EEvPiiiiiiiii(
	.param .u64 .ptr .align 1 _Z13phase_three_hILi16EEvPiiiiiiiii_param_0,
	.param .u32 _Z13phase_three_hILi16EEvPiiiiiiiii_param_1,
	.param .u32 _Z13phase_three_hILi16EEvPiiiiiiiii_param_2,
	.param .u32 _Z13phase_three_hILi16EEvPiiiiiiiii_param_3,
	.param .u32 _Z13phase_three_hILi16EEvPiiiiiiiii_param_4,
	.param .u32 _Z13phase_three_hILi16EEvPiiiiiiiii_param_5,
	.param .u32 _Z13phase_three_hILi16EEvPiiiiiiiii_param_6,
	.param .u32 _Z13phase_three_hILi16EEvPiiiiiiiii_param_7,
	.param .u32 _Z13phase_three_hILi16EEvPiiiiiiiii_param_8
)
{
	.reg .pred 	%p<12>;
	.reg .b32 	%r<109>;
	.reg .b64 	%rd<9>;
	// demoted variable
	.shared .align 4 .b8 _ZZ13phase_three_hILi16EEvPiiiiiiiiiE3s_l[1024];
	// demoted variable
	.shared .align 4 .b8 _ZZ13phase_three_hILi16EEvPiiiiiiiiiE3s_r[1024];
	ld.param.u64 	%rd3, [_Z13phase_three_hILi16EEvPiiiiiiiii_param_0];
	ld.param.u32 	%r14, [_Z13phase_three_hILi16EEvPiiiiiiiii_param_1];
	ld.param.u32 	%r15, [_Z13phase_three_hILi16EEvPiiiiiiiii_param_2];
	ld.param.u32 	%r16, [_Z13phase_three_hILi16EEvPiiiiiiiii_param_3];
	ld.param.u32 	%r17, [_Z13phase_three_hILi16EEvPiiiiiiiii_param_4];
	ld.param.u32 	%r18, [_Z13phase_three_hILi16EEvPiiiiiiiii_param_5];
	ld.param.u32 	%r19, [_Z13phase_three_hILi16EEvPiiiiiiiii_param_6];
	ld.param.u32 	%r20, [_Z13phase_three_hILi16EEvPiiiiiiiii_param_7];
	ld.param.u32 	%r21, [_Z13phase_three_hILi16EEvPiiiiiiiii_param_8];
	cvta.to.global.u64 	%rd1, %rd3;
	mov.u32 	%r1, %ctaid.y;
	setp.eq.s32 	%p1, %r1, %r21;
	@%p1 bra 	$L__BB11_8;
	shl.b32 	%r23, %r1, 4;
	mov.u32 	%r2, %tid.y;
	add.s32 	%r24, %r23, %r2;
	add.s32 	%r3, %r24, %r16;
	mov.u32 	%r25, %ctaid.x;
	shl.b32 	%r26, %r25, 4;
	mov.u32 	%r4, %tid.x;
	add.s32 	%r27, %r26, %r4;
	add.s32 	%r5, %r27, %r17;
	add.s32 	%r6, %r15, %r4;
	add.s32 	%r7, %r15, %r2;
	setp.ge.s32 	%p2, %r3, %r18;
	setp.ge.s32 	%p3, %r6, %r20;
	mov.b32 	%r107, 1000000000;
	or.pred  	%p4, %p2, %p3;
	@%p4 bra 	$L__BB11_3;
	mad.lo.s32 	%r28, %r3, %r14, %r6;
	mul.wide.s32 	%rd4, %r28, 4;
	add.s64 	%rd5, %rd1, %rd4;
	ld.global.u32 	%r107, [%rd5];
$L__BB11_3:
	shl.b32 	%r30, %r2, 6;
	mov.u32 	%r31, _ZZ13phase_three_hILi16EEvPiiiiiiiiiE3s_l;
	add.s32 	%r10, %r31, %r30;
	shl.b32 	%r32, %r4, 2;
	add.s32 	%r33, %r10, %r32;
	st.shared.u32 	[%r33], %r107;
	setp.ge.s32 	%p5, %r7, %r20;
	setp.ge.s32 	%p6, %r5, %r19;
	mov.b32 	%r108, 1000000000;
	or.pred  	%p7, %p6, %p5;
	@%p7 bra 	$L__BB11_5;
	mad.lo.s32 	%r34, %r7, %r14, %r5;
	mul.wide.s32 	%rd6, %r34, 4;
	add.s64 	%rd7, %rd1, %rd6;
	ld.global.u32 	%r108, [%rd7];
$L__BB11_5:
	mov.u32 	%r36, _ZZ13phase_three_hILi16EEvPiiiiiiiiiE3s_r;
	add.s32 	%r37, %r36, %r30;
	add.s32 	%r39, %r37, %r32;
	st.shared.u32 	[%r39], %r108;
	setp.ge.s32 	%p8, %r3, %r18;
	setp.ge.s32 	%p9, %r5, %r19;
	or.pred  	%p10, %p8, %p9;
	@%p10 bra 	$L__BB11_8;
	mad.lo.s32 	%r40, %r3, %r14, %r5;
	bar.sync 	0;
	mul.wide.s32 	%rd8, %r40, 4;
	add.s64 	%rd2, %rd1, %rd8;
	ld.shared.u32 	%r41, [%r10];
	add.s32 	%r44, %r36, %r32;
	ld.shared.u32 	%r45, [%r44];
	add.s32 	%r46, %r45, %r41;
	ld.global.u32 	%r47, [%rd2];
	ld.shared.u32 	%r48, [%r10+4];
	ld.shared.u32 	%r49, [%r44+64];
	add.s32 	%r50, %r49, %r48;
	min.s32 	%r51, %r50, %r46;
	ld.shared.u32 	%r52, [%r10+8];
	ld.shared.u32 	%r53, [%r44+128];
	add.s32 	%r54, %r53, %r52;
	min.s32 	%r55, %r54, %r51;
	ld.shared.u32 	%r56, [%r10+12];
	ld.shared.u32 	%r57, [%r44+192];
	add.s32 	%r58, %r57, %r56;
	min.s32 	%r59, %r58, %r55;
	ld.shared.u32 	%r60, [%r10+16];
	ld.shared.u32 	%r61, [%r44+256];
	add.s32 	%r62, %r61, %r60;
	min.s32 	%r63, %r62, %r59;
	ld.shared.u32 	%r64, [%r10+20];
	ld.shared.u32 	%r65, [%r44+320];
	add.s32 	%r66, %r65, %r64;
	min.s32 	%r67, %r66, %r63;
	ld.shared.u32 	%r68, [%r10+24];
	ld.shared.u32 	%r69, [%r44+384];
	add.s32 	%r70, %r69, %r68;
	min.s32 	%r71, %r70, %r67;
	ld.shared.u32 	%r72, [%r10+28];
	ld.shared.u32 	%r73, [%r44+448];
	add.s32 	%r74, %r73, %r72;
	min.s32 	%r75, %r74, %r71;
	ld.shared.u32 	%r76, [%r10+32];
	ld.shared.u32 	%r77, [%r44+512];
	add.s32 	%r78, %r77, %r76;
	min.s32 	%r79, %r78, %r75;
	ld.shared.u32 	%r80, [%r10+36];
	ld.shared.u32 	%r81, [%r44+576];
	add.s32 	%r82, %r81, %r80;
	min.s32 	%r83, %r82, %r79;
	ld.shared.u32 	%r84, [%r10+40];
	ld.shared.u32 	%r85, [%r44+640];
	add.s32 	%r86, %r85, %r84;
	min.s32 	%r87, %r86, %r83;
	ld.shared.u32 	%r88, [%r10+44];
	ld.shared.u32 	%r89, [%r44+704];
	add.s32 	%r90, %r89, %r88;
	min.s32 	%r91, %r90, %r87;
	ld.shared.u32 	%r92, [%r10+48];
	ld.shared.u32 	%r93, [%r44+768];
	add.s32 	%r94, %r93, %r92;
	min.s32 	%r95, %r94, %r91;
	ld.shared.u32 	%r96, [%r10+52];
	ld.shared.u32 	%r97, [%r44+832];
	add.s32 	%r98, %r97, %r96;
	min.s32 	%r99, %r98, %r95;
	ld.shared.u32 	%r100, [%r10+56];
	ld.shared.u32 	%r101, [%r44+896];
	add.s32 	%r102, %r101, %r100;
	min.s32 	%r103, %r102, %r99;
	ld.shared.u32 	%r104, [%r10+60];
	ld.shared.u32 	%r105, [%r44+960];
	add.s32 	%r106, %r105, %r104;
	min.s32 	%r13, %r106, %r103;
	setp.ge.s32 	%p11, %r13, %r47;
	@%p11 bra 	$L__BB11_8;
	st.global.u32 	[%rd2], %r13;
$L__BB11_8:
	ret;

}
	// .globl	_Z11phase_two_vILi16EEvPiiiiiii
.visible .entry _Z11phase_two_vILi16EEvPiiiiiii(
	.param .u64 .ptr .align 1 _Z11phase_two_vILi16EEvPiiiiiii_param_0,
	.param .u32 _Z11phase_two_vILi16EEvPiiiiiii_param_1,
	.param .u32 _Z11phase_two_vILi16EEvPiiiiiii_param_2,
	.param .u32 _Z11phase_two_vILi16EEvPiiiiiii_param_3,
	.param .u32 _Z11phase_two_vILi16EEvPiiiiiii_param_4,
	.param .u32 _Z11phase_two_vILi16EEvPiiiiiii_param_5,
	.param .u32 _Z11phase_two_vILi16EEvPiiiiiii_param_6
)
{
	.reg .pred 	%p<23>;
	.reg .b32 	%r<105>;
	.reg .b64 	%rd<7>;
	// demoted variable
	.shared .align 4 .b8 _ZZ11phase_two_vILi16EEvPiiiiiiiE3s_m[1024];
	// demoted variable
	.shared .align 4 .b8 _ZZ11phase_two_vILi16EEvPiiiiiiiE3s_c[1024];
	ld.param.u64 	%rd3, [_Z11phase_two_vILi16EEvPiiiiiii_param_0];
	ld.param.u32 	%r30, [_Z11phase_two_vILi16EEvPiiiiiii_param_1];
	ld.param.u32 	%r32, [_Z11phase_two_vILi16EEvPiiiiiii_param_2];
	ld.param.u32 	%r33, [_Z11phase_two_vILi16EEvPiiiiiii_param_3];
	ld.param.u32 	%r34, [_Z11phase_two_vILi16EEvPiiiiiii_param_4];
	ld.param.u32 	%r35, [_Z11phase_two_vILi16EEvPiiiiiii_param_5];
	ld.param.u32 	%r36, [_Z11phase_two_vILi16EEvPiiiiiii_param_6];
	cvta.to.global.u64 	%rd1, %rd3;
	mov.u32 	%r37, %ctaid.x;
	shl.b32 	%r38, %r37, 4;
	mov.u32 	%r1, %tid.y;
	add.s32 	%r39, %r38, %r1;
	add.s32 	%r40, %r39, %r33;
	mov.u32 	%r2, %tid.x;
	add.s32 	%r3, %r32, %r2;
	add.s32 	%r4, %r32, %r1;
	mad.lo.s32 	%r41, %r40, %r30, %r3;
	setp.ge.s32 	%p3, %r40, %r34;
	setp.ge.s32 	%p4, %r3, %r35;
	or.pred  	%p1, %p3, %p4;
	max.s32 	%r42, %r4, %r3;
	setp.lt.s32 	%p2, %r42, %r36;
	mul.wide.s32 	%rd4, %r41, 4;
	add.s64 	%rd2, %rd1, %rd4;
	mov.b32 	%r102, 1000000000;
	@%p1 bra 	$L__BB12_2;
	ld.global.u32 	%r102, [%rd2];
$L__BB12_2:
	shl.b32 	%r44, %r1, 6;
	mov.u32 	%r45, _ZZ11phase_two_vILi16EEvPiiiiiiiE3s_m;
	add.s32 	%r7, %r45, %r44;
	shl.b32 	%r46, %r2, 2;
	add.s32 	%r8, %r7, %r46;
	st.shared.u32 	[%r8], %r102;
	mov.b32 	%r103, 1000000000;
	not.pred 	%p5, %p2;
	@%p5 bra 	$L__BB12_4;
	mad.lo.s32 	%r47, %r4, %r30, %r3;
	mul.wide.s32 	%rd5, %r47, 4;
	add.s64 	%rd6, %rd1, %rd5;
	ld.global.u32 	%r103, [%rd6];
$L__BB12_4:
	mov.u32 	%r49, _ZZ11phase_two_vILi16EEvPiiiiiiiE3s_c;
	add.s32 	%r50, %r49, %r44;
	add.s32 	%r52, %r50, %r46;
	st.shared.u32 	[%r52], %r103;
	@%p1 bra 	$L__BB12_39;
	add.s32 	%r11, %r49, %r46;
	bar.sync 	0;
	ld.shared.u32 	%r55, [%r7];
	ld.shared.u32 	%r56, [%r11];
	add.s32 	%r12, %r56, %r55;
	ld.shared.u32 	%r57, [%r8];
	setp.ge.s32 	%p6, %r12, %r57;
	@%p6 bra 	$L__BB12_7;
	st.shared.u32 	[%r8], %r12;
$L__BB12_7:
	bar.sync 	0;
	ld.shared.u32 	%r58, [%r7+4];
	ld.shared.u32 	%r59, [%r11+64];
	add.s32 	%r13, %r59, %r58;
	ld.shared.u32 	%r60, [%r8];
	setp.ge.s32 	%p7, %r13, %r60;
	@%p7 bra 	$L__BB12_9;
	st.shared.u32 	[%r8], %r13;
$L__BB12_9:
	bar.sync 	0;
	ld.shared.u32 	%r61, [%r7+8];
	ld.shared.u32 	%r62, [%r11+128];
	add.s32 	%r14, %r62, %r61;
	ld.shared.u32 	%r63, [%r8];
	setp.ge.s32 	%p8, %r14, %r63;
	@%p8 bra 	$L__BB12_11;
	st.shared.u32 	[%r8], %r14;
$L__BB12_11:
	bar.sync 	0;
	ld.shared.u32 	%r64, [%r7+12];
	ld.shared.u32 	%r65, [%r11+192];
	add.s32 	%r15, %r65, %r64;
	ld.shared.u32 	%r66, [%r8];
	setp.ge.s32 	%p9, %r15, %r66;
	@%p9 bra 	$L__BB12_13;
	st.shared.u32 	[%r8], %r15;
$L__BB12_13:
	bar.sync 	0;
	ld.shared.u32 	%r67, [%r7+16];
	ld.shared.u32 	%r68, [%r11+256];
	add.s32 	%r16, %r68, %r67;
	ld.shared.u32 	%r69, [%r8];
	setp.ge.s32 	%p10, %r16, %r69;
	@%p10 bra 	$L__BB12_15;
	st.shared.u32 	[%r8], %r16;
$L__BB12_15:
	bar.sync 	0;
	ld.shared.u32 	%r70, [%r7+20];
	ld.shared.u32 	%r71, [%r11+320];
	add.s32 	%r17, %r71, %r70;
	ld.shared.u32 	%r72, [%r8];
	setp.ge.s32 	%p11, %r17, %r72;
	@%p11 bra 	$L__BB12_17;
	st.shared.u32 	[%r8], %r17;
$L__BB12_17:
	bar.sync 	0;
	ld.shared.u32 	%r73, [%r7+24];
	ld.shared.u32 	%r74, [%r11+384];
	add.s32 	%r18, %r74, %r73;
	ld.shared.u32 	%r75, [%r8];
	setp.ge.s32 	%p12, %r18, %r75;
	@%p12 bra 	$L__BB12_19;
	st.shared.u32 	[%r8], %r18;
$L__BB12_19:
	bar.sync 	0;
	ld.shared.u32 	%r76, [%r7+28];
	ld.shared.u32 	%r77, [%r11+448];
	add.s32 	%r19, %r77, %r76;
	ld.shared.u32 	%r78, [%r8];
	setp.ge.s32 	%p13, %r19, %r78;
	@%p13 bra 	$L__BB12_21;
	st.shared.u32 	[%r8], %r19;
$L__BB12_21:
	bar.sync 	0;
	ld.shared.u32 	%r79, [%r7+32];
	ld.shared.u32 	%r80, [%r11+512];
	add.s32 	%r20, %r80, %r79;
	ld.shared.u32 	%r81, [%r8];
	setp.ge.s32 	%p14, %r20, %r81;
	@%p14 bra 	$L__BB12_23;
	st.shared.u32 	[%r8], %r20;
$L__BB12_23:
	bar.sync 	0;
	ld.shared.u32 	%r82, [%r7+36];
	ld.shared.u32 	%r83, [%r11+576];
	add.s32 	%r21, %r83, %r82;
	ld.shared.u32 	%r84, [%r8];
	setp.ge.s32 	%p15, %r21, %r84;
	@%p15 bra 	$L__BB12_25;
	st.shared.u32 	[%r8], %r21;
$L__BB12_25:
	bar.sync 	0;
	ld.shared.u32 	%r85, [%r7+40];
	ld.shared.u32 	%r86, [%r11+640];
	add.s32 	%r22, %r86, %r85;
	ld.shared.u32 	%r87, [%r8];
	setp.ge.s32 	%p16, %r22, %r87;
	@%p16 bra 	$L__BB12_27;
	st.shared.u32 	[%r8], %r22;
$L__BB12_27:
	bar.sync 	0;
	ld.shared.u32 	%r88, [%r7+44];
	ld.shared.u32 	%r89, [%r11+704];
	add.s32 	%r23, %r89, %r88;
	ld.shared.u32 	%r90, [%r8];
	setp.ge.s32 	%p17, %r23, %r90;
	@%p17 bra 	$L__BB12_29;
	st.shared.u32 	[%r8], %r23;
$L__BB12_29:
	bar.sync 	0;
	ld.shared.u32 	%r91, [%r7+48];
	ld.shared.u32 	%r92, [%r11+768];
	add.s32 	%r24, %r92, %r91;
	ld.shared.u32 	%r93, [%r8];
	setp.ge.s32 	%p18, %r24, %r93;
	@%p18 bra 	$L__BB12_31;
	st.shared.u32 	[%r8], %r24;
$L__BB12_31:
	bar.sync 	0;
	ld.shared.u32 	%r94, [%r7+52];
	ld.shared.u32 	%r95, [%r11+832];
	add.s32 	%r25, %r95, %r94;
	ld.shared.u32 	%r96, [%r8];
	setp.ge.s32 	%p19, %r25, %r96;
	@%p19 bra 	$L__BB12_33;
	st.shared.u32 	[%r8], %r25;
$L__BB12_33:
	bar.sync 	0;
	ld.shared.u32 	%r97, [%r7+56];
	ld.shared.u32 	%r98, [%r11+896];
	add.s32 	%r26, %r98, %r97;
	ld.shared.u32 	%r99, [%r8];
	setp.ge.s32 	%p20, %r26, %r99;
	@%p20 bra 	$L__BB12_35;
	st.shared.u32 	[%r8], %r26;
$L__BB12_35:
	bar.sync 	0;
	ld.shared.u32 	%r100, [%r7+60];
	ld.shared.u32 	%r101, [%r11+960];
	add.s32 	%r27, %r101, %r100;
	ld.shared.u32 	%r104, [%r8];
	setp.ge.s32 	%p21, %r27, %r104;
	@%p21 bra 	$L__BB12_37;
	st.shared.u32 	[%r8], %r27;
	mov.u32 	%r104, %r27;
$L__BB12_37:
	setp.ge.s32 	%p22, %r104, %r102;
	@%p22 bra 	$L__BB12_39;
	st.global.u32 	[%rd2], %r104;
$L__BB12_39:
	ret;

}
	// .globl	_Z13phase_three_vILi16EEvPiiiiiiiii
.visible .entry _Z13phase_three_vILi16EEvPiiiiiiiii(
	.param .u64 .ptr .align 1 _Z13phase_three_vILi16EEvPiiiiiiiii_param_0,
	.param .u32 _Z13phase_three_vILi16EEvPiiiiiiiii_param_1,
	.param .u32 _Z13phase_three_vILi16EEvPiiiiiiiii_param_2,
	.param .u32 _Z13phase_three_vILi16EEvPiiiiiiiii_param_3,
	.param .u32 _Z13phase_three_vILi16EEvPiiiiiiiii_param_4,
	.param .u32 _Z13phase_three_vILi16EEvPiiiiiiiii_param_5,
	.param .u32 _Z13phase_three_vILi16EEvPiiiiiiiii_param_6,
	.param .u32 _Z13phase_three_vILi16EEvPiiiiiiiii_param_7,
	.param .u32 _Z13phase_three_vILi16EEvPiiiiiiiii_param_8
)
{
	.reg .pred 	%p<12>;
	.reg .b32 	%r<109>;
	.reg .b64 	%rd<9>;
	// demoted variable
	.shared .align 4 .b8 _ZZ13phase_three_vILi16EEvPiiiiiiiiiE3s_l[1024];
	// demoted variable
	.shared .align 4 .b8 _ZZ13phase_three_vILi16EEvPiiiiiiiiiE3s_r[1024];
	ld.param.u64 	%rd3, [_Z13phase_three_vILi16EEvPiiiiiiiii_param_0];
	ld.param.u32 	%r14, [_Z13phase_three_vILi16EEvPiiiiiiiii_param_1];
	ld.param.u32 	%r15, [_Z13phase_three_vILi16EEvPiiiiiiiii_param_2];
	ld.param.u32 	%r16, [_Z13phase_three_vILi16EEvPiiiiiiiii_param_3];
	ld.param.u32 	%r17, [_Z13phase_three_vILi16EEvPiiiiiiiii_param_4];
	ld.param.u32 	%r18, [_Z13phase_three_vILi16EEvPiiiiiiiii_param_5];
	ld.param.u32 	%r19, [_Z13phase_three_vILi16EEvPiiiiiiiii_param_6];
	ld.param.u32 	%r20, [_Z13phase_three_vILi16EEvPiiiiiiiii_param_7];
	ld.param.u32 	%r21, [_Z13phase_three_vILi16EEvPiiiiiiiii_param_8];
	cvta.to.global.u64 	%rd1, %rd3;
	mov.u32 	%r1, %ctaid.x;
	setp.eq.s32 	%p1, %r1, %r21;
	@%p1 bra 	$L__BB13_8;
	mov.u32 	%r23, %ctaid.y;
	shl.b32 	%r24, %r23, 4;
	mov.u32 	%r2, %tid.y;
	add.s32 	%r25, %r24, %r2;
	add.s32 	%r3, %r25, %r16;
	shl.b32 	%r26, %r1, 4;
	mov.u32 	%r4, %tid.x;
	add.s32 	%r27, %r26, %r4;
	add.s32 	%r5, %r27, %r17;
	add.s32 	%r6, %r15, %r4;
	add.s32 	%r7, %r15, %r2;
	setp.ge.s32 	%p2, %r3, %r18;
	setp.ge.s32 	%p3, %r6, %r20;
	mov.b32 	%r107, 1000000000;
	or.pred  	%p4, %p2, %p3;
	@%p4 bra 	$L__BB13_3;
	mad.lo.s32 	%r28, %r3, %r14, %r6;
	mul.wide.s32 	%rd4, %r28, 4;
	add.s64 	%rd5, %rd1, %rd4;
	ld.global.u32 	%r107, [%rd5];
$L__BB13_3:
	shl.b32 	%r30, %r2, 6;
	mov.u32 	%r31, _ZZ13phase_three_vILi16EEvPiiiiiiiiiE3s_l;
	add.s32 	%r10, %r31, %r30;
	shl.b32 	%r32, %r4, 2;
	add.s32 	%r33, %r10, %r32;
	st.shared.u32 	[%r33], %r107;
	setp.ge.s32 	%p5, %r7, %r20;
	setp.ge.s32 	%p6, %r5, %r19;
	mov.b32 	%r108, 1000000000;
	or.pred  	%p7, %p6, %p5;
	@%p7 bra 	$L__BB13_5;
	mad.lo.s32 	%r34, %r7, %r14, %r5;
	mul.wide.s32 	%rd6, %r34, 4;
	add.s64 	%rd7, %rd1, %rd6;
	ld.global.u32 	%r108, [%rd7];
$L__BB13_5:
	mov.u32 	%r36, _ZZ13phase_three_vILi16EEvPiiiiiiiiiE3s_r;
	add.s32 	%r37, %r36, %r30;
	add.s32 	%r39, %r37, %r32;
	st.shared.u32 	[%r39], %r108;
	setp.ge.s32 	%p8, %r3, %r18;
	setp.ge.s32 	%p9, %r5, %r19;
	or.pred  	%p10, %p8, %p9;
	@%p10 bra 	$L__BB13_8;
	mad.lo.s32 	%r40, %r3, %r14, %r5;
	bar.sync 	0;
	mul.wide.s32 	%rd8, %r40, 4;
	add.s64 	%rd2, %rd1, %rd8;
	ld.shared.u32 	%r41, [%r10];
	add.s32 	%r44, %r36, %r32;
	ld.shared.u32 	%r45, [%r44];
	add.s32 	%r46, %r45, %r41;
	ld.global.u32 	%r47, [%rd2];
	ld.shared.u32 	%r48, [%r10+4];
	ld.shared.u32 	%r49, [%r44+64];
	add.s32 	%r50, %r49, %r48;
	min.s32 	%r51, %r50, %r46;
	ld.shared.u32 	%r52, [%r10+8];
	ld.shared.u32 	%r53, [%r44+128];
	add.s32 	%r54, %r53, %r52;
	min.s32 	%r55, %r54, %r51;
	ld.shared.u32 	%r56, [%r10+12];
	ld.shared.u32 	%r57, [%r44+192];
	add.s32 	%r58, %r57, %r56;
	min.s32 	%r59, %r58, %r55;
	ld.shared.u32 	%r60, [%r10+16];
	ld.shared.u32 	%r61, [%r44+256];
	add.s32 	%r62, %r61, %r60;
	min.s32 	%r63, %r62, %r59;
	ld.shared.u32 	%r64, [%r10+20];
	ld.shared.u32 	%r65, [%r44+320];
	add.s32 	%r66, %r65, %r64;
	min.s32 	%r67, %r66, %r63;
	ld.shared.u32 	%r68, [%r10+24];
	ld.shared.u32 	%r69, [%r44+384];
	add.s32 	%r70, %r69, %r68;
	min.s32 	%r71, %r70, %r67;
	ld.shared.u32 	%r72, [%r10+28];
	ld.shared.u32 	%r73, [%r44+448];
	add.s32 	%r74, %r73, %r72;
	min.s32 	%r75, %r74, %r71;
	ld.shared.u32 	%r76, [%r10+32];
	ld.shared.u32 	%r77, [%r44+512];
	add.s32 	%r78, %r77, %r76;
	min.s32 	%r79, %r78, %r75;
	ld.shared.u32 	%r80, [%r10+36];
	ld.shared.u32 	%r81, [%r44+576];
	add.s32 	%r82, %r81, %r80;
	min.s32 	%r83, %r82, %r79;
	ld.shared.u32 	%r84, [%r10+40];
	ld.shared.u32 	%r85, [%r44+640];
	add.s32 	%r86, %r85, %r84;
	min.s32 	%r87, %r86, %r83;
	ld.shared.u32 	%r88, [%r10+44];
	ld.shared.u32 	%r89, [%r44+704];
	add.s32 	%r90, %r89, %r88;
	min.s32 	%r91, %r90, %r87;
	ld.shared.u32 	%r92, [%r10+48];
	ld.shared.u32 	%r93, [%r44+768];
	add.s32 	%r94, %r93, %r92;
	min.s32 	%r95, %r94, %r91;
	ld.shared.u32 	%r96, [%r10+52];
	ld.shared.u32 	%r97, [%r44+832];
	add.s32 	%r98, %r97, %r96;
	min.s32 	%r99, %r98, %r95;
	ld.shared.u32 	%r100, [%r10+56];
	ld.shared.u32 	%r101, [%r44+896];
	add.s32 	%r102, %r101, %r100;
	min.s32 	%r103, %r102, %r99;
	ld.shared.u32 	%r104, [%r10+60];
	ld.shared.u32 	%r105, [%r44+960];
	add.s32 	%r106, %r105, %r104;
	min.s32 	%r13, %r106, %r103;
	setp.ge.s32 	%p11, %r13, %r47;
	@%p11 bra 	$L__BB13_8;
	st.global.u32 	[%rd2], %r13;
$L__BB13_8:
	ret;

}
	// .globl	_Z9phase_oneILi24EEvPiiii
.visible .entry _Z9phase_oneILi24EEvPiiii(
	.param .u64 .ptr .align 1 _Z9phase_oneILi24EEvPiiii_param_0,
	.param .u32 _Z9phase_oneILi24EEvPiiii_param_1,
	.param .u32 _Z9phase_oneILi24EEvPiiii_param_2,
	.param .u32 _Z9phase_oneILi24EEvPiiii_param_3
)
{
	.reg .pred 	%p<27>;
	.reg .b32 	%r<119>;
	.reg .b64 	%rd<5>;
	// demoted variable
	.shared .align 4 .b8 _ZZ9phase_oneILi24EEvPiiiiE1s[2304];
	ld.param.u64 	%rd2, [_Z9phase_oneILi24EEvPiiii_param_0];
	ld.param.u32 	%r35, [_Z9phase_oneILi24EEvPiiii_param_1];
	ld.param.u32 	%r36, [_Z9phase_oneILi24EEvPiiii_param_2];
	ld.param.u32 	%r37, [_Z9phase_oneILi24EEvPiiii_param_3];
	cvta.to.global.u64 	%rd3, %rd2;
	mov.u32 	%r1, %tid.y;
	add.s32 	%r38, %r36, %r1;
	mov.u32 	%r2, %tid.x;
	add.s32 	%r39, %r36, %r2;
	mad.lo.s32 	%r40, %r38, %r35, %r39;
	max.s32 	%r41, %r38, %r39;
	setp.ge.s32 	%p1, %r41, %r37;
	mul.wide.s32 	%rd4, %r40, 4;
	add.s64 	%rd1, %rd3, %rd4;
	mov.b32 	%r117, 1000000000;
	@%p1 bra 	$L__BB14_2;
	ld.global.u32 	%r117, [%rd1];
$L__BB14_2:
	mov.u32 	%r42, _ZZ9phase_oneILi24EEvPiiiiE1s;
	mad.lo.s32 	%r5, %r1, 96, %r42;
	shl.b32 	%r43, %r2, 2;
	add.s32 	%r6, %r5, %r43;
	st.shared.u32 	[%r6], %r117;
	@%p1 bra 	$L__BB14_53;
	add.s32 	%r7, %r42, %r43;
	bar.sync 	0;
	ld.shared.u32 	%r46, [%r5];
	ld.shared.u32 	%r47, [%r7];
	add.s32 	%r8, %r47, %r46;
	ld.shared.u32 	%r48, [%r6];
	setp.ge.s32 	%p2, %r8, %r48;
	@%p2 bra 	$L__BB14_5;
	st.shared.u32 	[%r6], %r8;
$L__BB14_5:
	bar.sync 	0;
	ld.shared.u32 	%r49, [%r5+4];
	ld.shared.u32 	%r50, [%r7+96];
	add.s32 	%r9, %r50, %r49;
	ld.shared.u32 	%r51, [%r6];
	setp.ge.s32 	%p3, %r9, %r51;
	@%p3 bra 	$L__BB14_7;
	st.shared.u32 	[%r6], %r9;
$L__BB14_7:
	bar.sync 	0;
	ld.shared.u32 	%r52, [%r5+8];
	ld.shared.u32 	%r53, [%r7+192];
	add.s32 	%r10, %r53, %r52;
	ld.shared.u32 	%r54, [%r6];
	setp.ge.s32 	%p4, %r10, %r54;
	@%p4 bra 	$L__BB14_9;
	st.shared.u32 	[%r6], %r10;
$L__BB14_9:
	bar.sync 	0;
	ld.shared.u32 	%r55, [%r5+12];
	ld.shared.u32 	%r56, [%r7+288];
	add.s32 	%r11, %r56, %r55;
	ld.shared.u32 	%r57, [%r6];
	setp.ge.s32 	%p5, %r11, %r57;
	@%p5 bra 	$L__BB14_11;
	st.shared.u32 	[%r6], %r11;
$L__BB14_11:
	bar.sync 	0;
	ld.shared.u32 	%r58, [%r5+16];
	ld.shared.u32 	%r59, [%r7+384];
	add.s32 	%r12, %r59, %r58;
	ld.shared.u32 	%r60, [%r6];
	setp.ge.s32 	%p6, %r12, %r60;
	@%p6 bra 	$L__BB14_13;
	st.shared.u32 	[%r6], %r12;
$L__BB14_13:
	bar.sync 	0;
	ld.shared.u32 	%r61, [%r5+20];
	ld.shared.u32 	%r62, [%r7+480];
	add.s32 	%r13, %r62, %r61;
	ld.shared.u32 	%r63, [%r6];
	setp.ge.s32 	%p7, %r13, %r63;
	@%p7 bra 	$L__BB14_15;
	st.shared.u32 	[%r6], %r13;
$L__BB14_15:
	bar.sync 	0;
	ld.shared.u32 	%r64, [%r5+24];
	ld.shared.u32 	%r65, [%r7+576];
	add.s32 	%r14, %r65, %r64;
	ld.shared.u32 	%r66, [%r6];
	setp.ge.s32 	%p8, %r14, %r66;
	@%p8 bra 	$L__BB14_17;
	st.shared.u32 	[%r6], %r14;
$L__BB14_17:
	bar.sync 	0;
	ld.shared.u32 	%r67, [%r5+28];
	ld.shared.u32 	%r68, [%r7+672];
	add.s32 	%r15, %r68, %r67;
	ld.shared.u32 	%r69, [%r6];
	setp.ge.s32 	%p9, %r15, %r69;
	@%p9 bra 	$L__BB14_19;
	st.shared.u32 	[%r6], %r15;
$L__BB14_19:
	bar.sync 	0;
	ld.shared.u32 	%r70, [%r5+32];
	ld.shared.u32 	%r71, [%r7+768];
	add.s32 	%r16, %r71, %r70;
	ld.shared.u32 	%r72, [%r6];
	setp.ge.s32 	%p10, %r16, %r72;
	@%p10 bra 	$L__BB14_21;
	st.shared.u32 	[%r6], %r16;
$L__BB14_21:
	bar.sync 	0;
	ld.shared.u32 	%r73, [%r5+36];
	ld.shared.u32 	%r74, [%r7+864];
	add.s32 	%r17, %r74, %r73;
	ld.shared.u32 	%r75, [%r6];
	setp.ge.s32 	%p11, %r17, %r75;
	@%p11 bra 	$L__BB14_23;
	st.shared.u32 	[%r6], %r17;
$L__BB14_23:
	bar.sync 	0;
	ld.shared.u32 	%r76, [%r5+40];
	ld.shared.u32 	%r77, [%r7+960];
	add.s32 	%r18, %r77, %r76;
	ld.shared.u32 	%r78, [%r6];
	setp.ge.s32 	%p12, %r18, %r78;
	@%p12 bra 	$L__BB14_25;
	st.shared.u32 	[%r6], %r18;
$L__BB14_25:
	bar.sync 	0;
	ld.shared.u32 	%r79, [%r5+44];
	ld.shared.u32 	%r80, [%r7+1056];
	add.s32 	%r19, %r80, %r79;
	ld.shared.u32 	%r81, [%r6];
	setp.ge.s32 	%p13, %r19, %r81;
	@%p13 bra 	$L__BB14_27;
	st.shared.u32 	[%r6], %r19;
$L__BB14_27:
	bar.sync 	0;
	ld.shared.u32 	%r82, [%r5+48];
	ld.shared.u32 	%r83, [%r7+1152];
	add.s32 	%r20, %r83, %r82;
	ld.shared.u32 	%r84, [%r6];
	setp.ge.s32 	%p14, %r20, %r84;
	@%p14 bra 	$L__BB14_29;
	st.shared.u32 	[%r6], %r20;
$L__BB14_29:
	bar.sync 	0;
	ld.shared.u32 	%r85, [%r5+52];
	ld.shared.u32 	%r86, [%r7+1248];
	add.s32 	%r21, %r86, %r85;
	ld.shared.u32 	%r87, [%r6];
	setp.ge.s32 	%p15, %r21, %r87;
	@%p15 bra 	$L__BB14_31;
	st.shared.u32 	[%r6], %r21;
$L__BB14_31:
	bar.sync 	0;
	ld.shared.u32 	%r88, [%r5+56];
	ld.shared.u32 	%r89, [%r7+1344];
	add.s32 	%r22, %r89, %r88;
	ld.shared.u32 	%r90, [%r6];
	setp.ge.s32 	%p16, %r22, %r90;
	@%p16 bra 	$L__BB14_33;
	st.shared.u32 	[%r6], %r22;
$L__BB14_33:
	bar.sync 	0;
	ld.shared.u32 	%r91, [%r5+60];
	ld.shared.u32 	%r92, [%r7+1440];
	add.s32 	%r23, %r92, %r91;
	ld.shared.u32 	%r93, [%r6];
	setp.ge.s32 	%p17, %r23, %r93;
	@%p17 bra 	$L__BB14_35;
	st.shared.u32 	[%r6], %r23;
$L__BB14_35:
	bar.sync 	0;
	ld.shared.u32 	%r94, [%r5+64];
	ld.shared.u32 	%r95, [%r7+1536];
	add.s32 	%r24, %r95, %r94;
	ld.shared.u32 	%r96, [%r6];
	setp.ge.s32 	%p18, %r24, %r96;
	@%p18 bra 	$L__BB14_37;
	st.shared.u32 	[%r6], %r24;
$L__BB14_37:
	bar.sync 	0;
	ld.shared.u32 	%r97, [%r5+68];
	ld.shared.u32 	%r98, [%r7+1632];
	add.s32 	%r25, %r98, %r97;
	ld.shared.u32 	%r99, [%r6];
	setp.ge.s32 	%p19, %r25, %r99;
	@%p19 bra 	$L__BB14_39;
	st.shared.u32 	[%r6], %r25;
$L__BB14_39:
	bar.sync 	0;
	ld.shared.u32 	%r100, [%r5+72];
	ld.shared.u32 	%r101, [%r7+1728];
	add.s32 	%r26, %r101, %r100;
	ld.shared.u32 	%r102, [%r6];
	setp.ge.s32 	%p20, %r26, %r102;
	@%p20 bra 	$L__BB14_41;
	st.shared.u32 	[%r6], %r26;
$L__BB14_41:
	bar.sync 	0;
	ld.shared.u32 	%r103, [%r5+76];
	ld.shared.u32 	%r104, [%r7+1824];
	add.s32 	%r27, %r104, %r103;
	ld.shared.u32 	%r105, [%r6];
	setp.ge.s32 	%p21, %r27, %r105;
	@%p21 bra 	$L__BB14_43;
	st.shared.u32 	[%r6], %r27;
$L__BB14_43:
	bar.sync 	0;
	ld.shared.u32 	%r106, [%r5+80];
	ld.shared.u32 	%r107, [%r7+1920];
	add.s32 	%r28, %r107, %r106;
	ld.shared.u32 	%r108, [%r6];
	setp.ge.s32 	%p22, %r28, %r108;
	@%p22 bra 	$L__BB14_45;
	st.shared.u32 	[%r6], %r28;
$L__BB14_45:
	bar.sync 	0;
	ld.shared.u32 	%r109, [%r5+84];
	ld.shared.u32 	%r110, [%r7+2016];
	add.s32 	%r29, %r110, %r109;
	ld.shared.u32 	%r111, [%r6];
	setp.ge.s32 	%p23, %r29, %r111;
	@%p23 bra 	$L__BB14_47;
	st.shared.u32 	[%r6], %r29;
$L__BB14_47:
	bar.sync 	0;
	ld.shared.u32 	%r112, [%r5+88];
	ld.shared.u32 	%r113, [%r7+2112];
	add.s32 	%r30, %r113, %r112;
	ld.shared.u32 	%r114, [%r6];
	setp.ge.s32 	%p24, %r30, %r114;
	@%p24 bra 	$L__BB14_49;
	st.shared.u32 	[%r6], %r30;
$L__BB14_49:
	bar.sync 	0;
	ld.shared.u32 	%r115, [%r5+92];
	ld.shared.u32 	%r116, [%r7+2208];
	add.s32 	%r31, %r116, %r115;
	ld.shared.u32 	%r118, [%r6];
	setp.ge.s32 	%p25, %r31, %r118;
	@%p25 bra 	$L__BB14_51;
	st.shared.u32 	[%r6], %r31;
	mov.u32 	%r118, %r31;
$L__BB14_51:
	setp.ge.s32 	%p26, %r118, %r117;
	@%p26 bra 	$L__BB14_53;
	st.global.u32 	[%rd1], %r118;
$L__BB14_53:
	ret;

}
	// .globl	_Z9phase_twoILi24EEvPiiiiii
.visible .entry _Z9phase_twoILi24EEvPiiiiii(
	.param .u64 .ptr .align 1 _Z9phase_twoILi24EEvPiiiiii_param_0,
	.param .u32 _Z9phase_twoILi24EEvPiiiiii_param_1,
	.param .u32 _Z9phase_twoILi24EEvPiiiiii_param_2,
	.param .u32 _Z9phase_twoILi24EEvPiiiiii_param_3,
	.param .u32 _Z9phase_twoILi24EEvPiiiiii_param_4,
	.param .u32 _Z9phase_twoILi24EEvPiiiiii_param_5
)
{
	.reg .pred 	%p<56>;
	.reg .b32 	%r<251>;
	.reg .b64 	%rd<7>;
	// demoted variable
	.shared .align 4 .b8 _ZZ9phase_twoILi24EEvPiiiiiiE3s_m[2304];
	// demoted variable
	.shared .align 4 .b8 _ZZ9phase_twoILi24EEvPiiiiiiE3s_c[2304];
	ld.param.u64 	%rd3, [_Z9phase_twoILi24EEvPiiiiii_param_0];
	ld.param.u32 	%r75, [_Z9phase_twoILi24EEvPiiiiii_param_1];
	ld.param.u32 	%r76, [_Z9phase_twoILi24EEvPiiiiii_param_2];
	ld.param.u32 	%r77, [_Z9phase_twoILi24EEvPiiiiii_param_3];
	ld.param.u32 	%r78, [_Z9phase_twoILi24EEvPiiiiii_param_4];
	ld.param.u32 	%r79, [_Z9phase_twoILi24EEvPiiiiii_param_5];
	cvta.to.global.u64 	%rd1, %rd3;
	mov.u32 	%r1, %ctaid.x;
	setp.eq.s32 	%p1, %r1, %r79;
	@%p1 bra 	$L__BB15_108;
	mov.u32 	%r2, %ctaid.y;
	setp.ne.s32 	%p2, %r2, 0;
	@%p2 bra 	$L__BB15_3;
	mov.u32 	%r83, %tid.y;
	add.s32 	%r244, %r76, %r83;
	mov.u32 	%r84, %tid.x;
	mad.lo.s32 	%r85, %r1, 24, %r84;
	add.s32 	%r245, %r85, %r77;
	add.s32 	%r247, %r76, %r84;
	mov.u32 	%r246, %r244;
	bra.uni 	$L__BB15_4;
$L__BB15_3:
	mov.u32 	%r80, %tid.y;
	mad.lo.s32 	%r81, %r1, 24, %r80;
	add.s32 	%r244, %r81, %r77;
	mov.u32 	%r82, %tid.x;
	add.s32 	%r245, %r76, %r82;
	add.s32 	%r246, %r76, %r80;
	mov.u32 	%r247, %r245;
$L__BB15_4:
	mad.lo.s32 	%r87, %r244, %r75, %r245;
	mul.wide.s32 	%rd4, %r87, 4;
	add.s64 	%rd2, %rd1, %rd4;
	mov.b32 	%r248, 1000000000;
	max.s32 	%r88, %r244, %r245;
	setp.ge.s32 	%p3, %r88, %r78;
	@%p3 bra 	$L__BB15_6;
	ld.global.u32 	%r248, [%rd2];
$L__BB15_6:
	mov.u32 	%r15, %tid.y;
	mov.u32 	%r90, _ZZ9phase_twoILi24EEvPiiiiiiE3s_m;
	mad.lo.s32 	%r16, %r15, 96, %r90;
	mov.u32 	%r17, %tid.x;
	shl.b32 	%r91, %r17, 2;
	add.s32 	%r18, %r16, %r91;
	st.shared.u32 	[%r18], %r248;
	mov.b32 	%r249, 1000000000;
	max.s32 	%r92, %r246, %r247;
	setp.ge.s32 	%p4, %r92, %r78;
	@%p4 bra 	$L__BB15_8;
	mad.lo.s32 	%r93, %r246, %r75, %r247;
	mul.wide.s32 	%rd5, %r93, 4;
	add.s64 	%rd6, %rd1, %rd5;
	ld.global.u32 	%r249, [%rd6];
$L__BB15_8:
	mov.u32 	%r94, _ZZ9phase_twoILi24EEvPiiiiiiE3s_c;
	mad.lo.s32 	%r21, %r15, 96, %r94;
	add.s32 	%r96, %r21, %r91;
	st.shared.u32 	[%r96], %r249;
	setp.ge.s32 	%p5, %r88, %r78;
	@%p5 bra 	$L__BB15_108;
	setp.eq.s32 	%p6, %r2, 0;
	@%p6 bra 	$L__BB15_58;
	add.s32 	%r22, %r94, %r91;
	bar.sync 	0;
	ld.shared.u32 	%r100, [%r16];
	ld.shared.u32 	%r101, [%r22];
	add.s32 	%r23, %r101, %r100;
	ld.shared.u32 	%r102, [%r18];
	setp.lt.s32 	%p7, %r23, %r102;
	@%p7 bra 	$L__BB15_11;
	bra.uni 	$L__BB15_12;
$L__BB15_11:
	st.shared.u32 	[%r18], %r23;
$L__BB15_12:
	bar.sync 	0;
	ld.shared.u32 	%r103, [%r16+4];
	ld.shared.u32 	%r104, [%r22+96];
	add.s32 	%r50, %r104, %r103;
	ld.shared.u32 	%r105, [%r18];
	setp.ge.s32 	%p8, %r50, %r105;
	@%p8 bra 	$L__BB15_14;
	st.shared.u32 	[%r18], %r50;
$L__BB15_14:
	bar.sync 	0;
	ld.shared.u32 	%r106, [%r16+8];
	ld.shared.u32 	%r107, [%r22+192];
	add.s32 	%r51, %r107, %r106;
	ld.shared.u32 	%r108, [%r18];
	setp.ge.s32 	%p9, %r51, %r108;
	@%p9 bra 	$L__BB15_16;
	st.shared.u32 	[%r18], %r51;
$L__BB15_16:
	bar.sync 	0;
	ld.shared.u32 	%r109, [%r16+12];
	ld.shared.u32 	%r110, [%r22+288];
	add.s32 	%r52, %r110, %r109;
	ld.shared.u32 	%r111, [%r18];
	setp.ge.s32 	%p10, %r52, %r111;
	@%p10 bra 	$L__BB15_18;
	st.shared.u32 	[%r18], %r52;
$L__BB15_18:
	bar.sync 	0;
	ld.shared.u32 	%r112, [%r16+16];
	ld.shared.u32 	%r113, [%r22+384];
	add.s32 	%r53, %r113, %r112;
	ld.shared.u32 	%r114, [%r18];
	setp.ge.s32 	%p11, %r53, %r114;
	@%p11 bra 	$L__BB15_20;
	st.shared.u32 	[%r18], %r53;
$L__BB15_20:
	bar.sync 	0;
	ld.shared.u32 	%r115, [%r16+20];
	ld.shared.u32 	%r116, [%r22+480];
	add.s32 	%r54, %r116, %r115;
	ld.shared.u32 	%r117, [%r18];
	setp.ge.s32 	%p12, %r54, %r117;
	@%p12 bra 	$L__BB15_22;
	st.shared.u32 	[%r18], %r54;
$L__BB15_22:
	bar.sync 	0;
	ld.shared.u32 	%r118, [%r16+24];
	ld.shared.u32 	%r119, [%r22+576];
	add.s32 	%r55, %r119, %r118;
	ld.shared.u32 	%r120, [%r18];
	setp.ge.s32 	%p13, %r55, %r120;
	@%p13 bra 	$L__BB15_24;
	st.shared.u32 	[%r18], %r55;
$L__BB15_24:
	bar.sync 	0;
	ld.shared.u32 	%r121, [%r16+28];
	ld.shared.u32 	%r122, [%r22+672];
	add.s32 	%r56, %r122, %r121;
	ld.shared.u32 	%r123, [%r18];
	setp.ge.s32 	%p14, %r56, %r123;
	@%p14 bra 	$L__BB15_26;
	st.shared.u32 	[%r18], %r56;
$L__BB15_26:
	bar.sync 	0;
	ld.shared.u32 	%r124, [%r16+32];
	ld.shared.u32 	%r125, [%r22+768];
	add.s32 	%r57, %r125, %r124;
	ld.shared.u32 	%r126, [%r18];
	setp.ge.s32 	%p15, %r57, %r126;
	@%p15 bra 	$L__BB15_28;
	st.shared.u32 	[%r18], %r57;
$L__BB15_28:
	bar.sync 	0;
	ld.shared.u32 	%r127, [%r16+36];
	ld.shared.u32 	%r128, [%r22+864];
	add.s32 	%r58, %r128, %r127;
	ld.shared.u32 	%r129, [%r18];
	setp.ge.s32 	%p16, %r58, %r129;
	@%p16 bra 	$L__BB15_30;
	st.shared.u32 	[%r18], %r58;
$L__BB15_30:
	bar.sync 	0;
	ld.shared.u32 	%r130, [%r16+40];
	ld.shared.u32 	%r131, [%r22+960];
	add.s32 	%r59, %r131, %r130;
	ld.shared.u32 	%r132, [%r18];
	setp.ge.s32 	%p17, %r59, %r132;
	@%p17 bra 	$L__BB15_32;
	st.shared.u32 	[%r18], %r59;
$L__BB15_32:
	bar.sync 	0;
	ld.shared.u32 	%r133, [%r16+44];
	ld.shared.u32 	%r134, [%r22+1056];
	add.s32 	%r60, %r134, %r133;
	ld.shared.u32 	%r135, [%r18];
	setp.ge.s32 	%p18, %r60, %r135;
	@%p18 bra 	$L__BB15_34;
	st.shared.u32 	[%r18], %r60;
$L__BB15_34:
	bar.sync 	0;
	ld.shared.u32 	%r136, [%r16+48];
	ld.shared.u32 	%r137, [%r22+1152];
	add.s32 	%r61, %r137, %r136;
	ld.shared.u32 	%r138, [%r18];
	setp.ge.s32 	%p19, %r61, %r138;
	@%p19 bra 	$L__BB15_36;
	st.shared.u32 	[%r18], %r61;
$L__BB15_36:
	bar.sync 	0;
	ld.shared.u32 	%r139, [%r16+52];
	ld.shared.u32 	%r140, [%r22+1248];
	add.s32 	%r62, %r140, %r139;
	ld.shared.u32 	%r141, [%r18];
	setp.ge.s32 	%p20, %r62, %r141;
	@%p20 bra 	$L__BB15_38;
	st.shared.u32 	[%r18], %r62;
$L__BB15_38:
	bar.sync 	0;
	ld.shared.u32 	%r142, [%r16+56];
	ld.shared.u32 	%r143, [%r22+1344];
	add.s32 	%r63, %r143, %r142;
	ld.shared.u32 	%r144, [%r18];
	setp.ge.s32 	%p21, %r63, %r144;
	@%p21 bra 	$L__BB15_40;
	st.shared.u32 	[%r18], %r63;
$L__BB15_40:
	bar.sync 	0;
	ld.shared.u32 	%r145, [%r16+60];
	ld.shared.u32 	%r146, [%r22+1440];
	add.s32 	%r64, %r146, %r145;
	ld.shared.u32 	%r147, [%r18];
	setp.ge.s32 	%p22, %r64, %r147;
	@%p22 bra 	$L__BB15_42;
	st.shared.u32 	[%r18], %r64;
$L__BB15_42:
	bar.sync 	0;
	ld.shared.u32 	%r148, [%r16+64];
	ld.shared.u32 	%r149, [%r22+1536];
	add.s32 	%r65, %r149, %r148;
	ld.shared.u32 	%r150, [%r18];
	setp.ge.s32 	%p23, %r65, %r150;
	@%p23 bra 	$L__BB15_44;
	st.shared.u32 	[%r18], %r65;
$L__BB15_44:
	bar.sync 	0;
	ld.shared.u32 	%r151, [%r16+68];
	ld.shared.u32 	%r152, [%r22+1632];
	add.s32 	%r66, %r152, %r151;
	ld.shared.u32 	%r153, [%r18];
	setp.ge.s32 	%p24, %r66, %r153;
	@%p24 bra 	$L__BB15_46;
	st.shared.u32 	[%r18], %r66;
$L__BB15_46:
	bar.sync 	0;
	ld.shared.u32 	%r154, [%r16+72];
	ld.shared.u32 	%r155, [%r22+1728];
	add.s32 	%r67, %r155, %r154;
	ld.shared.u32 	%r156, [%r18];
	setp.ge.s32 	%p25, %r67, %r156;
	@%p25 bra 	$L__BB15_48;
	st.shared.u32 	[%r18], %r67;
$L__BB15_48:
	bar.sync 	0;
	ld.shared.u32 	%r157, [%r16+76];
	ld.shared.u32 	%r158, [%r22+1824];
	add.s32 	%r68, %r158, %r157;
	ld.shared.u32 	%r159, [%r18];
	setp.ge.s32 	%p26, %r68, %r159;
	@%p26 bra 	$L__BB15_50;
	st.shared.u32 	[%r18], %r68;
$L__BB15_50:
	bar.sync 	0;
	ld.shared.u32 	%r160, [%r16+80];
	ld.shared.u32 	%r161, [%r22+1920];
	add.s32 	%r69, %r161, %r160;
	ld.shared.u32 	%r162, [%r18];
	setp.ge.s32 	%p27, %r69, %r162;
	@%p27 bra 	$L__BB15_52;
	st.shared.u32 	[%r18], %r69;
$L__BB15_52:
	bar.sync 	0;
	ld.shared.u32 	%r163, [%r16+84];
	ld.shared.u32 	%r164, [%r22+2016];
	add.s32 	%r70, %r164, %r163;
	ld.shared.u32 	%r165, [%r18];
	setp.ge.s32 	%p28, %r70, %r165;
	@%p28 bra 	$L__BB15_54;
	st.shared.u32 	[%r18], %r70;
$L__BB15_54:
	bar.sync 	0;
	ld.shared.u32 	%r166, [%r16+88];
	ld.shared.u32 	%r167, [%r22+2112];
	add.s32 	%r71, %r167, %r166;
	ld.shared.u32 	%r168, [%r18];
	setp.ge.s32 	%p29, %r71, %r168;
	@%p29 bra 	$L__BB15_56;
	st.shared.u32 	[%r18], %r71;
$L__BB15_56:
	bar.sync 	0;
	ld.shared.u32 	%r169, [%r16+92];
	ld.shared.u32 	%r170, [%r22+2208];
	add.s32 	%r72, %r170, %r169;
	ld.shared.u32 	%r250, [%r18];
	setp.ge.s32 	%p30, %r72, %r250;
	@%p30 bra 	$L__BB15_106;
	st.shared.u32 	[%r18], %r72;
	mov.u32 	%r250, %r72;
	bra.uni 	$L__BB15_106;
$L__BB15_58:
	add.s32 	%r24, %r90, %r91;
	bar.sync 	0;
	ld.shared.u32 	%r173, [%r21];
	ld.shared.u32 	%r174, [%r24];
	add.s32 	%r25, %r174, %r173;
	ld.shared.u32 	%r175, [%r18];
	setp.ge.s32 	%p31, %r25, %r175;
	@%p31 bra 	$L__BB15_60;
	st.shared.u32 	[%r18], %r25;
$L__BB15_60:
	bar.sync 	0;
	ld.shared.u32 	%r176, [%r21+4];
	ld.shared.u32 	%r177, [%r24+96];
	add.s32 	%r26, %r177, %r176;
	ld.shared.u32 	%r178, [%r18];
	setp.ge.s32 	%p32, %r26, %r178;
	@%p32 bra 	$L__BB15_62;
	st.shared.u32 	[%r18], %r26;
$L__BB15_62:
	bar.sync 	0;
	ld.shared.u32 	%r179, [%r21+8];
	ld.shared.u32 	%r180, [%r24+192];
	add.s32 	%r27, %r180, %r179;
	ld.shared.u32 	%r181, [%r18];
	setp.ge.s32 	%p33, %r27, %r181;
	@%p33 bra 	$L__BB15_64;
	st.shared.u32 	[%r18], %r27;
$L__BB15_64:
	bar.sync 	0;
	ld.shared.u32 	%r182, [%r21+12];
	ld.shared.u32 	%r183, [%r24+288];
	add.s32 	%r28, %r183, %r182;
	ld.shared.u32 	%r184, [%r18];
	setp.ge.s32 	%p34, %r28, %r184;
	@%p34 bra 	$L__BB15_66;
	st.shared.u32 	[%r18], %r28;
$L__BB15_66:
	bar.sync 	0;
	ld.shared.u32 	%r185, [%r21+16];
	ld.shared.u32 	%r186, [%r24+384];
	add.s32 	%r29, %r186, %r185;
	ld.shared.u32 	%r187, [%r18];
	setp.ge.s32 	%p35, %r29, %r187;
	@%p35 bra 	$L__BB15_68;
	st.shared.u32 	[%r18], %r29;
$L__BB15_68:
	bar.sync 	0;
	ld.shared.u32 	%r188, [%r21+20];
	ld.shared.u32 	%r189, [%r24+480];
	add.s32 	%r30, %r189, %r188;
	ld.shared.u32 	%r190, [%r18];
	setp.ge.s32 	%p36, %r30, %r190;
	@%p36 bra 	$L__BB15_70;
	st.shared.u32 	[%r18], %r30;
$L__BB15_70:
	bar.sync 	0;
	ld.shared.u32 	%r191, [%r21+24];
	ld.shared.u32 	%r192, [%r24+576];
	add.s32 	%r31, %r192, %r191;
	ld.shared.u32 	%r193, [%r18];
	setp.ge.s32 	%p37, %r31, %r193;
	@%p37 bra 	$L__BB15_72;
	st.shared.u32 	[%r18], %r31;
$L__BB15_72:
	bar.sync 	0;
	ld.shared.u32 	%r194, [%r21+28];
	ld.shared.u32 	%r195, [%r24+672];
	add.s32 	%r32, %r195, %r194;
	ld.shared.u32 	%r196, [%r18];
	setp.ge.s32 	%p38, %r32, %r196;
	@%p38 bra 	$L__BB15_74;
	st.shared.u32 	[%r18], %r32;
$L__BB15_74:
	bar.sync 	0;
	ld.shared.u32 	%r197, [%r21+32];
	ld.shared.u32 	%r198, [%r24+768];
	add.s32 	%r33, %r198, %r197;
	ld.shared.u32 	%r199, [%r18];
	setp.ge.s32 	%p39, %r33, %r199;
	@%p39 bra 	$L__BB15_76;
	st.shared.u32 	[%r18], %r33;
$L__BB15_76:
	bar.sync 	0;
	ld.shared.u32 	%r200, [%r21+36];
	ld.shared.u32 	%r201, [%r24+864];
	add.s32 	%r34, %r201, %r200;
	ld.shared.u32 	%r202, [%r18];
	setp.ge.s32 	%p40, %r34, %r202;
	@%p40 bra 	$L__BB15_78;
	st.shared.u32 	[%r18], %r34;
$L__BB15_78:
	bar.sync 	0;
	ld.shared.u32 	%r203, [%r21+40];
	ld.shared.u32 	%r204, [%r24+960];
	add.s32 	%r35, %r204, %r203;
	ld.shared.u32 	%r205, [%r18];
	setp.ge.s32 	%p41, %r35, %r205;
	@%p41 bra 	$L__BB15_80;
	st.shared.u32 	[%r18], %r35;
$L__BB15_80:
	bar.sync 	0;
	ld.shared.u32 	%r206, [%r21+44];
	ld.shared.u32 	%r207, [%r24+1056];
	add.s32 	%r36, %r207, %r206;
	ld.shared.u32 	%r208, [%r18];
	setp.ge.s32 	%p42, %r36, %r208;
	@%p42 bra 	$L__BB15_82;
	st.shared.u32 	[%r18], %r36;
$L__BB15_82:
	bar.sync 	0;
	ld.shared.u32 	%r209, [%r21+48];
	ld.shared.u32 	%r210, [%r24+1152];
	add.s32 	%r37, %r210, %r209;
	ld.shared.u32 	%r211, [%r18];
	setp.ge.s32 	%p43, %r37, %r211;
	@%p43 bra 	$L__BB15_84;
	st.shared.u32 	[%r18], %r37;
$L__BB15_84:
	bar.sync 	0;
	ld.shared.u32 	%r212, [%r21+52];
	ld.shared.u32 	%r213, [%r24+1248];
	add.s32 	%r38, %r213, %r212;
	ld.shared.u32 	%r214, [%r18];
	setp.ge.s32 	%p44, %r38, %r214;
	@%p44 bra 	$L__BB15_86;
	st.shared.u32 	[%r18], %r38;
$L__BB15_86:
	bar.sync 	0;
	ld.shared.u32 	%r215, [%r21+56];
	ld.shared.u32 	%r216, [%r24+1344];
	add.s32 	%r39, %r216, %r215;
	ld.shared.u32 	%r217, [%r18];
	setp.ge.s32 	%p45, %r39, %r217;
	@%p45 bra 	$L__BB15_88;
	st.shared.u32 	[%r18], %r39;
$L__BB15_88:
	bar.sync 	0;
	ld.shared.u32 	%r218, [%r21+60];
	ld.shared.u32 	%r219, [%r24+1440];
	add.s32 	%r40, %r219, %r218;
	ld.shared.u32 	%r220, [%r18];
	setp.ge.s32 	%p46, %r40, %r220;
	@%p46 bra 	$L__BB15_90;
	st.shared.u32 	[%r18], %r40;
$L__BB15_90:
	bar.sync 	0;
	ld.shared.u32 	%r221, [%r21+64];
	ld.shared.u32 	%r222, [%r24+1536];
	add.s32 	%r41, %r222, %r221;
	ld.shared.u32 	%r223, [%r18];
	setp.ge.s32 	%p47, %r41, %r223;
	@%p47 bra 	$L__BB15_92;
	st.shared.u32 	[%r18], %r41;
$L__BB15_92:
	bar.sync 	0;
	ld.shared.u32 	%r224, [%r21+68];
	ld.shared.u32 	%r225, [%r24+1632];
	add.s32 	%r42, %r225, %r224;
	ld.shared.u32 	%r226, [%r18];
	setp.ge.s32 	%p48, %r42, %r226;
	@%p48 bra 	$L__BB15_94;
	st.shared.u32 	[%r18], %r42;
$L__BB15_94:
	bar.sync 	0;
	ld.shared.u32 	%r227, [%r21+72];
	ld.shared.u32 	%r228, [%r24+1728];
	add.s32 	%r43, %r228, %r227;
	ld.shared.u32 	%r229, [%r18];
	setp.ge.s32 	%p49, %r43, %r229;
	@%p49 bra 	$L__BB15_96;
	st.shared.u32 	[%r18], %r43;
$L__BB15_96:
	bar.sync 	0;
	ld.shared.u32 	%r230, [%r21+76];
	ld.shared.u32 	%r231, [%r24+1824];
	add.s32 	%r44, %r231, %r230;
	ld.shared.u32 	%r232, [%r18];
	setp.ge.s32 	%p50, %r44, %r232;
	@%p50 bra 	$L__BB15_98;
	st.shared.u32 	[%r18], %r44;
$L__BB15_98:
	bar.sync 	0;
	ld.shared.u32 	%r233, [%r21+80];
	ld.shared.u32 	%r234, [%r24+1920];
	add.s32 	%r45, %r234, %r233;
	ld.shared.u32 	%r235, [%r18];
	setp.ge.s32 	%p51, %r45, %r235;
	@%p51 bra 	$L__BB15_100;
	st.shared.u32 	[%r18], %r45;
$L__BB15_100:
	bar.sync 	0;
	ld.shared.u32 	%r236, [%r21+84];
	ld.shared.u32 	%r237, [%r24+2016];
	add.s32 	%r46, %r237, %r236;
	ld.shared.u32 	%r238, [%r18];
	setp.ge.s32 	%p52, %r46, %r238;
	@%p52 bra 	$L__BB15_102;
	st.shared.u32 	[%r18], %r46;
$L__BB15_102:
	bar.sync 	0;
	ld.shared.u32 	%r239, [%r21+88];
	ld.shared.u32 	%r240, [%r24+2112];
	add.s32 	%r47, %r240, %r239;
	ld.shared.u32 	%r241, [%r18];
	setp.ge.s32 	%p53, %r47, %r241;
	@%p53 bra 	$L__BB15_104;
	st.shared.u32 	[%r18], %r47;
$L__BB15_104:
	bar.sync 	0;
	ld.shared.u32 	%r242, [%r21+92];
	ld.shared.u32 	%r243, [%r24+2208];
	add.s32 	%r48, %r243, %r242;
	ld.shared.u32 	%r250, [%r18];
	setp.ge.s32 	%p54, %r48, %r250;
	@%p54 bra 	$L__BB15_106;
	st.shared.u32 	[%r18], %r48;
	mov.u32 	%r250, %r48;
$L__BB15_106:
	setp.ge.s32 	%p55, %r250, %r248;
	@%p55 bra 	$L__BB15_108;
	st.global.u32 	[%rd2], %r250;
$L__BB15_108:
	ret;

}
	// .globl	_Z11phase_threeILi24EEvPiiiiiii
.visible .entry _Z11phase_threeILi24EEvPiiiiiii(
	.param .u64 .ptr .align 1 _Z11phase_threeILi24EEvPiiiiiii_param_0,
	.param .u32 _Z11phase_threeILi24EEvPiiiiiii_param_1,
	.param .u32 _Z11phase_threeILi24EEvPiiiiiii_param_2,
	.param .u32 _Z11phase_threeILi24EEvPiiiiiii_param_3,
	.param .u32 _Z11phase_threeILi24EEvPiiiiiii_param_4,
	.param .u32 _Z11phase_threeILi24EEvPiiiiiii_param_5,
	.param .u32 _Z11phase_threeILi24EEvPiiiiiii_param_6
)
{
	.reg .pred 	%p<12>;
	.reg .b32 	%r<136>;
	.reg .b64 	%rd<9>;
	// demoted variable
	.shared .align 4 .b8 _ZZ11phase_threeILi24EEvPiiiiiiiE3s_l[2304];
	// demoted variable
	.shared .align 4 .b8 _ZZ11phase_threeILi24EEvPiiiiiiiE3s_r[2304];
	ld.param.u64 	%rd3, [_Z11phase_threeILi24EEvPiiiiiii_param_0];
	ld.param.u32 	%r15, [_Z11phase_threeILi24EEvPiiiiiii_param_1];
	ld.param.u32 	%r16, [_Z11phase_threeILi24EEvPiiiiiii_param_2];
	ld.param.u32 	%r17, [_Z11phase_threeILi24EEvPiiiiiii_param_3];
	ld.param.u32 	%r18, [_Z11phase_threeILi24EEvPiiiiiii_param_4];
	ld.param.u32 	%r19, [_Z11phase_threeILi24EEvPiiiiiii_param_5];
	ld.param.u32 	%r20, [_Z11phase_threeILi24EEvPiiiiiii_param_6];
	cvta.to.global.u64 	%rd1, %rd3;
	mov.u32 	%r1, %ctaid.x;
	setp.eq.s32 	%p1, %r1, %r20;
	mov.u32 	%r2, %ctaid.y;
	setp.eq.s32 	%p2, %r2, %r20;
	or.pred  	%p3, %p1, %p2;
	@%p3 bra 	$L__BB16_8;
	mov.u32 	%r3, %tid.y;
	mad.lo.s32 	%r22, %r2, 24, %r3;
	add.s32 	%r4, %r22, %r17;
	mov.u32 	%r5, %tid.x;
	mad.lo.s32 	%r23, %r1, 24, %r5;
	add.s32 	%r6, %r23, %r17;
	add.s32 	%r7, %r16, %r5;
	add.s32 	%r8, %r16, %r3;
	setp.ge.s32 	%p4, %r4, %r18;
	setp.ge.s32 	%p5, %r7, %r19;
	mov.b32 	%r134, 1000000000;
	or.pred  	%p6, %p4, %p5;
	@%p6 bra 	$L__BB16_3;
	mad.lo.s32 	%r24, %r4, %r15, %r7;
	mul.wide.s32 	%rd4, %r24, 4;
	add.s64 	%rd5, %rd1, %rd4;
	ld.global.u32 	%r134, [%rd5];
$L__BB16_3:
	mov.u32 	%r26, _ZZ11phase_threeILi24EEvPiiiiiiiE3s_l;
	mad.lo.s32 	%r11, %r3, 96, %r26;
	shl.b32 	%r27, %r5, 2;
	add.s32 	%r28, %r11, %r27;
	st.shared.u32 	[%r28], %r134;
	setp.ge.s32 	%p7, %r8, %r19;
	setp.ge.s32 	%p8, %r6, %r18;
	mov.b32 	%r135, 1000000000;
	or.pred  	%p9, %p7, %p8;
	@%p9 bra 	$L__BB16_5;
	mad.lo.s32 	%r29, %r8, %r15, %r6;
	mul.wide.s32 	%rd6, %r29, 4;
	add.s64 	%rd7, %rd1, %rd6;
	ld.global.u32 	%r135, [%rd7];
$L__BB16_5:
	mov.u32 	%r30, _ZZ11phase_threeILi24EEvPiiiiiiiE3s_r;
	mad.lo.s32 	%r31, %r3, 96, %r30;
	add.s32 	%r33, %r31, %r27;
	st.shared.u32 	[%r33], %r135;
	max.s32 	%r34, %r4, %r6;
	setp.ge.s32 	%p10, %r34, %r18;
	@%p10 bra 	$L__BB16_8;
	mad.lo.s32 	%r35, %r4, %r15, %r6;
	bar.sync 	0;
	mul.wide.s32 	%rd8, %r35, 4;
	add.s64 	%rd2, %rd1, %rd8;
	ld.shared.u32 	%r36, [%r11];
	add.s32 	%r39, %r30, %r27;
	ld.shared.u32 	%r40, [%r39];
	add.s32 	%r41, %r40, %r36;
	ld.global.u32 	%r42, [%rd2];
	ld.shared.u32 	%r43, [%r11+4];
	ld.shared.u32 	%r44, [%r39+96];
	add.s32 	%r45, %r44, %r43;
	min.s32 	%r46, %r45, %r41;
	ld.shared.u32 	%r47, [%r11+8];
	ld.shared.u32 	%r48, [%r39+192];
	add.s32 	%r49, %r48, %r47;
	min.s32 	%r50, %r49, %r46;
	ld.shared.u32 	%r51, [%r11+12];
	ld.shared.u32 	%r52, [%r39+288];
	add.s32 	%r53, %r52, %r51;
	min.s32 	%r54, %r53, %r50;
	ld.shared.u32 	%r55, [%r11+16];
	ld.shared.u32 	%r56, [%r39+384];
	add.s32 	%r57, %r56, %r55;
	min.s32 	%r58, %r57, %r54;
	ld.shared.u32 	%r59, [%r11+20];
	ld.shared.u32 	%r60, [%r39+480];
	add.s32 	%r61, %r60, %r59;
	min.s32 	%r62, %r61, %r58;
	ld.shared.u32 	%r63, [%r11+24];
	ld.shared.u32 	%r64, [%r39+576];
	add.s32 	%r65, %r64, %r63;
	min.s32 	%r66, %r65, %r62;
	ld.shared.u32 	%r67, [%r11+28];
	ld.shared.u32 	%r68, [%r39+672];
	add.s32 	%r69, %r68, %r67;
	min.s32 	%r70, %r69, %r66;
	ld.shared.u32 	%r71, [%r11+32];
	ld.shared.u32 	%r72, [%r39+768];
	add.s32 	%r73, %r72, %r71;
	min.s32 	%r74, %r73, %r70;
	ld.shared.u32 	%r75, [%r11+36];
	ld.shared.u32 	%r76, [%r39+864];
	add.s32 	%r77, %r76, %r75;
	min.s32 	%r78, %r77, %r74;
	ld.shared.u32 	%r79, [%r11+40];
	ld.shared.u32 	%r80, [%r39+960];
	add.s32 	%r81, %r80, %r79;
	min.s32 	%r82, %r81, %r78;
	ld.shared.u32 	%r83, [%r11+44];
	ld.shared.u32 	%r84, [%r39+1056];
	add.s32 	%r85, %r84, %r83;
	min.s32 	%r86, %r85, %r82;
	ld.shared.u32 	%r87, [%r11+48];
	ld.shared.u32 	%r88, [%r39+1152];
	add.s32 	%r89, %r88, %r87;
	min.s32 	%r90, %r89, %r86;
	ld.shared.u32 	%r91, [%r11+52];
	ld.shared.u32 	%r92, [%r39+1248];
	add.s32 	%r93, %r92, %r91;
	min.s32 	%r94, %r93, %r90;
	ld.shared.u32 	%r95, [%r11+56];
	ld.shared.u32 	%r96, [%r39+1344];
	add.s32 	%r97, %r96, %r95;
	min.s32 	%r98, %r97, %r94;
	ld.shared.u32 	%r99, [%r11+60];
	ld.shared.u32 	%r100, [%r39+1440];
	add.s32 	%r101, %r100, %r99;
	min.s32 	%r102, %r101, %r98;
	ld.shared.u32 	%r103, [%r11+64];
	ld.shared.u32 	%r104, [%r39+1536];
	add.s32 	%r105, %r104, %r103;
	min.s32 	%r106, %r105, %r102;
	ld.shared.u32 	%r107, [%r11+68];
	ld.shared.u32 	%r108, [%r39+1632];
	add.s32 	%r109, %r108, %r107;
	min.s32 	%r110, %r109, %r106;
	ld.shared.u32 	%r111, [%r11+72];
	ld.shared.u32 	%r112, [%r39+1728];
	add.s32 	%r113, %r112, %r111;
	min.s32 	%r114, %r113, %r110;
	ld.shared.u32 	%r115, [%r11+76];
	ld.shared.u32 	%r116, [%r39+1824];
	add.s32 	%r117, %r116, %r115;
	min.s32 	%r118, %r117, %r114;
	ld.shared.u32 	%r119, [%r11+80];
	ld.shared.u32 	%r120, [%r39+1920];
	add.s32 	%r121, %r120, %r119;
	min.s32 	%r122, %r121, %r118;
	ld.shared.u32 	%r123, [%r11+84];
	ld.shared.u32 	%r124, [%r39+2016];
	add.s32 	%r125, %r124, %r123;
	min.s32 	%r126, %r125, %r122;
	ld.shared.u32 	%r127, [%r11+88];
	ld.shared.u32 	%r128, [%r39+2112];
	add.s32 	%r129, %r128, %r127;
	min.s32 	%r130, %r129, %r126;
	ld.shared.u32 	%r131, [%r11+92];
	ld.shared.u32 	%r132, [%r39+2208];
	add.s32 	%r133, %r132, %r131;
	min.s32 	%r14, %r133, %r130;
	setp.ge.s32 	%p11, %r14, %r42;
	@%p11 bra 	$L__BB16_8;
	st.global.u32 	[%rd2], %r14;
$L__BB16_8:
	ret;

}
	// .globl	_Z11phase_two_hILi24EEvPiiiiiii
.visible .entry _Z11phase_two_hILi24EEvPiiiiiii(
	.param .u64 .ptr .align 1 _Z11phase_two_hILi24EEvPiiiiiii_param_0,
	.param .u32 _Z11phase_two_hILi24EEvPiiiiiii_param_1,
	.param .u32 _Z11phase_two_hILi24EEvPiiiiiii_param_2,
	.param .u32 _Z11phase_two_hILi24EEvPiiiiiii_param_3,
	.param .u32 _Z11phase_two_hILi24EEvPiiiiiii_param_4,
	.param .u32 _Z11phase_two_hILi24EEvPiiiiiii_param_5,
	.param .u32 _Z11phase_two_hILi24EEvPiiiiiii_param_6
)
{
	.reg .pred 	%p<31>;
	.reg .b32 	%r<135>;
	.reg .b64 	%rd<7>;
	// demoted variable
	.shared .align 4 .b8 _ZZ11phase_two_hILi24EEvPiiiiiiiE3s_m[2304];
	// demoted variable
	.shared .align 4 .b8 _ZZ11phase_two_hILi24EEvPiiiiiiiE3s_c[2304];
	ld.param.u64 	%rd3, [_Z11phase_two_hILi24EEvPiiiiiii_param_0];
	ld.param.u32 	%r39, [_Z11phase_two_hILi24EEvPiiiiiii_param_1];
	ld.param.u32 	%r40, [_Z11phase_two_hILi24EEvPiiiiiii_param_2];
	ld.param.u32 	%r41, [_Z11phase_two_hILi24EEvPiiiiiii_param_3];
	ld.param.u32 	%r42, [_Z11phase_two_hILi24EEvPiiiiiii_param_4];
	ld.param.u32 	%r43, [_Z11phase_two_hILi24EEvPiiiiiii_param_5];
	ld.param.u32 	%r44, [_Z11phase_two_hILi24EEvPiiiiiii_param_6];
	cvta.to.global.u64 	%rd1, %rd3;
	mov.u32 	%r1, %tid.y;
	add.s32 	%r45, %r40, %r1;
	mov.u32 	%r46, %ctaid.x;
	mov.u32 	%r2, %tid.x;
	mad.lo.s32 	%r47, %r46, 24, %r2;
	add.s32 	%r48, %r47, %r41;
	add.s32 	%r3, %r40, %r2;
	mul.lo.s32 	%r4, %r45, %r39;
	add.s32 	%r49, %r48, %r4;
	setp.ge.s32 	%p3, %r45, %r42;
	setp.ge.s32 	%p4, %r48, %r43;
	or.pred  	%p1, %p3, %p4;
	max.s32 	%r50, %r45, %r3;
	setp.lt.s32 	%p2, %r50, %r44;
	mul.wide.s32 	%rd4, %r49, 4;
	add.s64 	%rd2, %rd1, %rd4;
	mov.b32 	%r132, 1000000000;
	@%p1 bra 	$L__BB17_2;
	ld.global.u32 	%r132, [%rd2];
$L__BB17_2:
	mov.u32 	%r52, _ZZ11phase_two_hILi24EEvPiiiiiiiE3s_m;
	mad.lo.s32 	%r53, %r1, 96, %r52;
	shl.b32 	%r54, %r2, 2;
	add.s32 	%r7, %r53, %r54;
	st.shared.u32 	[%r7], %r132;
	mov.b32 	%r133, 1000000000;
	not.pred 	%p5, %p2;
	@%p5 bra 	$L__BB17_4;
	add.s32 	%r55, %r4, %r3;
	mul.wide.s32 	%rd5, %r55, 4;
	add.s64 	%rd6, %rd1, %rd5;
	ld.global.u32 	%r133, [%rd6];
$L__BB17_4:
	mov.u32 	%r56, _ZZ11phase_two_hILi24EEvPiiiiiiiE3s_c;
	mad.lo.s32 	%r10, %r1, 96, %r56;
	add.s32 	%r58, %r10, %r54;
	st.shared.u32 	[%r58], %r133;
	@%p1 bra 	$L__BB17_55;
	add.s32 	%r11, %r52, %r54;
	bar.sync 	0;
	ld.shared.u32 	%r61, [%r10];
	ld.shared.u32 	%r62, [%r11];
	add.s32 	%r12, %r62, %r61;
	ld.shared.u32 	%r63, [%r7];
	setp.ge.s32 	%p6, %r12, %r63;
	@%p6 bra 	$L__BB17_7;
	st.shared.u32 	[%r7], %r12;
$L__BB17_7:
	bar.sync 	0;
	ld.shared.u32 	%r64, [%r10+4];
	ld.shared.u32 	%r65, [%r11+96];
	add.s32 	%r13, %r65, %r64;
	ld.shared.u32 	%r66, [%r7];
	setp.ge.s32 	%p7, %r13, %r66;
	@%p7 bra 	$L__BB17_9;
	st.shared.u32 	[%r7], %r13;
$L__BB17_9:
	bar.sync 	0;
	ld.shared.u32 	%r67, [%r10+8];
	ld.shared.u32 	%r68, [%r11+192];
	add.s32 	%r14, %r68, %r67;
	ld.shared.u32 	%r69, [%r7];
	setp.ge.s32 	%p8, %r14, %r69;
	@%p8 bra 	$L__BB17_11;
	st.shared.u32 	[%r7], %r14;
$L__BB17_11:
	bar.sync 	0;
	ld.shared.u32 	%r70, [%r10+12];
	ld.shared.u32 	%r71, [%r11+288];
	add.s32 	%r15, %r71, %r70;
	ld.shared.u32 	%r72, [%r7];
	setp.ge.s32 	%p9, %r15, %r72;
	@%p9 bra 	$L__BB17_13;
	st.shared.u32 	[%r7], %r15;
$L__BB17_13:
	bar.sync 	0;
	ld.shared.u32 	%r73, [%r10+16];
	ld.shared.u32 	%r74, [%r11+384];
	add.s32 	%r16, %r74, %r73;
	ld.shared.u32 	%r75, [%r7];
	setp.ge.s32 	%p10, %r16, %r75;
	@%p10 bra 	$L__BB17_15;
	st.shared.u32 	[%r7], %r16;
$L__BB17_15:
	bar.sync 	0;
	ld.shared.u32 	%r76, [%r10+20];
	ld.shared.u32 	%r77, [%r11+480];
	add.s32 	%r17, %r77, %r76;
	ld.shared.u32 	%r78, [%r7];
	setp.ge.s32 	%p11, %r17, %r78;
	@%p11 bra 	$L__BB17_17;
	st.shared.u32 	[%r7], %r17;
$L__BB17_17:
	bar.sync 	0;
	ld.shared.u32 	%r79, [%r10+24];
	ld.shared.u32 	%r80, [%r11+576];
	add.s32 	%r18, %r80, %r79;
	ld.shared.u32 	%r81, [%r7];
	setp.ge.s32 	%p12, %r18, %r81;
	@%p12 bra 	$L__BB17_19;
	st.shared.u32 	[%r7], %r18;
$L__BB17_19:
	bar.sync 	0;
	ld.shared.u32 	%r82, [%r10+28];
	ld.shared.u32 	%r83, [%r11+672];
	add.s32 	%r19, %r83, %r82;
	ld.shared.u32 	%r84, [%r7];
	setp.ge.s32 	%p13, %r19, %r84;
	@%p13 bra 	$L__BB17_21;
	st.shared.u32 	[%r7], %r19;
$L__BB17_21:
	bar.sync 	0;
	ld.shared.u32 	%r85, [%r10+32];
	ld.shared.u32 	%r86, [%r11+768];
	add.s32 	%r20, %r86, %r85;
	ld.shared.u32 	%r87, [%r7];
	setp.ge.s32 	%p14, %r20, %r87;
	@%p14 bra 	$L__BB17_23;
	st.shared.u32 	[%r7], %r20;
$L__BB17_23:
	bar.sync 	0;
	ld.shared.u32 	%r88, [%r10+36];
	ld.shared.u32 	%r89, [%r11+864];
	add.s32 	%r21, %r89, %r88;
	ld.shared.u32 	%r90, [%r7];
	setp.ge.s32 	%p15, %r21, %r90;
	@%p15 bra 	$L__BB17_25;
	st.shared.u32 	[%r7], %r21;
$L__BB17_25:
	bar.sync 	0;
	ld.shared.u32 	%r91, [%r10+40];
	ld.shared.u32 	%r92, [%r11+960];
	add.s32 	%r22, %r92, %r91;
	ld.shared.u32 	%r93, [%r7];
	setp.ge.s32 	%p16, %r22, %r93;
	@%p16 bra 	$L__BB17_27;
	st.shared.u32 	[%r7], %r22;
$L__BB17_27:
	bar.sync 	0;
	ld.shared.u32 	%r94, [%r10+44];
	ld.shared.u32 	%r95, [%r11+1056];
	add.s32 	%r23, %r95, %r94;
	ld.shared.u32 	%r96, [%r7];
	setp.ge.s32 	%p17, %r23, %r96;
	@%p17 bra 	$L__BB17_29;
	st.shared.u32 	[%r7], %r23;
$L__BB17_29:
	bar.sync 	0;
	ld.shared.u32 	%r97, [%r10+48];
	ld.shared.u32 	%r98, [%r11+1152];
	add.s32 	%r24, %r98, %r97;
	ld.shared.u32 	%r99, [%r7];
	setp.ge.s32 	%p18, %r24, %r99;
	@%p18 bra 	$L__BB17_31;
	st.shared.u32 	[%r7], %r24;
$L__BB17_31:
	bar.sync 	0;
	ld.shared.u32 	%r100, [%r10+52];
	ld.shared.u32 	%r101, [%r11+1248];
	add.s32 	%r25, %r101, %r100;
	ld.shared.u32 	%r102, [%r7];
	setp.ge.s32 	%p19, %r25, %r102;
	@%p19 bra 	$L__BB17_33;
	st.shared.u32 	[%r7], %r25;
$L__BB17_33:
	bar.sync 	0;
	ld.shared.u32 	%r103, [%r10+56];
	ld.shared.u32 	%r104, [%r11+1344];
	add.s32 	%r26, %r104, %r103;
	ld.shared.u32 	%r105, [%r7];
	setp.ge.s32 	%p20, %r26, %r105;
	@%p20 bra 	$L__BB17_35;
	st.shared.u32 	[%r7], %r26;
$L__BB17_35:
	bar.sync 	0;
	ld.shared.u32 	%r106, [%r10+60];
	ld.shared.u32 	%r107, [%r11+1440];
	add.s32 	%r27, %r107, %r106;
	ld.shared.u32 	%r108, [%r7];
	setp.ge.s32 	%p21, %r27, %r108;
	@%p21 bra 	$L__BB17_37;
	st.shared.u32 	[%r7], %r27;
$L__BB17_37:
	bar.sync 	0;
	ld.shared.u32 	%r109, [%r10+64];
	ld.shared.u32 	%r110, [%r11+1536];
	add.s32 	%r28, %r110, %r109;
	ld.shared.u32 	%r111, [%r7];
	setp.ge.s32 	%p22, %r28, %r111;
	@%p22 bra 	$L__BB17_39;
	st.shared.u32 	[%r7], %r28;
$L__BB17_39:
	bar.sync 	0;
	ld.shared.u32 	%r112, [%r10+68];
	ld.shared.u32 	%r113, [%r11+1632];
	add.s32 	%r29, %r113, %r112;
	ld.shared.u32 	%r114, [%r7];
	setp.ge.s32 	%p23, %r29, %r114;
	@%p23 bra 	$L__BB17_41;
	st.shared.u32 	[%r7], %r29;
$L__BB17_41:
	bar.sync 	0;
	ld.shared.u32 	%r115, [%r10+72];
	ld.shared.u32 	%r116, [%r11+1728];
	add.s32 	%r30, %r116, %r115;
	ld.shared.u32 	%r117, [%r7];
	setp.ge.s32 	%p24, %r30, %r117;
	@%p24 bra 	$L__BB17_43;
	st.shared.u32 	[%r7], %r30;
$L__BB17_43:
	bar.sync 	0;
	ld.shared.u32 	%r118, [%r10+76];
	ld.shared.u32 	%r119, [%r11+1824];
	add.s32 	%r31, %r119, %r118;
	ld.shared.u32 	%r120, [%r7];
	setp.ge.s32 	%p25, %r31, %r120;
	@%p25 bra 	$L__BB17_45;
	st.shared.u32 	[%r7], %r31;
$L__BB17_45:
	bar.sync 	0;
	ld.shared.u32 	%r121, [%r10+80];
	ld.shared.u32 	%r122, [%r11+1920];
	add.s32 	%r32, %r122, %r121;
	ld.shared.u32 	%r123, [%r7];
	setp.ge.s32 	%p26, %r32, %r123;
	@%p26 bra 	$L__BB17_47;
	st.shared.u32 	[%r7], %r32;
$L__BB17_47:
	bar.sync 	0;
	ld.shared.u32 	%r124, [%r10+84];
	ld.shared.u32 	%r125, [%r11+2016];
	add.s32 	%r33, %r125, %r124;
	ld.shared.u32 	%r126, [%r7];
	setp.ge.s32 	%p27, %r33, %r126;
	@%p27 bra 	$L__BB17_49;
	st.shared.u32 	[%r7], %r33;
$L__BB17_49:
	bar.sync 	0;
	ld.shared.u32 	%r127, [%r10+88];
	ld.shared.u32 	%r128, [%r11+2112];
	add.s32 	%r34, %r128, %r127;
	ld.shared.u32 	%r129, [%r7];
	setp.ge.s32 	%p28, %r34, %r129;
	@%p28 bra 	$L__BB17_51;
	st.shared.u32 	[%r7], %r34;
$L__BB17_51:
	bar.sync 	0;
	ld.shared.u32 	%r130, [%r10+92];
	ld.shared.u32 	%r131, [%r11+2208];
	add.s32 	%r35, %r131, %r130;
	ld.shared.u32 	%r134, [%r7];
	setp.ge.s32 	%p29, %r35, %r134;
	@%p29 bra 	$L__BB17_53;
	st.shared.u32 	[%r7], %r35;
	mov.u32 	%r134, %r35;
$L__BB17_53:
	setp.ge.s32 	%p30, %r134, %r132;
	@%p30 bra 	$L__BB17_55;
	st.global.u32 	[%rd2], %r134;
$L__BB17_55:
	ret;

}
	// .globl	_Z13phase_three_hILi24EEvPiiiiiiiii
.visible .entry _Z13phase_three_hILi24EEvPiiiiiiiii(
	.param .u64 .ptr .align 1 _Z13phase_three_hILi24EEvPiiiiiiiii_param_0,
	.param .u32 _Z13phase_three_hILi24EEvPiiiiiiiii_param_1,
	.param .u32 _Z13phase_three_hILi24EEvPiiiiiiiii_param_2,
	.param .u32 _Z13phase_three_hILi24EEvPiiiiiiiii_param_3,
	.param .u32 _Z13phase_three_hILi24EEvPiiiiiiiii_param_4,
	.param .u32 _Z13phase_three_hILi24EEvPiiiiiiiii_param_5,
	.param .u32 _Z13phase_three_hILi24EEvPiiiiiiiii_param_6,
	.param .u32 _Z13phase_three_hILi24EEvPiiiiiiiii_param_7,
	.param .u32 _Z13phase_three_hILi24EEvPiiiiiiiii_param_8
)
{
	.reg .pred 	%p<12>;
	.reg .b32 	%r<137>;
	.reg .b64 	%rd<9>;
	// demoted variable
	.shared .align 4 .b8 _ZZ13phase_three_hILi24EEvPiiiiiiiiiE3s_l[2304];
	// demoted variable
	.shared .align 4 .b8 _ZZ13phase_three_hILi24EEvPiiiiiiiiiE3s_r[2304];
	ld.param.u64 	%rd3, [_Z13phase_three_hILi24EEvPiiiiiiiii_param_0];
	ld.param.u32 	%r14, [_Z13phase_three_hILi24EEvPiiiiiiiii_param_1];
	ld.param.u32 	%r15, [_Z13phase_three_hILi24EEvPiiiiiiiii_param_2];
	ld.param.u32 	%r16, [_Z13phase_three_hILi24EEvPiiiiiiiii_param_3];
	ld.param.u32 	%r17, [_Z13phase_three_hILi24EEvPiiiiiiiii_param_4];
	ld.param.u32 	%r18, [_Z13phase_three_hILi24EEvPiiiiiiiii_param_5];
	ld.param.u32 	%r19, [_Z13phase_three_hILi24EEvPiiiiiiiii_param_6];
	ld.param.u32 	%r20, [_Z13phase_three_hILi24EEvPiiiiiiiii_param_7];
	ld.param.u32 	%r21, [_Z13phase_three_hILi24EEvPiiiiiiiii_param_8];
	cvta.to.global.u64 	%rd1, %rd3;
	mov.u32 	%r1, %ctaid.y;
	setp.eq.s32 	%p1, %r1, %r21;
	@%p1 bra 	$L__BB18_8;
	mov.u32 	%r2, %tid.y;
	mad.lo.s32 	%r23, %r1, 24, %r2;
	add.s32 	%r3, %r23, %r16;
	mov.u32 	%r24, %ctaid.x;
	mov.u32 	%r4, %tid.x;
	mad.lo.s32 	%r25, %r24, 24, %r4;
	add.s32 	%r5, %r25, %r17;
	add.s32 	%r6, %r15, %r4;
	add.s32 	%r7, %r15, %r2;
	setp.ge.s32 	%p2, %r3, %r18;
	setp.ge.s32 	%p3, %r6, %r20;
	mov.b32 	%r135, 1000000000;
	or.pred  	%p4, %p2, %p3;
	@%p4 bra 	$L__BB18_3;
	mad.lo.s32 	%r26, %r3, %r14, %r6;
	mul.wide.s32 	%rd4, %r26, 4;
	add.s64 	%rd5, %rd1, %rd4;
	ld.global.u32 	%r135, [%rd5];
$L__BB18_3:
	mov.u32 	%r28, _ZZ13phase_three_hILi24EEvPiiiiiiiiiE3s_l;
	mad.lo.s32 	%r10, %r2, 96, %r28;
	shl.b32 	%r29, %r4, 2;
	add.s32 	%r30, %r10, %r29;
	st.shared.u32 	[%r30], %r135;
	setp.ge.s32 	%p5, %r7, %r20;
	setp.ge.s32 	%p6, %r5, %r19;
	mov.b32 	%r136, 1000000000;
	or.pred  	%p7, %p6, %p5;
	@%p7 bra 	$L__BB18_5;
	mad.lo.s32 	%r31, %r7, %r14, %r5;
	mul.wide.s32 	%rd6, %r31, 4;
	add.s64 	%rd7, %rd1, %rd6;
	ld.global.u32 	%r136, [%rd7];
$L__BB18_5:
	mov.u32 	%r32, _ZZ13phase_three_hILi24EEvPiiiiiiiiiE3s_r;
	mad.lo.s32 	%r33, %r2, 96, %r32;
	add.s32 	%r35, %r33, %r29;
	st.shared.u32 	[%r35], %r136;
	setp.ge.s32 	%p8, %r3, %r18;
	setp.ge.s32 	%p9, %r5, %r19;
	or.pred  	%p10, %p8, %p9;
	@%p10 bra 	$L__BB18_8;
	mad.lo.s32 	%r36, %r3, %r14, %r5;
	bar.sync 	0;
	mul.wide.s32 	%rd8, %r36, 4;
	add.s64 	%rd2, %rd1, %rd8;
	ld.shared.u32 	%r37, [%r10];
	add.s32 	%r40, %r32, %r29;
	ld.shared.u32 	%r41, [%r40];
	add.s32 	%r42, %r41, %r37;
	ld.global.u32 	%r43, [%rd2];
	ld.shared.u32 	%r44, [%r10+4];
	ld.shared.u32 	%r45, [%r40+96];
	add.s32 	%r46, %r45, %r44;
	min.s32 	%r47, %r46, %r42;
	ld.shared.u32 	%r48, [%r10+8];
	ld.shared.u32 	%r49, [%r40+192];
	add.s32 	%r50, %r49, %r48;
	min.s32 	%r51, %r50, %r47;
	ld.shared.u32 	%r52, [%r10+12];
	ld.shared.u32 	%r53, [%r40+288];
	add.s32 	%r54, %r53, %r52;
	min.s32 	%r55, %r54, %r51;
	ld.shared.u32 	%r56, [%r10+16];
	ld.shared.u32 	%r57, [%r40+384];
	add.s32 	%r58, %r57, %r56;
	min.s32 	%r59, %r58, %r55;
	ld.shared.u32 	%r60, [%r10+20];
	ld.shared.u32 	%r61, [%r40+480];
	add.s32 	%r62, %r61, %r60;
	min.s32 	%r63, %r62, %r59;
	ld.shared.u32 	%r64, [%r10+24];
	ld.shared.u32 	%r65, [%r40+576];
	add.s32 	%r66, %r65, %r64;
	min.s32 	%r67, %r66, %r63;
	ld.shared.u32 	%r68, [%r10+28];
	ld.shared.u32 	%r69, [%r40+672];
	add.s32 	%r70, %r69, %r68;
	min.s32 	%r71, %r70, %r67;
	ld.shared.u32 	%r72, [%r10+32];
	ld.shared.u32 	%r73, [%r40+768];
	add.s32 	%r74, %r73, %r72;
	min.s32 	%r75, %r74, %r71;
	ld.shared.u32 	%r76, [%r10+36];
	ld.shared.u32 	%r77, [%r40+864];
	add.s32 	%r78, %r77, %r76;
	min.s32 	%r79, %r78, %r75;
	ld.shared.u32 	%r80, [%r10+40];
	ld.shared.u32 	%r81, [%r40+960];
	add.s32 	%r82, %r81, %r80;
	min.s32 	%r83, %r82, %r79;
	ld.shared.u32 	%r84, [%r10+44];
	ld.shared.u32 	%r85, [%r40+1056];
	add.s32 	%r86, %r85, %r84;
	min.s32 	%r87, %r86, %r83;
	ld.shared.u32 	%r88, [%r10+48];
	ld.shared.u32 	%r89, [%r40+1152];
	add.s32 	%r90, %r89, %r88;
	min.s32 	%r91, %r90, %r87;
	ld.shared.u32 	%r92, [%r10+52];
	ld.shared.u32 	%r93, [%r40+1248];
	add.s32 	%r94, %r93, %r92;
	min.s32 	%r95, %r94, %r91;
	ld.shared.u32 	%r96, [%r10+56];
	ld.shared.u32 	%r97, [%r40+1344];
	add.s32 	%r98, %r97, %r96;
	min.s32 	%r99, %r98, %r95;
	ld.shared.u32 	%r100, [%r10+60];
	ld.shared.u32 	%r101, [%r40+1440];
	add.s32 	%r102, %r101, %r100;
	min.s32 	%r103, %r102, %r99;
	ld.shared.u32 	%r104, [%r10+64];
	ld.shared.u32 	%r105, [%r40+1536];
	add.s32 	%r106, %r105, %r104;
	min.s32 	%r107, %r106, %r103;
	ld.shared.u32 	%r108, [%r10+68];
	ld.shared.u32 	%r109, [%r40+1632];
	add.s32 	%r110, %r109, %r108;
	min.s32 	%r111, %r110, %r107;
	ld.shared.u32 	%r112, [%r10+72];
	ld.shared.u32 	%r113, [%r40+1728];
	add.s32 	%r114, %r113, %r112;
	min.s32 	%r115, %r114, %r111;
	ld.shared.u32 	%r116, [%r10+76];
	ld.shared.u32 	%r117, [%r40+1824];
	add.s32 	%r118, %r117, %r116;
	min.s32 	%r119, %r118, %r115;
	ld.shared.u32 	%r120, [%r10+80];
	ld.shared.u32 	%r121, [%r40+1920];
	add.s32 	%r122, %r121, %r120;
	min.s32 	%r123, %r122, %r119;
	ld.shared.u32 	%r124, [%r10+84];
	ld.shared.u32 	%r125, [%r40+2016];
	add.s32 	%r126, %r125, %r124;
	min.s32 	%r127, %r126, %r123;
	ld.shared.u32 	%r128, [%r10+88];
	ld.shared.u32 	%r129, [%r40+2112];
	add.s32 	%r130, %r129, %r128;
	min.s32 	%r131, %r130, %r127;
	ld.shared.u32 	%r132, [%r10+92];
	ld.shared.u32 	%r133, [%r40+2208];
	add.s32 	%r134, %r133, %r132;
	min.s32 	%r13, %r134, %r131;
	setp.ge.s32 	%p11, %r13, %r43;
	@%p11 bra 	$L__BB18_8;
	st.global.u32 	[%rd2], %r13;
$L__BB18_8:
	ret;

}
	// .globl	_Z11phase_two_vILi24EEvPiiiiiii
.visible .entry _Z11phase_two_vILi24EEvPiiiiiii(
	.param .u64 .ptr .align 1 _Z11phase_two_vILi24EEvPiiiiiii_param_0,
	.param .u32 _Z11phase_two_vILi24EEvPiiiiiii_param_1,
	.param .u32 _Z11phase_two_vILi24EEvPiiiiiii_param_2,
	.param .u32 _Z11phase_two_vILi24EEvPiiiiiii_param_3,
	.param .u32 _Z11phase_two_vILi24EEvPiiiiiii_param_4,
	.param .u32 _Z11phase_two_vILi24EEvPiiiiiii_param_5,
	.param .u32 _Z11phase_two_vILi24EEvPiiiiiii_param_6
)
{
	.reg .pred 	%p<31>;
	.reg .b32 	%r<134>;
	.reg .b64 	%rd<7>;
	// demoted variable
	.shared .align 4 .b8 _ZZ11phase_two_vILi24EEvPiiiiiiiE3s_m[2304];
	// demoted variable
	.shared .align 4 .b8 _ZZ11phase_two_vILi24EEvPiiiiiiiE3s_c[2304];
	ld.param.u64 	%rd3, [_Z11phase_two_vILi24EEvPiiiiiii_param_0];
	ld.param.u32 	%r38, [_Z11phase_two_vILi24EEvPiiiiiii_param_1];
	ld.param.u32 	%r40, [_Z11phase_two_vILi24EEvPiiiiiii_param_2];
	ld.param.u32 	%r41, [_Z11phase_two_vILi24EEvPiiiiiii_param_3];
	ld.param.u32 	%r42, [_Z11phase_two_vILi24EEvPiiiiiii_param_4];
	ld.param.u32 	%r43, [_Z11phase_two_vILi24EEvPiiiiiii_param_5];
	ld.param.u32 	%r44, [_Z11phase_two_vILi24EEvPiiiiiii_param_6];
	cvta.to.global.u64 	%rd1, %rd3;
	mov.u32 	%r45, %ctaid.x;
	mov.u32 	%r1, %tid.y;
	mad.lo.s32 	%r46, %r45, 24, %r1;
	add.s32 	%r47, %r46, %r41;
	mov.u32 	%r2, %tid.x;
	add.s32 	%r3, %r40, %r2;
	add.s32 	%r4, %r40, %r1;
	mad.lo.s32 	%r48, %r47, %r38, %r3;
	setp.ge.s32 	%p3, %r47, %r42;
	setp.ge.s32 	%p4, %r3, %r43;
	or.pred  	%p1, %p3, %p4;
	max.s32 	%r49, %r4, %r3;
	setp.lt.s32 	%p2, %r49, %r44;
	mul.wide.s32 	%rd4, %r48, 4;
	add.s64 	%rd2, %rd1, %rd4;
	mov.b32 	%r131, 1000000000;
	@%p1 bra 	$L__BB19_2;
	ld.global.u32 	%r131, [%rd2];
$L__BB19_2:
	mov.u32 	%r51, _ZZ11phase_two_vILi24EEvPiiiiiiiE3s_m;
	mad.lo.s32 	%r7, %r1, 96, %r51;
	shl.b32 	%r52, %r2, 2;
	add.s32 	%r8, %r7, %r52;
	st.shared.u32 	[%r8], %r131;
	mov.b32 	%r132, 1000000000;
	not.pred 	%p5, %p2;
	@%p5 bra 	$L__BB19_4;
	mad.lo.s32 	%r53, %r4, %r38, %r3;
	mul.wide.s32 	%rd5, %r53, 4;
	add.s64 	%rd6, %rd1, %rd5;
	ld.global.u32 	%r132, [%rd6];
$L__BB19_4:
	mov.u32 	%r54, _ZZ11phase_two_vILi24EEvPiiiiiiiE3s_c;
	mad.lo.s32 	%r55, %r1, 96, %r54;
	add.s32 	%r57, %r55, %r52;
	st.shared.u32 	[%r57], %r132;
	@%p1 bra 	$L__BB19_55;
	add.s32 	%r11, %r54, %r52;
	bar.sync 	0;
	ld.shared.u32 	%r60, [%r7];
	ld.shared.u32 	%r61, [%r11];
	add.s32 	%r12, %r61, %r60;
	ld.shared.u32 	%r62, [%r8];
	setp.ge.s32 	%p6, %r12, %r62;
	@%p6 bra 	$L__BB19_7;
	st.shared.u32 	[%r8], %r12;
$L__BB19_7:
	bar.sync 	0;
	ld.shared.u32 	%r63, [%r7+4];
	ld.shared.u32 	%r64, [%r11+96];
	add.s32 	%r13, %r64, %r63;
	ld.shared.u32 	%r65, [%r8];
	setp.ge.s32 	%p7, %r13, %r65;
	@%p7 bra 	$L__BB19_9;
	st.shared.u32 	[%r8], %r13;
$L__BB19_9:
	bar.sync 	0;
	ld.shared.u32 	%r66, [%r7+8];
	ld.shared.u32 	%r67, [%r11+192];
	add.s32 	%r14, %r67, %r66;
	ld.shared.u32 	%r68, [%r8];
	setp.ge.s32 	%p8, %r14, %r68;
	@%p8 bra 	$L__BB19_11;
	st.shared.u32 	[%r8], %r14;
$L__BB19_11:
	bar.sync 	0;
	ld.shared.u32 	%r69, [%r7+12];
	ld.shared.u32 	%r70, [%r11+288];
	add.s32 	%r15, %r70, %r69;
	ld.shared.u32 	%r71, [%r8];
	setp.ge.s32 	%p9, %r15, %r71;
	@%p9 bra 	$L__BB19_13;
	st.shared.u32 	[%r8], %r15;
$L__BB19_13:
	bar.sync 	0;
	ld.shared.u32 	%r72, [%r7+16];
	ld.shared.u32 	%r73, [%r11+384];
	add.s32 	%r16, %r73, %r72;
	ld.shared.u32 	%r74, [%r8];
	setp.ge.s32 	%p10, %r16, %r74;
	@%p10 bra 	$L__BB19_15;
	st.shared.u32 	[%r8], %r16;
$L__BB19_15:
	bar.sync 	0;
	ld.shared.u32 	%r75, [%r7+20];
	ld.shared.u32 	%r76, [%r11+480];
	add.s32 	%r17, %r76, %r75;
	ld.shared.u32 	%r77, [%r8];
	setp.ge.s32 	%p11, %r17, %r77;
	@%p11 bra 	$L__BB19_17;
	st.shared.u32 	[%r8], %r17;
$L__BB19_17:
	bar.sync 	0;
	ld.shared.u32 	%r78, [%r7+24];
	ld.shared.u32 	%r79, [%r11+576];
	add.s32 	%r18, %r79, %r78;
	ld.shared.u32 	%r80, [%r8];
	setp.ge.s32 	%p12, %r18, %r80;
	@%p12 bra 	$L__BB19_19;
	st.shared.u32 	[%r8], %r18;
$L__BB19_19:
	bar.sync 	0;
	ld.shared.u32 	%r81, [%r7+28];
	ld.shared.u32 	%r82, [%r11+672];
	add.s32 	%r19, %r82, %r81;
	ld.shared.u32 	%r83, [%r8];
	setp.ge.s32 	%p13, %r19, %r83;
	@%p13 bra 	$L__BB19_21;
	st.shared.u32 	[%r8], %r19;
$L__BB19_21:
	bar.sync 	0;
	ld.shared.u32 	%r84, [%r7+32];
	ld.shared.u32 	%r85, [%r11+768];
	add.s32 	%r20, %r85, %r84;
	ld.shared.u32 	%r86, [%r8];
	setp.ge.s32 	%p14, %r20, %r86;
	@%p14 bra 	$L__BB19_23;
	st.shared.u32 	[%r8], %r20;
$L__BB19_23:
	bar.sync 	0;
	ld.shared.u32 	%r87, [%r7+36];
	ld.shared.u32 	%r88, [%r11+864];
	add.s32 	%r21, %r88, %r87;
	ld.shared.u32 	%r89, [%r8];
	setp.ge.s32 	%p15, %r21, %r89;
	@%p15 bra 	$L__BB19_25;
	st.shared.u32 	[%r8], %r21;
$L__BB19_25:
	bar.sync 	0;
	ld.shared.u32 	%r90, [%r7+40];
	ld.shared.u32 	%r91, [%r11+960];
	add.s32 	%r22, %r91, %r90;
	ld.shared.u32 	%r92, [%r8];
	setp.ge.s32 	%p16, %r22, %r92;
	@%p16 bra 	$L__BB19_27;
	st.shared.u32 	[%r8], %r22;
$L__BB19_27:
	bar.sync 	0;
	ld.shared.u32 	%r93, [%r7+44];
	ld.shared.u32 	%r94, [%r11+1056];
	add.s32 	%r23, %r94, %r93;
	ld.shared.u32 	%r95, [%r8];
	setp.ge.s32 	%p17, %r23, %r95;
	@%p17 bra 	$L__BB19_29;
	st.shared.u32 	[%r8], %r23;
$L__BB19_29:
	bar.sync 	0;
	ld.shared.u32 	%r96, [%r7+48];
	ld.shared.u32 	%r97, [%r11+1152];
	add.s32 	%r24, %r97, %r96;
	ld.shared.u32 	%r98, [%r8];
	setp.ge.s32 	%p18, %r24, %r98;
	@%p18 bra 	$L__BB19_31;
	st.shared.u32 	[%r8], %r24;
$L__BB19_31:
	bar.sync 	0;
	ld.shared.u32 	%r99, [%r7+52];
	ld.shared.u32 	%r100, [%r11+1248];
	add.s32 	%r25, %r100, %r99;
	ld.shared.u32 	%r101, [%r8];
	setp.ge.s32 	%p19, %r25, %r101;
	@%p19 bra 	$L__BB19_33;
	st.shared.u32 	[%r8], %r25;
$L__BB19_33:
	bar.sync 	0;
	ld.shared.u32 	%r102, [%r7+56];
	ld.shared.u32 	%r103, [%r11+1344];
	add.s32 	%r26, %r103, %r102;
	ld.shared.u32 	%r104, [%r8];
	setp.ge.s32 	%p20, %r26, %r104;
	@%p20 bra 	$L__BB19_35;
	st.shared.u32 	[%r8], %r26;
$L__BB19_35:
	bar.sync 	0;
	ld.shared.u32 	%r105, [%r7+60];
	ld.shared.u32 	%r106, [%r11+1440];
	add.s32 	%r27, %r106, %r105;
	ld.shared.u32 	%r107, [%r8];
	setp.ge.s32 	%p21, %r27, %r107;
	@%p21 bra 	$L__BB19_37;
	st.shared.u32 	[%r8], %r27;
$L__BB19_37:
	bar.sync 	0;
	ld.shared.u32 	%r108, [%r7+64];
	ld.shared.u32 	%r109, [%r11+1536];
	add.s32 	%r28, %r109, %r108;
	ld.shared.u32 	%r110, [%r8];
	setp.ge.s32 	%p22, %r28, %r110;
	@%p22 bra 	$L__BB19_39;
	st.shared.u32 	[%r8], %r28;
$L__BB19_39:
	bar.sync 	0;
	ld.shared.u32 	%r111, [%r7+68];
	ld.shared.u32 	%r112, [%r11+1632];
	add.s32 	%r29, %r112, %r111;
	ld.shared.u32 	%r113, [%r8];
	setp.ge.s32 	%p23, %r29, %r113;
	@%p23 bra 	$L__BB19_41;
	st.shared.u32 	[%r8], %r29;
$L__BB19_41:
	bar.sync 	0;
	ld.shared.u32 	%r114, [%r7+72];
	ld.shared.u32 	%r115, [%r11+1728];
	add.s32 	%r30, %r115, %r114;
	ld.shared.u32 	%r116, [%r8];
	setp.ge.s32 	%p24, %r30, %r116;
	@%p24 bra 	$L__BB19_43;
	st.shared.u32 	[%r8], %r30;
$L__BB19_43:
	bar.sync 	0;
	ld.shared.u32 	%r117, [%r7+76];
	ld.shared.u32 	%r118, [%r11+1824];
	add.s32 	%r31, %r118, %r117;
	ld.shared.u32 	%r119, [%r8];
	setp.ge.s32 	%p25, %r31, %r119;
	@%p25 bra 	$L__BB19_45;
	st.shared.u32 	[%r8], %r31;
$L__BB19_45:
	bar.sync 	0;
	ld.shared.u32 	%r120, [%r7+80];
	ld.shared.u32 	%r121, [%r11+1920];
	add.s32 	%r32, %r121, %r120;
	ld.shared.u32 	%r122, [%r8];
	setp.ge.s32 	%p26, %r32, %r122;
	@%p26 bra 	$L__BB19_47;
	st.shared.u32 	[%r8], %r32;
$L__BB19_47:
	bar.sync 	0;
	ld.shared.u32 	%r123, [%r7+84];
	ld.shared.u32 	%r124, [%r11+2016];
	add.s32 	%r33, %r124, %r123;
	ld.shared.u32 	%r125, [%r8];
	setp.ge.s32 	%p27, %r33, %r125;
	@%p27 bra 	$L__BB19_49;
	st.shared.u32 	[%r8], %r33;
$L__BB19_49:
	bar.sync 	0;
	ld.shared.u32 	%r126, [%r7+88];
	ld.shared.u32 	%r127, [%r11+2112];
	add.s32 	%r34, %r127, %r126;
	ld.shared.u32 	%r128, [%r8];
	setp.ge.s32 	%p28, %r34, %r128;
	@%p28 bra 	$L__BB19_51;
	st.shared.u32 	[%r8], %r34;
$L__BB19_51:
	bar.sync 	0;
	ld.shared.u32 	%r129, [%r7+92];
	ld.shared.u32 	%r130, [%r11+2208];
	add.s32 	%r35, %r130, %r129;
	ld.shared.u32 	%r133, [%r8];
	setp.ge.s32 	%p29, %r35, %r133;
	@%p29 bra 	$L__BB19_53;
	st.shared.u32 	[%r8], %r35;
	mov.u32 	%r133, %r35;
$L__BB19_53:
	setp.ge.s32 	%p30, %r133, %r131;
	@%p30 bra 	$L__BB19_55;
	st.global.u32 	[%rd2], %r133;
$L__BB19_55:
	ret;

}
	// .globl	_Z13phase_three_vILi24EEvPiiiiiiiii
.visible .entry _Z13phase_three_vILi24EEvPiiiiiiiii(
	.param .u64 .ptr .align 1 _Z13phase_three_vILi24EEvPiiiiiiiii_param_0,
	.param .u32 _Z13phase_three_vILi24EEvPiiiiiiiii_param_1,
	.param .u32 _Z13phase_three_vILi24EEvPiiiiiiiii_param_2,
	.param .u32 _Z13phase_three_vILi24EEvPiiiiiiiii_param_3,
	.param .u32 _Z13phase_three_vILi24EEvPiiiiiiiii_param_4,
	.param .u32 _Z13phase_three_vILi24EEvPiiiiiiiii_param_5,
	.param .u32 _Z13phase_three_vILi24EEvPiiiiiiiii_param_6,
	.param .u32 _Z13phase_three_vILi24EEvPiiiiiiiii_param_7,
	.param .u32 _Z13phase_three_vILi24EEvPiiiiiiiii_param_8
)
{
	.reg .pred 	%p<12>;
	.reg .b32 	%r<137>;
	.reg .b64 	%rd<9>;
	// demoted variable
	.shared .align 4 .b8 _ZZ13phase_three_vILi24EEvPiiiiiiiiiE3s_l[2304];
	// demoted variable
	.shared .align 4 .b8 _ZZ13phase_three_vILi24EEvPiiiiiiiiiE3s_r[2304];
	ld.param.u64 	%rd3, [_Z13phase_three_vILi24EEvPiiiiiiiii_param_0];
	ld.param.u32 	%r14, [_Z13phase_three_vILi24EEvPiiiiiiiii_param_1];
	ld.param.u32 	%r15, [_Z13phase_three_vILi24EEvPiiiiiiiii_param_2];
	ld.param.u32 	%r16, [_Z13phase_three_vILi24EEvPiiiiiiiii_param_3];
	ld.param.u32 	%r17, [_Z13phase_three_vILi24EEvPiiiiiiiii_param_4];
	ld.param.u32 	%r18, [_Z13phase_three_vILi24EEvPiiiiiiiii_param_5];
	ld.param.u32 	%r19, [_Z13phase_three_vILi24EEvPiiiiiiiii_param_6];
	ld.param.u32 	%r20, [_Z13phase_three_vILi24EEvPiiiiiiiii_param_7];
	ld.param.u32 	%r21, [_Z13phase_three_vILi24EEvPiiiiiiiii_param_8];
	cvta.to.global.u64 	%rd1, %rd3;
	mov.u32 	%r1, %ctaid.x;
	setp.eq.s32 	%p1, %r1, %r21;
	@%p1 bra 	$L__BB20_8;
	mov.u32 	%r23, %ctaid.y;
	mov.u32 	%r2, %tid.y;
	mad.lo.s32 	%r24, %r23, 24, %r2;
	add.s32 	%r3, %r24, %r16;
	mov.u32 	%r4, %tid.x;
	mad.lo.s32 	%r25, %r1, 24, %r4;
	add.s32 	%r5, %r25, %r17;
	add.s32 	%r6, %r15, %r4;
	add.s32 	%r7, %r15, %r2;
	setp.ge.s32 	%p2, %r3, %r18;
	setp.ge.s32 	%p3, %r6, %r20;
	mov.b32 	%r135, 1000000000;
	or.pred  	%p4, %p2, %p3;
	@%p4 bra 	$L__BB20_3;
	mad.lo.s32 	%r26, %r3, %r14, %r6;
	mul.wide.s32 	%rd4, %r26, 4;
	add.s64 	%rd5, %rd1, %rd4;
	ld.global.u32 	%r135, [%rd5];
$L__BB20_3:
	mov.u32 	%r28, _ZZ13phase_three_vILi24EEvPiiiiiiiiiE3s_l;
	mad.lo.s32 	%r10, %r2, 96, %r28;
	shl.b32 	%r29, %r4, 2;
	add.s32 	%r30, %r10, %r29;
	st.shared.u32 	[%r30], %r135;
	setp.ge.s32 	%p5, %r7, %r20;
	setp.ge.s32 	%p6, %r5, %r19;
	mov.b32 	%r136, 1000000000;
	or.pred  	%p7, %p6, %p5;
	@%p7 bra 	$L__BB20_5;
	mad.lo.s32 	%r31, %r7, %r14, %r5;
	mul.wide.s32 	%rd6, %r31, 4;
	add.s64 	%rd7, %rd1, %rd6;
	ld.global.u32 	%r136, [%rd7];
$L__BB20_5:
	mov.u32 	%r32, _ZZ13phase_three_vILi24EEvPiiiiiiiiiE3s_r;
	mad.lo.s32 	%r33, %r2, 96, %r32;
	add.s32 	%r35, %r33, %r29;
	st.shared.u32 	[%r35], %r136;
	setp.ge.s32 	%p8, %r3, %r18;
	setp.ge.s32 	%p9, %r5, %r19;
	or.pred  	%p10, %p8, %p9;
	@%p10 bra 	$L__BB20_8;
	mad.lo.s32 	%r36, %r3, %r14, %r5;
	bar.sync 	0;
	mul.wide.s32 	%rd8, %r36, 4;
	add.s64 	%rd2, %rd1, %rd8;
	ld.shared.u32 	%r37, [%r10];
	add.s32 	%r40, %r32, %r29;
	ld.shared.u32 	%r41, [%r40];
	add.s32 	%r42, %r41, %r37;
	ld.global.u32 	%r43, [%rd2];
	ld.shared.u32 	%r44, [%r10+4];
	ld.shared.u32 	%r45, [%r40+96];
	add.s32 	%r46, %r45, %r44;
	min.s32 	%r47, %r46, %r42;
	ld.shared.u32 	%r48, [%r10+8];
	ld.shared.u32 	%r49, [%r40+192];
	add.s32 	%r50, %r49, %r48;
	min.s32 	%r51, %r50, %r47;
	ld.shared.u32 	%r52, [%r10+12];
	ld.shared.u32 	%r53, [%r40+288];
	add.s32 	%r54, %r53, %r52;
	min.s32 	%r55, %r54, %r51;
	ld.shared.u32 	%r56, [%r10+16];
	ld.shared.u32 	%r57, [%r40+384];
	add.s32 	%r58, %r57, %r56;
	min.s32 	%r59, %r58, %r55;
	ld.shared.u32 	%r60, [%r10+20];
	ld.shared.u32 	%r61, [%r40+480];
	add.s32 	%r62, %r61, %r60;
	min.s32 	%r63, %r62, %r59;
	ld.shared.u32 	%r64, [%r10+24];
	ld.shared.u32 	%r65, [%r40+576];
	add.s32 	%r66, %r65, %r64;
	min.s32 	%r67, %r66, %r63;
	ld.shared.u32 	%r68, [%r10+28];
	ld.shared.u32 	%r69, [%r40+672];
	add.s32 	%r70, %r69, %r68;
	min.s32 	%r71, %r70, %r67;
	ld.shared.u32 	%r72, [%r10+32];
	ld.shared.u32 	%r73, [%r40+768];
	add.s32 	%r74, %r73, %r72;
	min.s32 	%r75, %r74, %r71;
	ld.shared.u32 	%r76, [%r10+36];
	ld.shared.u32 	%r77, [%r40+864];
	add.s32 	%r78, %r77, %r76;
	min.s32 	%r79, %r78, %r75;
	ld.shared.u32 	%r80, [%r10+40];
	ld.shared.u32 	%r81, [%r40+960];
	add.s32 	%r82, %r81, %r80;
	min.s32 	%r83, %r82, %r79;
	ld.shared.u32 	%r84, [%r10+44];
	ld.shared.u32 	%r85, [%r40+1056];
	add.s32 	%r86, %r85, %r84;
	min.s32 	%r87, %r86, %r83;
	ld.shared.u32 	%r88, [%r10+48];
	ld.shared.u32 	%r89, [%r40+1152];
	add.s32 	%r90, %r89, %r88;
	min.s32 	%r91, %r90, %r87;
	ld.shared.u32 	%r92, [%r10+52];
	ld.shared.u32 	%r93, [%r40+1248];
	add.s32 	%r94, %r93, %r92;
	min.s32 	%r95, %r94, %r91;
	ld.shared.u32 	%r96, [%r10+56];
	ld.shared.u32 	%r97, [%r40+1344];
	add.s32 	%r98, %r97, %r96;
	min.s32 	%r99, %r98, %r95;
	ld.shared.u32 	%r100, [%r10+60];
	ld.shared.u32 	%r101, [%r40+1440];
	add.s32 	%r102, %r101, %r100;
	min.s32 	%r103, %r102, %r99;
	ld.shared.u32 	%r104, [%r10+64];
	ld.shared.u32 	%r105, [%r40+1536];
	add.s32 	%r106, %r105, %r104;
	min.s32 	%r107, %r106, %r103;
	ld.shared.u32 	%r108, [%r10+68];
	ld.shared.u32 	%r109, [%r40+1632];
	add.s32 	%r110, %r109, %r108;
	min.s32 	%r111, %r110, %r107;
	ld.shared.u32 	%r112, [%r10+72];
	ld.shared.u32 	%r113, [%r40+1728];
	add.s32 	%r114, %r113, %r112;
	min.s32 	%r115, %r114, %r111;
	ld.shared.u32 	%r116, [%r10+76];
	ld.shared.u32 	%r117, [%r40+1824];
	add.s32 	%r118, %r117, %r116;
	min.s32 	%r119, %r118, %r115;
	ld.shared.u32 	%r120, [%r10+80];
	ld.shared.u32 	%r121, [%r40+1920];
	add.s32 	%r122, %r121, %r120;
	min.s32 	%r123, %r122, %r119;
	ld.shared.u32 	%r124, [%r10+84];
	ld.shared.u32 	%r125, [%r40+2016];
	add.s32 	%r126, %r125, %r124;
	min.s32 	%r127, %r126, %r123;
	ld.shared.u32 	%r128, [%r10+88];
	ld.shared.u32 	%r129, [%r40+2112];
	add.s32 	%r130, %r129, %r128;
	min.s32 	%r131, %r130, %r127;
	ld.shared.u32 	%r132, [%r10+92];
	ld.shared.u32 	%r133, [%r40+2208];
	add.s32 	%r134, %r133, %r132;
	min.s32 	%r13, %r134, %r131;
	setp.ge.s32 	%p11, %r13, %r43;
	@%p11 bra 	$L__BB20_8;
	st.global.u32 	[%rd2], %r13;
$L__BB20_8:
	ret;

}
	// .globl	_Z9phase_oneILi32EEvPiiii
.visible .entry _Z9phase_oneILi32EEvPiiii(
	.param .u64 .ptr .align 1 _Z9phase_oneILi32EEvPiiii_param_0,
	.param .u32 _Z9phase_oneILi32EEvPiiii_param_1,
	.param .u32 _Z9phase_oneILi32EEvPiiii_param_2,
	.param .u32 _Z9phase_oneILi32EEvPiiii_param_3
)
{
	.reg .pred 	%p<35>;
	.reg .b32 	%r<152>;
	.reg .b64 	%rd<5>;
	// demoted variable
	.shared .align 4 .b8 _ZZ9phase_oneILi32EEvPiiiiE1s[4096];
	ld.param.u64 	%rd2, [_Z9phase_oneILi32EEvPiiii_param_0];
	ld.param.u32 	%r43, [_Z9phase_oneILi32EEvPiiii_param_1];
	ld.param.u32 	%r44, [_Z9phase_oneILi32EEvPiiii_param_2];
	ld.param.u32 	%r45, [_Z9phase_oneILi32EEvPiiii_param_3];
	cvta.to.global.u64 	%rd3, %rd2;
	mov.u32 	%r1, %tid.y;
	add.s32 	%r46, %r44, %r1;
	mov.u32 	%r2, %tid.x;
	add.s32 	%r47, %r44, %r2;
	mad.lo.s32 	%r48, %r46, %r43, %r47;
	max.s32 	%r49, %r46, %r47;
	setp.ge.s32 	%p1, %r49, %r45;
	mul.wide.s32 	%rd4, %r48, 4;
	add.s64 	%rd1, %rd3, %rd4;
	mov.b32 	%r150, 1000000000;
	@%p1 bra 	$L__BB21_2;
	ld.global.u32 	%r150, [%rd1];
$L__BB21_2:
	shl.b32 	%r50, %r1, 7;
	mov.u32 	%r51, _ZZ9phase_oneILi32EEvPiiiiE1s;
	add.s32 	%r5, %r51, %r50;
	shl.b32 	%r52, %r2, 2;
	add.s32 	%r6, %r5, %r52;
	st.shared.u32 	[%r6], %r150;
	@%p1 bra 	$L__BB21_69;
	add.s32 	%r7, %r51, %r52;
	bar.sync 	0;
	ld.shared.u32 	%r55, [%r5];
	ld.shared.u32 	%r56, [%r7];
	add.s32 	%r8, %r56, %r55;
	ld.shared.u32 	%r57, [%r6];
	setp.ge.s32 	%p2, %r8, %r57;
	@%p2 bra 	$L__BB21_5;
	st.shared.u32 	[%r6], %r8;
$L__BB21_5:
	bar.sync 	0;
	ld.shared.u32 	%r58, [%r5+4];
	ld.shared.u32 	%r59, [%r7+128];
	add.s32 	%r9, %r59, %r58;
	ld.shared.u32 	%r60, [%r6];
	setp.ge.s32 	%p3, %r9, %r60;
	@%p3 bra 	$L__BB21_7;
	st.shared.u32 	[%r6], %r9;
$L__BB21_7:
	bar.sync 	0;
	ld.shared.u32 	%r61, [%r5+8];
	ld.shared.u32 	%r62, [%r7+256];
	add.s32 	%r10, %r62, %r61;
	ld.shared.u32 	%r63, [%r6];
	setp.ge.s32 	%p4, %r10, %r63;
	@%p4 bra 	$L__BB21_9;
	st.shared.u32 	[%r6], %r10;
$L__BB21_9:
	bar.sync 	0;
	ld.shared.u32 	%r64, [%r5+12];
	ld.shared.u32 	%r65, [%r7+384];
	add.s32 	%r11, %r65, %r64;
	ld.shared.u32 	%r66, [%r6];
	setp.ge.s32 	%p5, %r11, %r66;
	@%p5 bra 	$L__BB21_11;
	st.shared.u32 	[%r6], %r11;
$L__BB21_11:
	bar.sync 	0;
	ld.shared.u32 	%r67, [%r5+16];
	ld.shared.u32 	%r68, [%r7+512];
	add.s32 	%r12, %r68, %r67;
	ld.shared.u32 	%r69, [%r6];
	setp.ge.s32 	%p6, %r12, %r69;
	@%p6 bra 	$L__BB21_13;
	st.shared.u32 	[%r6], %r12;
$L__BB21_13:
	bar.sync 	0;
	ld.shared.u32 	%r70, [%r5+20];
	ld.shared.u32 	%r71, [%r7+640];
	add.s32 	%r13, %r71, %r70;
	ld.shared.u32 	%r72, [%r6];
	setp.ge.s32 	%p7, %r13, %r72;
	@%p7 bra 	$L__BB21_15;
	st.shared.u32 	[%r6], %r13;
$L__BB21_15:
	bar.sync 	0;
	ld.shared.u32 	%r73, [%r5+24];
	ld.shared.u32 	%r74, [%r7+768];
	add.s32 	%r14, %r74, %r73;
	ld.shared.u32 	%r75, [%r6];
	setp.ge.s32 	%p8, %r14, %r75;
	@%p8 bra 	$L__BB21_17;
	st.shared.u32 	[%r6], %r14;
$L__BB21_17:
	bar.sync 	0;
	ld.shared.u32 	%r76, [%r5+28];
	ld.shared.u32 	%r77, [%r7+896];
	add.s32 	%r15, %r77, %r76;
	ld.shared.u32 	%r78, [%r6];
	setp.ge.s32 	%p9, %r15, %r78;
	@%p9 bra 	$L__BB21_19;
	st.shared.u32 	[%r6], %r15;
$L__BB21_19:
	bar.sync 	0;
	ld.shared.u32 	%r79, [%r5+32];
	ld.shared.u32 	%r80, [%r7+1024];
	add.s32 	%r16, %r80, %r79;
	ld.shared.u32 	%r81, [%r6];
	setp.ge.s32 	%p10, %r16, %r81;
	@%p10 bra 	$L__BB21_21;
	st.shared.u32 	[%r6], %r16;
$L__BB21_21:
	bar.sync 	0;
	ld.shared.u32 	%r82, [%r5+36];
	ld.shared.u32 	%r83, [%r7+1152];
	add.s32 	%r17, %r83, %r82;
	ld.shared.u32 	%r84, [%r6];
	setp.ge.s32 	%p11, %r17, %r84;
	@%p11 bra 	$L__BB21_23;
	st.shared.u32 	[%r6], %r17;
$L__BB21_23:
	bar.sync 	0;
	ld.shared.u32 	%r85, [%r5+40];
	ld.shared.u32 	%r86, [%r7+1280];
	add.s32 	%r18, %r86, %r85;
	ld.shared.u32 	%r87, [%r6];
	setp.ge.s32 	%p12, %r18, %r87;
	@%p12 bra 	$L__BB21_25;
	st.shared.u32 	[%r6], %r18;
$L__BB21_25:
	bar.sync 	0;
	ld.shared.u32 	%r88, [%r5+44];
	ld.shared.u32 	%r89, [%r7+1408];
	add.s32 	%r19, %r89, %r88;
	ld.shared.u32 	%r90, [%r6];
	setp.ge.s32 	%p13, %r19, %r90;
	@%p13 bra 	$L__BB21_27;
	st.shared.u32 	[%r6], %r19;
$L__BB21_27:
	bar.sync 	0;
	ld.shared.u32 	%r91, [%r5+48];
	ld.shared.u32 	%r92, [%r7+1536];
	add.s32 	%r20, %r92, %r91;
	ld.shared.u32 	%r93, [%r6];
	setp.ge.s32 	%p14, %r20, %r93;
	@%p14 bra 	$L__BB21_29;
	st.shared.u32 	[%r6], %r20;
$L__BB21_29:
	bar.sync 	0;
	ld.shared.u32 	%r94, [%r5+52];
	ld.shared.u32 	%r95, [%r7+1664];
	add.s32 	%r21, %r95, %r94;
	ld.shared.u32 	%r96, [%r6];
	setp.ge.s32 	%p15, %r21, %r96;
	@%p15 bra 	$L__BB21_31;
	st.shared.u32 	[%r6], %r21;
$L__BB21_31:
	bar.sync 	0;
	ld.shared.u32 	%r97, [%r5+56];
	ld.shared.u32 	%r98, [%r7+1792];
	add.s32 	%r22, %r98, %r97;
	ld.shared.u32 	%r99, [%r6];
	setp.ge.s32 	%p16, %r22, %r99;
	@%p16 bra 	$L__BB21_33;
	st.shared.u32 	[%r6], %r22;
$L__BB21_33:
	bar.sync 	0;
	ld.shared.u32 	%r100, [%r5+60];
	ld.shared.u32 	%r101, [%r7+1920];
	add.s32 	%r23, %r101, %r100;
	ld.shared.u32 	%r102, [%r6];
	setp.ge.s32 	%p17, %r23, %r102;
	@%p17 bra 	$L__BB21_35;
	st.shared.u32 	[%r6], %r23;
$L__BB21_35:
	bar.sync 	0;
	ld.shared.u32 	%r103, [%r5+64];
	ld.shared.u32 	%r104, [%r7+2048];
	add.s32 	%r24, %r104, %r103;
	ld.shared.u32 	%r105, [%r6];
	setp.ge.s32 	%p18, %r24, %r105;
	@%p18 bra 	$L__BB21_37;
	st.shared.u32 	[%r6], %r24;
$L__BB21_37:
	bar.sync 	0;
	ld.shared.u32 	%r106, [%r5+68];
	ld.shared.u32 	%r107, [%r7+2176];
	add.s32 	%r25, %r107, %r106;
	ld.shared.u32 	%r108, [%r6];
	setp.ge.s32 	%p19, %r25, %r108;
	@%p19 bra 	$L__BB21_39;
	st.shared.u32 	[%r6], %r25;
$L__BB21_39:
	bar.sync 	0;
	ld.shared.u32 	%r109, [%r5+72];
	ld.shared.u32 	%r110, [%r7+2304];
	add.s32 	%r26, %r110, %r109;
	ld.shared.u32 	%r111, [%r6];
	setp.ge.s32 	%p20, %r26, %r111;
	@%p20 bra 	$L__BB21_41;
	st.shared.u32 	[%r6], %r26;
$L__BB21_41:
	bar.sync 	0;
	ld.shared.u32 	%r112, [%r5+76];
	ld.shared.u32 	%r113, [%r7+2432];
	add.s32 	%r27, %r113, %r112;
	ld.shared.u32 	%r114, [%r6];
	setp.ge.s32 	%p21, %r27, %r114;
	@%p21 bra 	$L__BB21_43;
	st.shared.u32 	[%r6], %r27;
$L__BB21_43:
	bar.sync 	0;
	ld.shared.u32 	%r115, [%r5+80];
	ld.shared.u32 	%r116, [%r7+2560];
	add.s32 	%r28, %r116, %r115;
	ld.shared.u32 	%r117, [%r6];
	setp.ge.s32 	%p22, %r28, %r117;
	@%p22 bra 	$L__BB21_45;
	st.shared.u32 	[%r6], %r28;
$L__BB21_45:
	bar.sync 	0;
	ld.shared.u32 	%r118, [%r5+84];
	ld.shared.u32 	%r119, [%r7+2688];
	add.s32 	%r29, %r119, %r118;
	ld.shared.u32 	%r120, [%r6];
	setp.ge.s32 	%p23, %r29, %r120;
	@%p23 bra 	$L__BB21_47;
	st.shared.u32 	[%r6], %r29;
$L__BB21_47:
	bar.sync 	0;
	ld.shared.u32 	%r121, [%r5+88];
	ld.shared.u32 	%r122, [%r7+2816];
	add.s32 	%r30, %r122, %r121;
	ld.shared.u32 	%r123, [%r6];
	setp.ge.s32 	%p24, %r30, %r123;
	@%p24 bra 	$L__BB21_49;
	st.shared.u32 	[%r6], %r30;
$L__BB21_49:
	bar.sync 	0;
	ld.shared.u32 	%r124, [%r5+92];
	ld.shared.u32 	%r125, [%r7+2944];
	add.s32 	%r31, %r125, %r124;
	ld.shared.u32 	%r126, [%r6];
	setp.ge.s32 	%p25, %r31, %r126;
	@%p25 bra 	$L__BB21_51;
	st.shared.u32 	[%r6], %r31;
$L__BB21_51:
	bar.sync 	0;
	ld.shared.u32 	%r127, [%r5+96];
	ld.shared.u32 	%r128, [%r7+3072];
	add.s32 	%r32, %r128, %r127;
	ld.shared.u32 	%r129, [%r6];
	setp.ge.s32 	%p26, %r32, %r129;
	@%p26 bra 	$L__BB21_53;
	st.shared.u32 	[%r6], %r32;
$L__BB21_53:
	bar.sync 	0;
	ld.shared.u32 	%r130, [%r5+100];
	ld.shared.u32 	%r131, [%r7+3200];
	add.s32 	%r33, %r131, %r130;
	ld.shared.u32 	%r132, [%r6];
	setp.ge.s32 	%p27, %r33, %r132;
	@%p27 bra 	$L__BB21_55;
	st.shared.u32 	[%r6], %r33;
$L__BB21_55:
	bar.sync 	0;
	ld.shared.u32 	%r133, [%r5+104];
	ld.shared.u32 	%r134, [%r7+3328];
	add.s32 	%r34, %r134, %r133;
	ld.shared.u32 	%r135, [%r6];
	setp.ge.s32 	%p28, %r34, %r135;
	@%p28 bra 	$L__BB21_57;
	st.shared.u32 	[%r6], %r34;
$L__BB21_57:
	bar.sync 	0;
	ld.shared.u32 	%r136, [%r5+108];
	ld.shared.u32 	%r137, [%r7+3456];
	add.s32 	%r35, %r137, %r136;
	ld.shared.u32 	%r138, [%r6];
	setp.ge.s32 	%p29, %r35, %r138;
	@%p29 bra 	$L__BB21_59;
	st.shared.u32 	[%r6], %r35;
$L__BB21_59:
	bar.sync 	0;
	ld.shared.u32 	%r139, [%r5+112];
	ld.shared.u32 	%r140, [%r7+3584];
	add.s32 	%r36, %r140, %r139;
	ld.shared.u32 	%r141, [%r6];
	setp.ge.s32 	%p30, %r36, %r141;
	@%p30 bra 	$L__BB21_61;
	st.shared.u32 	[%r6], %r36;
$L__BB21_61:
	bar.sync 	0;
	ld.shared.u32 	%r142, [%r5+116];
	ld.shared.u32 	%r143, [%r7+3712];
	add.s32 	%r37, %r143, %r142;
	ld.shared.u32 	%r144, [%r6];
	setp.ge.s32 	%p31, %r37, %r144;
	@%p31 bra 	$L__BB21_63;
	st.shared.u32 	[%r6], %r37;
$L__BB21_63:
	bar.sync 	0;
	ld.shared.u32 	%r145, [%r5+120];
	ld.shared.u32 	%r146, [%r7+3840];
	add.s32 	%r38, %r146, %r145;
	ld.shared.u32 	%r147, [%r6];
	setp.ge.s32 	%p32, %r38, %r147;
	@%p32 bra 	$L__BB21_65;
	st.shared.u32 	[%r6], %r38;
$L__BB21_65:
	bar.sync 	0;
	ld.shared.u32 	%r148, [%r5+124];
	ld.shared.u32 	%r149, [%r7+3968];
	add.s32 	%r39, %r149, %r148;
	ld.shared.u32 	%r151, [%r6];
	setp.ge.s32 	%p33, %r39, %r151;
	@%p33 bra 	$L__BB21_67;
	st.shared.u32 	[%r6], %r39;
	mov.u32 	%r151, %r39;
$L__BB21_67:
	setp.ge.s32 	%p34, %r151, %r150;
	@%p34 bra 	$L__BB21_69;
	st.global.u32 	[%rd1], %r151;
$L__BB21_69:
	ret;

}
	// .globl	_Z9phase_twoILi32EEvPiiiiii
.visible .entry _Z9phase_twoILi32EEvPiiiiii(
	.param .u64 .ptr .align 1 _Z9phase_twoILi32EEvPiiiiii_param_0,
	.param .u32 _Z9phase_twoILi32EEvPiiiiii_param_1,
	.param .u32 _Z9phase_twoILi32EEvPiiiiii_param_2,
	.param .u32 _Z9phase_twoILi32EEvPiiiiii_param_3,
	.param .u32 _Z9phase_twoILi32EEvPiiiiii_param_4,
	.param .u32 _Z9phase_twoILi32EEvPiiiiii_param_5
)
{
	.reg .pred 	%p<72>;
	.reg .b32 	%r<319>;
	.reg .b64 	%rd<7>;
	// demoted variable
	.shared .align 4 .b8 _ZZ9phase_twoILi32EEvPiiiiiiE3s_m[4096];
	// demoted variable
	.shared .align 4 .b8 _ZZ9phase_twoILi32EEvPiiiiiiE3s_c[4096];
	ld.param.u64 	%rd3, [_Z9phase_twoILi32EEvPiiiiii_param_0];
	ld.param.u32 	%r91, [_Z9phase_twoILi32EEvPiiiiii_param_1];
	ld.param.u32 	%r92, [_Z9phase_twoILi32EEvPiiiiii_param_2];
	ld.param.u32 	%r93, [_Z9phase_twoILi32EEvPiiiiii_param_3];
	ld.param.u32 	%r94, [_Z9phase_twoILi32EEvPiiiiii_param_4];
	ld.param.u32 	%r95, [_Z9phase_twoILi32EEvPiiiiii_param_5];
	cvta.to.global.u64 	%rd1, %rd3;
	mov.u32 	%r1, %ctaid.x;
	setp.eq.s32 	%p1, %r1, %r95;
	@%p1 bra 	$L__BB22_140;
	mov.u32 	%r2, %ctaid.y;
	setp.ne.s32 	%p2, %r2, 0;
	@%p2 bra 	$L__BB22_3;
	mov.u32 	%r100, %tid.y;
	add.s32 	%r312, %r92, %r100;
	shl.b32 	%r101, %r1, 5;
	mov.u32 	%r102, %tid.x;
	add.s32 	%r103, %r101, %r102;
	add.s32 	%r313, %r103, %r93;
	add.s32 	%r315, %r92, %r102;
	mov.u32 	%r314, %r312;
	bra.uni 	$L__BB22_4;
$L__BB22_3:
	shl.b32 	%r96, %r1, 5;
	mov.u32 	%r97, %tid.y;
	add.s32 	%r98, %r96, %r97;
	add.s32 	%r312, %r98, %r93;
	mov.u32 	%r99, %tid.x;
	add.s32 	%r313, %r92, %r99;
	add.s32 	%r314, %r92, %r97;
	mov.u32 	%r315, %r313;
$L__BB22_4:
	mad.lo.s32 	%r105, %r312, %r91, %r313;
	mul.wide.s32 	%rd4, %r105, 4;
	add.s64 	%rd2, %rd1, %rd4;
	mov.b32 	%r316, 1000000000;
	max.s32 	%r106, %r312, %r313;
	setp.ge.s32 	%p3, %r106, %r94;
	@%p3 bra 	$L__BB22_6;
	ld.global.u32 	%r316, [%rd2];
$L__BB22_6:
	mov.u32 	%r15, %tid.y;
	shl.b32 	%r108, %r15, 7;
	mov.u32 	%r109, _ZZ9phase_twoILi32EEvPiiiiiiE3s_m;
	add.s32 	%r16, %r109, %r108;
	mov.u32 	%r17, %tid.x;
	shl.b32 	%r110, %r17, 2;
	add.s32 	%r18, %r16, %r110;
	st.shared.u32 	[%r18], %r316;
	mov.b32 	%r317, 1000000000;
	max.s32 	%r111, %r314, %r315;
	setp.ge.s32 	%p4, %r111, %r94;
	@%p4 bra 	$L__BB22_8;
	mad.lo.s32 	%r112, %r314, %r91, %r315;
	mul.wide.s32 	%rd5, %r112, 4;
	add.s64 	%rd6, %rd1, %rd5;
	ld.global.u32 	%r317, [%rd6];
$L__BB22_8:
	mov.u32 	%r114, _ZZ9phase_twoILi32EEvPiiiiiiE3s_c;
	add.s32 	%r21, %r114, %r108;
	add.s32 	%r116, %r21, %r110;
	st.shared.u32 	[%r116], %r317;
	setp.ge.s32 	%p5, %r106, %r94;
	@%p5 bra 	$L__BB22_140;
	setp.eq.s32 	%p6, %r2, 0;
	@%p6 bra 	$L__BB22_74;
	add.s32 	%r22, %r114, %r110;
	bar.sync 	0;
	ld.shared.u32 	%r120, [%r16];
	ld.shared.u32 	%r121, [%r22];
	add.s32 	%r23, %r121, %r120;
	ld.shared.u32 	%r122, [%r18];
	setp.lt.s32 	%p7, %r23, %r122;
	@%p7 bra 	$L__BB22_11;
	bra.uni 	$L__BB22_12;
$L__BB22_11:
	st.shared.u32 	[%r18], %r23;
$L__BB22_12:
	bar.sync 	0;
	ld.shared.u32 	%r123, [%r16+4];
	ld.shared.u32 	%r124, [%r22+128];
	add.s32 	%r58, %r124, %r123;
	ld.shared.u32 	%r125, [%r18];
	setp.ge.s32 	%p8, %r58, %r125;
	@%p8 bra 	$L__BB22_14;
	st.shared.u32 	[%r18], %r58;
$L__BB22_14:
	bar.sync 	0;
	ld.shared.u32 	%r126, [%r16+8];
	ld.shared.u32 	%r127, [%r22+256];
	add.s32 	%r59, %r127, %r126;
	ld.shared.u32 	%r128, [%r18];
	setp.ge.s32 	%p9, %r59, %r128;
	@%p9 bra 	$L__BB22_16;
	st.shared.u32 	[%r18], %r59;
$L__BB22_16:
	bar.sync 	0;
	ld.shared.u32 	%r129, [%r16+12];
	ld.shared.u32 	%r130, [%r22+384];
	add.s32 	%r60, %r130, %r129;
	ld.shared.u32 	%r131, [%r18];
	setp.ge.s32 	%p10, %r60, %r131;
	@%p10 bra 	$L__BB22_18;
	st.shared.u32 	[%r18], %r60;
$L__BB22_18:
	bar.sync 	0;
	ld.shared.u32 	%r132, [%r16+16];
	ld.shared.u32 	%r133, [%r22+512];
	add.s32 	%r61, %r133, %r132;
	ld.shared.u32 	%r134, [%r18];
	setp.ge.s32 	%p11, %r61, %r134;
	@%p11 bra 	$L__BB22_20;
	st.shared.u32 	[%r18], %r61;
$L__BB22_20:
	bar.sync 	0;
	ld.shared.u32 	%r135, [%r16+20];
	ld.shared.u32 	%r136, [%r22+640];
	add.s32 	%r62, %r136, %r135;
	ld.shared.u32 	%r137, [%r18];
	setp.ge.s32 	%p12, %r62, %r137;
	@%p12 bra 	$L__BB22_22;
	st.shared.u32 	[%r18], %r62;
$L__BB22_22:
	bar.sync 	0;
	ld.shared.u32 	%r138, [%r16+24];
	ld.shared.u32 	%r139, [%r22+768];
	add.s32 	%r63, %r139, %r138;
	ld.shared.u32 	%r140, [%r18];
	setp.ge.s32 	%p13, %r63, %r140;
	@%p13 bra 	$L__BB22_24;
	st.shared.u32 	[%r18], %r63;
$L__BB22_24:
	bar.sync 	0;
	ld.shared.u32 	%r141, [%r16+28];
	ld.shared.u32 	%r142, [%r22+896];
	add.s32 	%r64, %r142, %r141;
	ld.shared.u32 	%r143, [%r18];
	setp.ge.s32 	%p14, %r64, %r143;
	@%p14 bra 	$L__BB22_26;
	st.shared.u32 	[%r18], %r64;
$L__BB22_26:
	bar.sync 	0;
	ld.shared.u32 	%r144, [%r16+32];
	ld.shared.u32 	%r145, [%r22+1024];
	add.s32 	%r65, %r145, %r144;
	ld.shared.u32 	%r146, [%r18];
	setp.ge.s32 	%p15, %r65, %r146;
	@%p15 bra 	$L__BB22_28;
	st.shared.u32 	[%r18], %r65;
$L__BB22_28:
	bar.sync 	0;
	ld.shared.u32 	%r147, [%r16+36];
	ld.shared.u32 	%r148, [%r22+1152];
	add.s32 	%r66, %r148, %r147;
	ld.shared.u32 	%r149, [%r18];
	setp.ge.s32 	%p16, %r66, %r149;
	@%p16 bra 	$L__BB22_30;
	st.shared.u32 	[%r18], %r66;
$L__BB22_30:
	bar.sync 	0;
	ld.shared.u32 	%r150, [%r16+40];
	ld.shared.u32 	%r151, [%r22+1280];
	add.s32 	%r67, %r151, %r150;
	ld.shared.u32 	%r152, [%r18];
	setp.ge.s32 	%p17, %r67, %r152;
	@%p17 bra 	$L__BB22_32;
	st.shared.u32 	[%r18], %r67;
$L__BB22_32:
	bar.sync 	0;
	ld.shared.u32 	%r153, [%r16+44];
	ld.shared.u32 	%r154, [%r22+1408];
	add.s32 	%r68, %r154, %r153;
	ld.shared.u32 	%r155, [%r18];
	setp.ge.s32 	%p18, %r68, %r155;
	@%p18 bra 	$L__BB22_34;
	st.shared.u32 	[%r18], %r68;
$L__BB22_34:
	bar.sync 	0;
	ld.shared.u32 	%r156, [%r16+48];
	ld.shared.u32 	%r157, [%r22+1536];
	add.s32 	%r69, %r157, %r156;
	ld.shared.u32 	%r158, [%r18];
	setp.ge.s32 	%p19, %r69, %r158;
	@%p19 bra 	$L__BB22_36;
	st.shared.u32 	[%r18], %r69;
$L__BB22_36:
	bar.sync 	0;
	ld.shared.u32 	%r159, [%r16+52];
	ld.shared.u32 	%r160, [%r22+1664];
	add.s32 	%r70, %r160, %r159;
	ld.shared.u32 	%r161, [%r18];
	setp.ge.s32 	%p20, %r70, %r161;
	@%p20 bra 	$L__BB22_38;
	st.shared.u32 	[%r18], %r70;
$L__BB22_38:
	bar.sync 	0;
	ld.shared.u32 	%r162, [%r16+56];
	ld.shared.u32 	%r163, [%r22+1792];
	add.s32 	%r71, %r163, %r162;
	ld.shared.u32 	%r164, [%r18];
	setp.ge.s32 	%p21, %r71, %r164;
	@%p21 bra 	$L__BB22_40;
	st.shared.u32 	[%r18], %r71;
$L__BB22_40:
	bar.sync 	0;
	ld.shared.u32 	%r165, [%r16+60];
	ld.shared.u32 	%r166, [%r22+1920];
	add.s32 	%r72, %r166, %r165;
	ld.shared.u32 	%r167, [%r18];
	setp.ge.s32 	%p22, %r72, %r167;
	@%p22 bra 	$L__BB22_42;
	st.shared.u32 	[%r18], %r72;
$L__BB22_42:
	bar.sync 	0;
	ld.shared.u32 	%r168, [%r16+64];
	ld.shared.u32 	%r169, [%r22+2048];
	add.s32 	%r73, %r169, %r168;
	ld.shared.u32 	%r170, [%r18];
	setp.ge.s32 	%p23, %r73, %r170;
	@%p23 bra 	$L__BB22_44;
	st.shared.u32 	[%r18], %r73;
$L__BB22_44:
	bar.sync 	0;
	ld.shared.u32 	%r171, [%r16+68];
	ld.shared.u32 	%r172, [%r22+2176];
	add.s32 	%r74, %r172, %r171;
	ld.shared.u32 	%r173, [%r18];
	setp.ge.s32 	%p24, %r74, %r173;
	@%p24 bra 	$L__BB22_46;
	st.shared.u32 	[%r18], %r74;
$L__BB22_46:
	bar.sync 	0;
	ld.shared.u32 	%r174, [%r16+72];
	ld.shared.u32 	%r175, [%r22+2304];
	add.s32 	%r75, %r175, %r174;
	ld.shared.u32 	%r176, [%r18];
	setp.ge.s32 	%p25, %r75, %r176;
	@%p25 bra 	$L__BB22_48;
	st.shared.u32 	[%r18], %r75;
$L__BB22_48:
	bar.sync 	0;
	ld.shared.u32 	%r177, [%r16+76];
	ld.shared.u32 	%r178, [%r22+2432];
	add.s32 	%r76, %r178, %r177;
	ld.shared.u32 	%r179, [%r18];
	setp.ge.s32 	%p26, %r76, %r179;
	@%p26 bra 	$L__BB22_50;
	st.shared.u32 	[%r18], %r76;
$L__BB22_50:
	bar.sync 	0;
	ld.shared.u32 	%r180, [%r16+80];
	ld.shared.u32 	%r181, [%r22+2560];
	add.s32 	%r77, %r181, %r180;
	ld.shared.u32 	%r182, [%r18];
	setp.ge.s32 	%p27, %r77, %r182;
	@%p27 bra 	$L__BB22_52;
	st.shared.u32 	[%r18], %r77;
$L__BB22_52:
	bar.sync 	0;
	ld.shared.u32 	%r183, [%r16+84];
	ld.shared.u32 	%r184, [%r22+2688];
	add.s32 	%r78, %r184, %r183;
	ld.shared.u32 	%r185, [%r18];
	setp.ge.s32 	%p28, %r78, %r185;
	@%p28 bra 	$L__BB22_54;
	st.shared.u32 	[%r18], %r78;
$L__BB22_54:
	bar.sync 	0;
	ld.shared.u32 	%r186, [%r16+88];
	ld.shared.u32 	%r187, [%r22+2816];
	add.s32 	%r79, %r187, %r186;
	ld.shared.u32 	%r188, [%r18];
	setp.ge.s32 	%p29, %r79, %r188;
	@%p29 bra 	$L__BB22_56;
	st.shared.u32 	[%r18], %r79;
$L__BB22_56:
	bar.sync 	0;
	ld.shared.u32 	%r189, [%r16+92];
	ld.shared.u32 	%r190, [%r22+2944];
	add.s32 	%r80, %r190, %r189;
	ld.shared.u32 	%r191, [%r18];
	setp.ge.s32 	%p30, %r80, %r191;
	@%p30 bra 	$L__BB22_58;
	st.shared.u32 	[%r18], %r80;
$L__BB22_58:
	bar.sync 	0;
	ld.shared.u32 	%r192, [%r16+96];
	ld.shared.u32 	%r193, [%r22+3072];
	add.s32 	%r81, %r193, %r192;
	ld.shared.u32 	%r194, [%r18];
	setp.ge.s32 	%p31, %r81, %r194;
	@%p31 bra 	$L__BB22_60;
	st.shared.u32 	[%r18], %r81;
$L__BB22_60:
	bar.sync 	0;
	ld.shared.u32 	%r195, [%r16+100];
	ld.shared.u32 	%r196, [%r22+3200];
	add.s32 	%r82, %r196, %r195;
	ld.shared.u32 	%r197, [%r18];
	setp.ge.s32 	%p32, %r82, %r197;
	@%p32 bra 	$L__BB22_62;
	st.shared.u32 	[%r18], %r82;
$L__BB22_62:
	bar.sync 	0;
	ld.shared.u32 	%r198, [%r16+104];
	ld.shared.u32 	%r199, [%r22+3328];
	add.s32 	%r83, %r199, %r198;
	ld.shared.u32 	%r200, [%r18];
	setp.ge.s32 	%p33, %r83, %r200;
	@%p33 bra 	$L__BB22_64;
	st.shared.u32 	[%r18], %r83;
$L__BB22_64:
	bar.sync 	0;
	ld.shared.u32 	%r201, [%r16+108];
	ld.shared.u32 	%r202, [%r22+3456];
	add.s32 	%r84, %r202, %r201;
	ld.shared.u32 	%r203, [%r18];
	setp.ge.s32 	%p34, %r84, %r203;
	@%p34 bra 	$L__BB22_66;
	st.shared.u32 	[%r18], %r84;
$L__BB22_66:
	bar.sync 	0;
	ld.shared.u32 	%r204, [%r16+112];
	ld.shared.u32 	%r205, [%r22+3584];
	add.s32 	%r85, %r205, %r204;
	ld.shared.u32 	%r206, [%r18];
	setp.ge.s32 	%p35, %r85, %r206;
	@%p35 bra 	$L__BB22_68;
	st.shared.u32 	[%r18], %r85;
$L__BB22_68:
	bar.sync 	0;
	ld.shared.u32 	%r207, [%r16+116];
	ld.shared.u32 	%r208, [%r22+3712];
	add.s32 	%r86, %r208, %r207;
	ld.shared.u32 	%r209, [%r18];
	setp.ge.s32 	%p36, %r86, %r209;
	@%p36 bra 	$L__BB22_70;
	st.shared.u32 	[%r18], %r86;
$L__BB22_70:
	bar.sync 	0;
	ld.shared.u32 	%r210, [%r16+120];
	ld.shared.u32 	%r211, [%r22+3840];
	add.s32 	%r87, %r211, %r210;
	ld.shared.u32 	%r212, [%r18];
	setp.ge.s32 	%p37, %r87, %r212;
	@%p37 bra 	$L__BB22_72;
	st.shared.u32 	[%r18], %r87;
$L__BB22_72:
	bar.sync 	0;
	ld.shared.u32 	%r213, [%r16+124];
	ld.shared.u32 	%r214, [%r22+3968];
	add.s32 	%r88, %r214, %r213;
	ld.shared.u32 	%r318, [%r18];
	setp.ge.s32 	%p38, %r88, %r318;
	@%p38 bra 	$L__BB22_138;
	st.shared.u32 	[%r18], %r88;
	mov.u32 	%r318, %r88;
	bra.uni 	$L__BB22_138;
$L__BB22_74:
	add.s32 	%r24, %r109, %r110;
	bar.sync 	0;
	ld.shared.u32 	%r217, [%r21];
	ld.shared.u32 	%r218, [%r24];
	add.s32 	%r25, %r218, %r217;
	ld.shared.u32 	%r219, [%r18];
	setp.ge.s32 	%p39, %r25, %r219;
	@%p39 bra 	$L__BB22_76;
	st.shared.u32 	[%r18], %r25;
$L__BB22_76:
	bar.sync 	0;
	ld.shared.u32 	%r220, [%r21+4];
	ld.shared.u32 	%r221, [%r24+128];
	add.s32 	%r26, %r221, %r220;
	ld.shared.u32 	%r222, [%r18];
	setp.ge.s32 	%p40, %r26, %r222;
	@%p40 bra 	$L__BB22_78;
	st.shared.u32 	[%r18], %r26;
$L__BB22_78:
	bar.sync 	0;
	ld.shared.u32 	%r223, [%r21+8];
	ld.shared.u32 	%r224, [%r24+256];
	add.s32 	%r27, %r224, %r223;
	ld.shared.u32 	%r225, [%r18];
	setp.ge.s32 	%p41, %r27, %r225;
	@%p41 bra 	$L__BB22_80;
	st.shared.u32 	[%r18], %r27;
$L__BB22_80:
	bar.sync 	0;
	ld.shared.u32 	%r226, [%r21+12];
	ld.shared.u32 	%r227, [%r24+384];
	add.s32 	%r28, %r227, %r226;
	ld.shared.u32 	%r228, [%r18];
	setp.ge.s32 	%p42, %r28, %r228;
	@%p42 bra 	$L__BB22_82;
	st.shared.u32 	[%r18], %r28;
$L__BB22_82:
	bar.sync 	0;
	ld.shared.u32 	%r229, [%r21+16];
	ld.shared.u32 	%r230, [%r24+512];
	add.s32 	%r29, %r230, %r229;
	ld.shared.u32 	%r231, [%r18];
	setp.ge.s32 	%p43, %r29, %r231;
	@%p43 bra 	$L__BB22_84;
	st.shared.u32 	[%r18], %r29;
$L__BB22_84:
	bar.sync 	0;
	ld.shared.u32 	%r232, [%r21+20];
	ld.shared.u32 	%r233, [%r24+640];
	add.s32 	%r30, %r233, %r232;
	ld.shared.u32 	%r234, [%r18];
	setp.ge.s32 	%p44, %r30, %r234;
	@%p44 bra 	$L__BB22_86;
	st.shared.u32 	[%r18], %r30;
$L__BB22_86:
	bar.sync 	0;
	ld.shared.u32 	%r235, [%r21+24];
	ld.shared.u32 	%r236, [%r24+768];
	add.s32 	%r31, %r236, %r235;
	ld.shared.u32 	%r237, [%r18];
	setp.ge.s32 	%p45, %r31, %r237;
	@%p45 bra 	$L__BB22_88;
	st.shared.u32 	[%r18], %r31;
$L__BB22_88:
	bar.sync 	0;
	ld.shared.u32 	%r238, [%r21+28];
	ld.shared.u32 	%r239, [%r24+896];
	add.s32 	%r32, %r239, %r238;
	ld.shared.u32 	%r240, [%r18];
	setp.ge.s32 	%p46, %r32, %r240;
	@%p46 bra 	$L__BB22_90;
	st.shared.u32 	[%r18], %r32;
$L__BB22_90:
	bar.sync 	0;
	ld.shared.u32 	%r241, [%r21+32];
	ld.shared.u32 	%r242, [%r24+1024];
	add.s32 	%r33, %r242, %r241;
	ld.shared.u32 	%r243, [%r18];
	setp.ge.s32 	%p47, %r33, %r243;
	@%p47 bra 	$L__BB22_92;
	st.shared.u32 	[%r18], %r33;
$L__BB22_92:
	bar.sync 	0;
	ld.shared.u32 	%r244, [%r21+36];
	ld.shared.u32 	%r245, [%r24+1152];
	add.s32 	%r34, %r245, %r244;
	ld.shared.u32 	%r246, [%r18];
	setp.ge.s32 	%p48, %r34, %r246;
	@%p48 bra 	$L__BB22_94;
	st.shared.u32 	[%r18], %r34;
$L__BB22_94:
	bar.sync 	0;
	ld.shared.u32 	%r247, [%r21+40];
	ld.shared.u32 	%r248, [%r24+1280];
	add.s32 	%r35, %r248, %r247;
	ld.shared.u32 	%r249, [%r18];
	setp.ge.s32 	%p49, %r35, %r249;
	@%p49 bra 	$L__BB22_96;
	st.shared.u32 	[%r18], %r35;
$L__BB22_96:
	bar.sync 	0;
	ld.shared.u32 	%r250, [%r21+44];
	ld.shared.u32 	%r251, [%r24+1408];
	add.s32 	%r36, %r251, %r250;
	ld.shared.u32 	%r252, [%r18];
	setp.ge.s32 	%p50, %r36, %r252;
	@%p50 bra 	$L__BB22_98;
	st.shared.u32 	[%r18], %r36;
$L__BB22_98:
	bar.sync 	0;
	ld.shared.u32 	%r253, [%r21+48];
	ld.shared.u32 	%r254, [%r24+1536];
	add.s32 	%r37, %r254, %r253;
	ld.shared.u32 	%r255, [%r18];
	setp.ge.s32 	%p51, %r37, %r255;
	@%p51 bra 	$L__BB22_100;
	st.shared.u32 	[%r18], %r37;
$L__BB22_100:
	bar.sync 	0;
	ld.shared.u32 	%r256, [%r21+52];
	ld.shared.u32 	%r257, [%r24+1664];
	add.s32 	%r38, %r257, %r256;
	ld.shared.u32 	%r258, [%r18];
	setp.ge.s32 	%p52, %r38, %r258;
	@%p52 bra 	$L__BB22_102;
	st.shared.u32 	[%r18], %r38;
$L__BB22_102:
	bar.sync 	0;
	ld.shared.u32 	%r259, [%r21+56];
	ld.shared.u32 	%r260, [%r24+1792];
	add.s32 	%r39, %r260, %r259;
	ld.shared.u32 	%r261, [%r18];
	setp.ge.s32 	%p53, %r39, %r261;
	@%p53 bra 	$L__BB22_104;
	st.shared.u32 	[%r18], %r39;
$L__BB22_104:
	bar.sync 	0;
	ld.shared.u32 	%r262, [%r21+60];
	ld.shared.u32 	%r263, [%r24+1920];
	add.s32 	%r40, %r263, %r262;
	ld.shared.u32 	%r264, [%r18];
	setp.ge.s32 	%p54, %r40, %r264;
	@%p54 bra 	$L__BB22_106;
	st.shared.u32 	[%r18], %r40;
$L__BB22_106:
	bar.sync 	0;
	ld.shared.u32 	%r265, [%r21+64];
	ld.shared.u32 	%r266, [%r24+2048];
	add.s32 	%r41, %r266, %r265;
	ld.shared.u32 	%r267, [%r18];
	setp.ge.s32 	%p55, %r41, %r267;
	@%p55 bra 	$L__BB22_108;
	st.shared.u32 	[%r18], %r41;
$L__BB22_108:
	bar.sync 	0;
	ld.shared.u32 	%r268, [%r21+68];
	ld.shared.u32 	%r269, [%r24+2176];
	add.s32 	%r42, %r269, %r268;
	ld.shared.u32 	%r270, [%r18];
	setp.ge.s32 	%p56, %r42, %r270;
	@%p56 bra 	$L__BB22_110;
	st.shared.u32 	[%r18], %r42;
$L__BB22_110:
	bar.sync 	0;
	ld.shared.u32 	%r271, [%r21+72];
	ld.shared.u32 	%r272, [%r24+2304];
	add.s32 	%r43, %r272, %r271;
	ld.shared.u32 	%r273, [%r18];
	setp.ge.s32 	%p57, %r43, %r273;
	@%p57 bra 	$L__BB22_112;
	st.shared.u32 	[%r18], %r43;
$L__BB22_112:
	bar.sync 	0;
	ld.shared.u32 	%r274, [%r21+76];
	ld.shared.u32 	%r275, [%r24+2432];
	add.s32 	%r44, %r275, %r274;
	ld.shared.u32 	%r276, [%r18];
	setp.ge.s32 	%p58, %r44, %r276;
	@%p58 bra 	$L__BB22_114;
	st.shared.u32 	[%r18], %r44;
$L__BB22_114:
	bar.sync 	0;
	ld.shared.u32 	%r277, [%r21+80];
	ld.shared.u32 	%r278, [%r24+2560];
	add.s32 	%r45, %r278, %r277;
	ld.shared.u32 	%r279, [%r18];
	setp.ge.s32 	%p59, %r45, %r279;
	@%p59 bra 	$L__BB22_116;
	st.shared.u32 	[%r18], %r45;
$L__BB22_116:
	bar.sync 	0;
	ld.shared.u32 	%r280, [%r21+84];
	ld.shared.u32 	%r281, [%r24+2688];
	add.s32 	%r46, %r281, %r280;
	ld.shared.u32 	%r282, [%r18];
	setp.ge.s32 	%p60, %r46, %r282;
	@%p60 bra 	$L__BB22_118;
	st.shared.u32 	[%r18], %r46;
$L__BB22_118:
	bar.sync 	0;
	ld.shared.u32 	%r283, [%r21+88];
	ld.shared.u32 	%r284, [%r24+2816];
	add.s32 	%r47, %r284, %r283;
	ld.shared.u32 	%r285, [%r18];
	setp.ge.s32 	%p61, %r47, %r285;
	@%p61 bra 	$L__BB22_120;
	st.shared.u32 	[%r18], %r47;
$L__BB22_120:
	bar.sync 	0;
	ld.shared.u32 	%r286, [%r21+92];
	ld.shared.u32 	%r287, [%r24+2944];
	add.s32 	%r48, %r287, %r286;
	ld.shared.u32 	%r288, [%r18];
	setp.ge.s32 	%p62, %r48, %r288;
	@%p62 bra 	$L__BB22_122;
	st.shared.u32 	[%r18], %r48;
$L__BB22_122:
	bar.sync 	0;
	ld.shared.u32 	%r289, [%r21+96];
	ld.shared.u32 	%r290, [%r24+3072];
	add.s32 	%r49, %r290, %r289;
	ld.shared.u32 	%r291, [%r18];
	setp.ge.s32 	%p63, %r49, %r291;
	@%p63 bra 	$L__BB22_124;
	st.shared.u32 	[%r18], %r49;
$L__BB22_124:
	bar.sync 	0;
	ld.shared.u32 	%r292, [%r21+100];
	ld.shared.u32 	%r293, [%r24+3200];
	add.s32 	%r50, %r293, %r292;
	ld.shared.u32 	%r294, [%r18];
	setp.ge.s32 	%p64, %r50, %r294;
	@%p64 bra 	$L__BB22_126;
	st.shared.u32 	[%r18], %r50;
$L__BB22_126:
	bar.sync 	0;
	ld.shared.u32 	%r295, [%r21+104];
	ld.shared.u32 	%r296, [%r24+3328];
	add.s32 	%r51, %r296, %r295;
	ld.shared.u32 	%r297, [%r18];
	setp.ge.s32 	%p65, %r51, %r297;
	@%p65 bra 	$L__BB22_128;
	st.shared.u32 	[%r18], %r51;
$L__BB22_128:
	bar.sync 	0;
	ld.shared.u32 	%r298, [%r21+108];
	ld.shared.u32 	%r299, [%r24+3456];
	add.s32 	%r52, %r299, %r298;
	ld.shared.u32 	%r300, [%r18];
	setp.ge.s32 	%p66, %r52, %r300;
	@%p66 bra 	$L__BB22_130;
	st.shared.u32 	[%r18], %r52;
$L__BB22_130:
	bar.sync 	0;
	ld.shared.u32 	%r301, [%r21+112];
	ld.shared.u32 	%r302, [%r24+3584];
	add.s32 	%r53, %r302, %r301;
	ld.shared.u32 	%r303, [%r18];
	setp.ge.s32 	%p67, %r53, %r303;
	@%p67 bra 	$L__BB22_132;
	st.shared.u32 	[%r18], %r53;
$L__BB22_132:
	bar.sync 	0;
	ld.shared.u32 	%r304, [%r21+116];
	ld.shared.u32 	%r305, [%r24+3712];
	add.s32 	%r54, %r305, %r304;
	ld.shared.u32 	%r306, [%r18];
	setp.ge.s32 	%p68, %r54, %r306;
	@%p68 bra 	$L__BB22_134;
	st.shared.u32 	[%r18], %r54;
$L__BB22_134:
	bar.sync 	0;
	ld.shared.u32 	%r307, [%r21+120];
	ld.shared.u32 	%r308, [%r24+3840];
	add.s32 	%r55, %r308, %r307;
	ld.shared.u32 	%r309, [%r18];
	setp.ge.s32 	%p69, %r55, %r309;
	@%p69 bra 	$L__BB22_136;
	st.shared.u32 	[%r18], %r55;
$L__BB22_136:
	bar.sync 	0;
	ld.shared.u32 	%r310, [%r21+124];
	ld.shared.u32 	%r311, [%r24+3968];
	add.s32 	%r56, %r311, %r310;
	ld.shared.u32 	%r318, [%r18];
	setp.ge.s32 	%p70, %r56, %r318;
	@%p70 bra 	$L__BB22_138;
	st.shared.u32 	[%r18], %r56;
	mov.u32 	%r318, %r56;
$L__BB22_138:
	setp.ge.s32 	%p71, %r318, %r316;
	@%p71 bra 	$L__BB22_140;
	st.global.u32 	[%rd2], %r318;
$L__BB22_140:
	ret;

}
	// .globl	_Z11phase_threeILi32EEvPiiiiiii
.visible .entry _Z11phase_threeILi32EEvPiiiiiii(
	.param .u64 .ptr .align 1 _Z11phase_threeILi32EEvPiiiiiii_param_0,
	.param .u32 _Z11phase_threeILi32EEvPiiiiiii_param_1,
	.param .u32 _Z11phase_threeILi32EEvPiiiiiii_param_2,
	.param .u32 _Z11phase_threeILi32EEvPiiiiiii_param_3,
	.param .u32 _Z11phase_threeILi32EEvPiiiiiii_param_4,
	.param .u32 _Z11phase_threeILi32EEvPiiiiiii_param_5,
	.param .u32 _Z11phase_threeILi32EEvPiiiiiii_param_6
)
{
	.reg .pred 	%p<12>;
	.reg .b32 	%r<172>;
	.reg .b64 	%rd<9>;
	// demoted variable
	.shared .align 4 .b8 _ZZ11phase_threeILi32EEvPiiiiiiiE3s_l[4096];
	// demoted variable
	.shared .align 4 .b8 _ZZ11phase_threeILi32EEvPiiiiiiiE3s_r[4096];
	ld.param.u64 	%rd3, [_Z11phase_threeILi32EEvPiiiiiii_param_0];
	ld.param.u32 	%r15, [_Z11phase_threeILi32EEvPiiiiiii_param_1];
	ld.param.u32 	%r16, [_Z11phase_threeILi32EEvPiiiiiii_param_2];
	ld.param.u32 	%r17, [_Z11phase_threeILi32EEvPiiiiiii_param_3];
	ld.param.u32 	%r18, [_Z11phase_threeILi32EEvPiiiiiii_param_4];
	ld.param.u32 	%r19, [_Z11phase_threeILi32EEvPiiiiiii_param_5];
	ld.param.u32 	%r20, [_Z11phase_threeILi32EEvPiiiiiii_param_6];
	cvta.to.global.u64 	%rd1, %rd3;
	mov.u32 	%r1, %ctaid.x;
	setp.eq.s32 	%p1, %r1, %r20;
	mov.u32 	%r2, %ctaid.y;
	setp.eq.s32 	%p2, %r2, %r20;
	or.pred  	%p3, %p1, %p2;
	@%p3 bra 	$L__BB23_8;
	shl.b32 	%r22, %r2, 5;
	mov.u32 	%r3, %tid.y;
	add.s32 	%r23, %r22, %r3;
	add.s32 	%r4, %r23, %r17;
	shl.b32 	%r24, %r1, 5;
	mov.u32 	%r5, %tid.x;
	add.s32 	%r25, %r24, %r5;
	add.s32 	%r6, %r25, %r17;
	add.s32 	%r7, %r16, %r5;
	add.s32 	%r8, %r16, %r3;
	setp.ge.s32 	%p4, %r4, %r18;
	setp.ge.s32 	%p5, %r7, %r19;
	mov.b32 	%r170, 1000000000;
	or.pred  	%p6, %p4, %p5;
	@%p6 bra 	$L__BB23_3;
	mad.lo.s32 	%r26, %r4, %r15, %r7;
	mul.wide.s32 	%rd4, %r26, 4;
	add.s64 	%rd5, %rd1, %rd4;
	ld.global.u32 	%r170, [%rd5];
$L__BB23_3:
	shl.b32 	%r28, %r3, 7;
	mov.u32 	%r29, _ZZ11phase_threeILi32EEvPiiiiiiiE3s_l;
	add.s32 	%r11, %r29, %r28;
	shl.b32 	%r30, %r5, 2;
	add.s32 	%r31, %r11, %r30;
	st.shared.u32 	[%r31], %r170;
	setp.ge.s32 	%p7, %r8, %r19;
	setp.ge.s32 	%p8, %r6, %r18;
	mov.b32 	%r171, 1000000000;
	or.pred  	%p9, %p7, %p8;
	@%p9 bra 	$L__BB23_5;
	mad.lo.s32 	%r32, %r8, %r15, %r6;
	mul.wide.s32 	%rd6, %r32, 4;
	add.s64 	%rd7, %rd1, %rd6;
	ld.global.u32 	%r171, [%rd7];
$L__BB23_5:
	mov.u32 	%r34, _ZZ11phase_threeILi32EEvPiiiiiiiE3s_r;
	add.s32 	%r35, %r34, %r28;
	add.s32 	%r37, %r35, %r30;
	st.shared.u32 	[%r37], %r171;
	max.s32 	%r38, %r4, %r6;
	setp.ge.s32 	%p10, %r38, %r18;
	@%p10 bra 	$L__BB23_8;
	mad.lo.s32 	%r39, %r4, %r15, %r6;
	bar.sync 	0;
	mul.wide.s32 	%rd8, %r39, 4;
	add.s64 	%rd2, %rd1, %rd8;
	ld.shared.u32 	%r40, [%r11];
	add.s32 	%r43, %r34, %r30;
	ld.shared.u32 	%r44, [%r43];
	add.s32 	%r45, %r44, %r40;
	ld.global.u32 	%r46, [%rd2];
	ld.shared.u32 	%r47, [%r11+4];
	ld.shared.u32 	%r48, [%r43+128];
	add.s32 	%r49, %r48, %r47;
	min.s32 	%r50, %r49, %r45;
	ld.shared.u32 	%r51, [%r11+8];
	ld.shared.u32 	%r52, [%r43+256];
	add.s32 	%r53, %r52, %r51;
	min.s32 	%r54, %r53, %r50;
	ld.shared.u32 	%r55, [%r11+12];
	ld.shared.u32 	%r56, [%r43+384];
	add.s32 	%r57, %r56, %r55;
	min.s32 	%r58, %r57, %r54;
	ld.shared.u32 	%r59, [%r11+16];
	ld.shared.u32 	%r60, [%r43+512];
	add.s32 	%r61, %r60, %r59;
	min.s32 	%r62, %r61, %r58;
	ld.shared.u32 	%r63, [%r11+20];
	ld.shared.u32 	%r64, [%r43+640];
	add.s32 	%r65, %r64, %r63;
	min.s32 	%r66, %r65, %r62;
	ld.shared.u32 	%r67, [%r11+24];
	ld.shared.u32 	%r68, [%r43+768];
	add.s32 	%r69, %r68, %r67;
	min.s32 	%r70, %r69, %r66;
	ld.shared.u32 	%r71, [%r11+28];
	ld.shared.u32 	%r72, [%r43+896];
	add.s32 	%r73, %r72, %r71;
	min.s32 	%r74, %r73, %r70;
	ld.shared.u32 	%r75, [%r11+32];
	ld.shared.u32 	%r76, [%r43+1024];
	add.s32 	%r77, %r76, %r75;
	min.s32 	%r78, %r77, %r74;
	ld.shared.u32 	%r79, [%r11+36];
	ld.shared.u32 	%r80, [%r43+1152];
	add.s32 	%r81, %r80, %r79;
	min.s32 	%r82, %r81, %r78;
	ld.shared.u32 	%r83, [%r11+40];
	ld.shared.u32 	%r84, [%r43+1280];
	add.s32 	%r85, %r84, %r83;
	min.s32 	%r86, %r85, %r82;
	ld.shared.u32 	%r87, [%r11+44];
	ld.shared.u32 	%r88, [%r43+1408];
	add.s32 	%r89, %r88, %r87;
	min.s32 	%r90, %r89, %r86;
	ld.shared.u32 	%r91, [%r11+48];
	ld.shared.u32 	%r92, [%r43+1536];
	add.s32 	%r93, %r92, %r91;
	min.s32 	%r94, %r93, %r90;
	ld.shared.u32 	%r95, [%r11+52];
	ld.shared.u32 	%r96, [%r43+1664];
	add.s32 	%r97, %r96, %r95;
	min.s32 	%r98, %r97, %r94;
	ld.shared.u32 	%r99, [%r11+56];
	ld.shared.u32 	%r100, [%r43+1792];
	add.s32 	%r101, %r100, %r99;
	min.s32 	%r102, %r101, %r98;
	ld.shared.u32 	%r103, [%r11+60];
	ld.shared.u32 	%r104, [%r43+1920];
	add.s32 	%r105, %r104, %r103;
	min.s32 	%r106, %r105, %r102;
	ld.shared.u32 	%r107, [%r11+64];
	ld.shared.u32 	%r108, [%r43+2048];
	add.s32 	%r109, %r108, %r107;
	min.s32 	%r110, %r109, %r106;
	ld.shared.u32 	%r111, [%r11+68];
	ld.shared.u32 	%r112, [%r43+2176];
	add.s32 	%r113, %r112, %r111;
	min.s32 	%r114, %r113, %r110;
	ld.shared.u32 	%r115, [%r11+72];
	ld.shared.u32 	%r116, [%r43+2304];
	add.s32 	%r117, %r116, %r115;
	min.s32 	%r118, %r117, %r114;
	ld.shared.u32 	%r119, [%r11+76];
	ld.shared.u32 	%r120, [%r43+2432];
	add.s32 	%r121, %r120, %r119;
	min.s32 	%r122, %r121, %r118;
	ld.shared.u32 	%r123, [%r11+80];
	ld.shared.u32 	%r124, [%r43+2560];
	add.s32 	%r125, %r124, %r123;
	min.s32 	%r126, %r125, %r122;
	ld.shared.u32 	%r127, [%r11+84];
	ld.shared.u32 	%r128, [%r43+2688];
	add.s32 	%r129, %r128, %r127;
	min.s32 	%r130, %r129, %r126;
	ld.shared.u32 	%r131, [%r11+88];
	ld.shared.u32 	%r132, [%r43+2816];
	add.s32 	%r133, %r132, %r131;
	min.s32 	%r134, %r133, %r130;
	ld.shared.u32 	%r135, [%r11+92];
	ld.shared.u32 	%r136, [%r43+2944];
	add.s32 	%r137, %r136, %r135;
	min.s32 	%r138, %r137, %r134;
	ld.shared.u32 	%r139, [%r11+96];
	ld.shared.u32 	%r140, [%r43+3072];
	add.s32 	%r141, %r140, %r139;
	min.s32 	%r142, %r141, %r138;
	ld.shared.u32 	%r143, [%r11+100];
	ld.shared.u32 	%r144, [%r43+3200];
	add.s32 	%r145, %r144, %r143;
	min.s32 	%r146, %r145, %r142;
	ld.shared.u32 	%r147, [%r11+104];
	ld.shared.u32 	%r148, [%r43+3328];
	add.s32 	%r149, %r148, %r147;
	min.s32 	%r150, %r149, %r146;
	ld.shared.u32 	%r151, [%r11+108];
	ld.shared.u32 	%r152, [%r43+3456];
	add.s32 	%r153, %r152, %r151;
	min.s32 	%r154, %r153, %r150;
	ld.shared.u32 	%r155, [%r11+112];
	ld.shared.u32 	%r156, [%r43+3584];
	add.s32 	%r157, %r156, %r155;
	min.s32 	%r158, %r157, %r154;
	ld.shared.u32 	%r159, [%r11+116];
	ld.shared.u32 	%r160, [%r43+3712];
	add.s32 	%r161, %r160, %r159;
	min.s32 	%r162, %r161, %r158;
	ld.shared.u32 	%r163, [%r11+120];
	ld.shared.u32 	%r164, [%r43+3840];
	add.s32 	%r165, %r164, %r163;
	min.s32 	%r166, %r165, %r162;
	ld.shared.u32 	%r167, [%r11+124];
	ld.shared.u32 	%r168, [%r43+3968];
	add.s32 	%r169, %r168, %r167;
	min.s32 	%r14, %r169, %r166;
	setp.ge.s32 	%p11, %r14, %r46;
	@%p11 bra 	$L__BB23_8;
	st.global.u32 	[%rd2], %r14;
$L__BB23_8:
	ret;

}
	// .globl	_Z11phase_two_hILi32EEvPiiiiiii
.visible .entry _Z11phase_two_hILi32EEvPiiiiiii(
	.param .u64 .ptr .align 1 _Z11phase_two_hILi32EEvPiiiiiii_param_0,
	.param .u32 _Z11phase_two_hILi32EEvPiiiiiii_param_1,
	.param .u32 _Z11phase_two_hILi32EEvPiiiiiii_param_2,
	.param .u32 _Z11phase_two_hILi32EEvPiiiiiii_param_3,
	.param .u32 _Z11phase_two_hILi32EEvPiiiiiii_param_4,
	.param .u32 _Z11phase_two_hILi32EEvPiiiiiii_param_5,
	.param .u32 _Z11phase_two_hILi32EEvPiiiiiii_param_6
)
{
	.reg .pred 	%p<39>;
	.reg .b32 	%r<170>;
	.reg .b64 	%rd<7>;
	// demoted variable
	.shared .align 4 .b8 _ZZ11phase_two_hILi32EEvPiiiiiiiE3s_m[4096];
	// demoted variable
	.shared .align 4 .b8 _ZZ11phase_two_hILi32EEvPiiiiiiiE3s_c[4096];
	ld.param.u64 	%rd3, [_Z11phase_two_hILi32EEvPiiiiiii_param_0];
	ld.param.u32 	%r47, [_Z11phase_two_hILi32EEvPiiiiiii_param_1];
	ld.param.u32 	%r48, [_Z11phase_two_hILi32EEvPiiiiiii_param_2];
	ld.param.u32 	%r49, [_Z11phase_two_hILi32EEvPiiiiiii_param_3];
	ld.param.u32 	%r50, [_Z11phase_two_hILi32EEvPiiiiiii_param_4];
	ld.param.u32 	%r51, [_Z11phase_two_hILi32EEvPiiiiiii_param_5];
	ld.param.u32 	%r52, [_Z11phase_two_hILi32EEvPiiiiiii_param_6];
	cvta.to.global.u64 	%rd1, %rd3;
	mov.u32 	%r1, %tid.y;
	add.s32 	%r53, %r48, %r1;
	mov.u32 	%r54, %ctaid.x;
	shl.b32 	%r55, %r54, 5;
	mov.u32 	%r2, %tid.x;
	add.s32 	%r56, %r55, %r2;
	add.s32 	%r57, %r56, %r49;
	add.s32 	%r3, %r48, %r2;
	mul.lo.s32 	%r4, %r53, %r47;
	add.s32 	%r58, %r57, %r4;
	setp.ge.s32 	%p3, %r53, %r50;
	setp.ge.s32 	%p4, %r57, %r51;
	or.pred  	%p1, %p3, %p4;
	max.s32 	%r59, %r53, %r3;
	setp.lt.s32 	%p2, %r59, %r52;
	mul.wide.s32 	%rd4, %r58, 4;
	add.s64 	%rd2, %rd1, %rd4;
	mov.b32 	%r167, 1000000000;
	@%p1 bra 	$L__BB24_2;
	ld.global.u32 	%r167, [%rd2];
$L__BB24_2:
	shl.b32 	%r61, %r1, 7;
	mov.u32 	%r62, _ZZ11phase_two_hILi32EEvPiiiiiiiE3s_m;
	add.s32 	%r63, %r62, %r61;
	shl.b32 	%r64, %r2, 2;
	add.s32 	%r7, %r63, %r64;
	st.shared.u32 	[%r7], %r167;
	mov.b32 	%r168, 1000000000;
	not.pred 	%p5, %p2;
	@%p5 bra 	$L__BB24_4;
	add.s32 	%r65, %r4, %r3;
	mul.wide.s32 	%rd5, %r65, 4;
	add.s64 	%rd6, %rd1, %rd5;
	ld.global.u32 	%r168, [%rd6];
$L__BB24_4:
	mov.u32 	%r67, _ZZ11phase_two_hILi32EEvPiiiiiiiE3s_c;
	add.s32 	%r10, %r67, %r61;
	add.s32 	%r69, %r10, %r64;
	st.shared.u32 	[%r69], %r168;
	@%p1 bra 	$L__BB24_71;
	add.s32 	%r11, %r62, %r64;
	bar.sync 	0;
	ld.shared.u32 	%r72, [%r10];
	ld.shared.u32 	%r73, [%r11];
	add.s32 	%r12, %r73, %r72;
	ld.shared.u32 	%r74, [%r7];
	setp.ge.s32 	%p6, %r12, %r74;
	@%p6 bra 	$L__BB24_7;
	st.shared.u32 	[%r7], %r12;
$L__BB24_7:
	bar.sync 	0;
	ld.shared.u32 	%r75, [%r10+4];
	ld.shared.u32 	%r76, [%r11+128];
	add.s32 	%r13, %r76, %r75;
	ld.shared.u32 	%r77, [%r7];
	setp.ge.s32 	%p7, %r13, %r77;
	@%p7 bra 	$L__BB24_9;
	st.shared.u32 	[%r7], %r13;
$L__BB24_9:
	bar.sync 	0;
	ld.shared.u32 	%r78, [%r10+8];
	ld.shared.u32 	%r79, [%r11+256];
	add.s32 	%r14, %r79, %r78;
	ld.shared.u32 	%r80, [%r7];
	setp.ge.s32 	%p8, %r14, %r80;
	@%p8 bra 	$L__BB24_11;
	st.shared.u32 	[%r7], %r14;
$L__BB24_11:
	bar.sync 	0;
	ld.shared.u32 	%r81, [%r10+12];
	ld.shared.u32 	%r82, [%r11+384];
	add.s32 	%r15, %r82, %r81;
	ld.shared.u32 	%r83, [%r7];
	setp.ge.s32 	%p9, %r15, %r83;
	@%p9 bra 	$L__BB24_13;
	st.shared.u32 	[%r7], %r15;
$L__BB24_13:
	bar.sync 	0;
	ld.shared.u32 	%r84, [%r10+16];
	ld.shared.u32 	%r85, [%r11+512];
	add.s32 	%r16, %r85, %r84;
	ld.shared.u32 	%r86, [%r7];
	setp.ge.s32 	%p10, %r16, %r86;
	@%p10 bra 	$L__BB24_15;
	st.shared.u32 	[%r7], %r16;
$L__BB24_15:
	bar.sync 	0;
	ld.shared.u32 	%r87, [%r10+20];
	ld.shared.u32 	%r88, [%r11+640];
	add.s32 	%r17, %r88, %r87;
	ld.shared.u32 	%r89, [%r7];
	setp.ge.s32 	%p11, %r17, %r89;
	@%p11 bra 	$L__BB24_17;
	st.shared.u32 	[%r7], %r17;
$L__BB24_17:
	bar.sync 	0;
	ld.shared.u32 	%r90, [%r10+24];
	ld.shared.u32 	%r91, [%r11+768];
	add.s32 	%r18, %r91, %r90;
	ld.shared.u32 	%r92, [%r7];
	setp.ge.s32 	%p12, %r18, %r92;
	@%p12 bra 	$L__BB24_19;
	st.shared.u32 	[%r7], %r18;
$L__BB24_19:
	bar.sync 	0;
	ld.shared.u32 	%r93, [%r10+28];
	ld.shared.u32 	%r94, [%r11+896];
	add.s32 	%r19, %r94, %r93;
	ld.shared.u32 	%r95, [%r7];
	setp.ge.s32 	%p13, %r19, %r95;
	@%p13 bra 	$L__BB24_21;
	st.shared.u32 	[%r7], %r19;
$L__BB24_21:
	bar.sync 	0;
	ld.shared.u32 	%r96, [%r10+32];
	ld.shared.u32 	%r97, [%r11+1024];
	add.s32 	%r20, %r97, %r96;
	ld.shared.u32 	%r98, [%r7];
	setp.ge.s32 	%p14, %r20, %r98;
	@%p14 bra 	$L__BB24_23;
	st.shared.u32 	[%r7], %r20;
$L__BB24_23:
	bar.sync 	0;
	ld.shared.u32 	%r99, [%r10+36];
	ld.shared.u32 	%r100, [%r11+1152];
	add.s32 	%r21, %r100, %r99;
	ld.shared.u32 	%r101, [%r7];
	setp.ge.s32 	%p15, %r21, %r101;
	@%p15 bra 	$L__BB24_25;
	st.shared.u32 	[%r7], %r21;
$L__BB24_25:
	bar.sync 	0;
	ld.shared.u32 	%r102, [%r10+40];
	ld.shared.u32 	%r103, [%r11+1280];
	add.s32 	%r22, %r103, %r102;
	ld.shared.u32 	%r104, [%r7];
	setp.ge.s32 	%p16, %r22, %r104;
	@%p16 bra 	$L__BB24_27;
	st.shared.u32 	[%r7], %r22;
$L__BB24_27:
	bar.sync 	0;
	ld.shared.u32 	%r105, [%r10+44];
	ld.shared.u32 	%r106, [%r11+1408];
	add.s32 	%r23, %r106, %r105;
	ld.shared.u32 	%r107, [%r7];
	setp.ge.s32 	%p17, %r23, %r107;
	@%p17 bra 	$L__BB24_29;
	st.shared.u32 	[%r7], %r23;
$L__BB24_29:
	bar.sync 	0;
	ld.shared.u32 	%r108, [%r10+48];
	ld.shared.u32 	%r109, [%r11+1536];
	add.s32 	%r24, %r109, %r108;
	ld.shared.u32 	%r110, [%r7];
	setp.ge.s32 	%p18, %r24, %r110;
	@%p18 bra 	$L__BB24_31;
	st.shared.u32 	[%r7], %r24;
$L__BB24_31:
	bar.sync 	0;
	ld.shared.u32 	%r111, [%r10+52];
	ld.shared.u32 	%r112, [%r11+1664];
	add.s32 	%r25, %r112, %r111;
	ld.shared.u32 	%r113, [%r7];
	setp.ge.s32 	%p19, %r25, %r113;
	@%p19 bra 	$L__BB24_33;
	st.shared.u32 	[%r7], %r25;
$L__BB24_33:
	bar.sync 	0;
	ld.shared.u32 	%r114, [%r10+56];
	ld.shared.u32 	%r115, [%r11+1792];
	add.s32 	%r26, %r115, %r114;
	ld.shared.u32 	%r116, [%r7];
	setp.ge.s32 	%p20, %r26, %r116;
	@%p20 bra 	$L__BB24_35;
	st.shared.u32 	[%r7], %r26;
$L__BB24_35:
	bar.sync 	0;
	ld.shared.u32 	%r117, [%r10+60];
	ld.shared.u32 	%r118, [%r11+1920];
	add.s32 	%r27, %r118, %r117;
	ld.shared.u32 	%r119, [%r7];
	setp.ge.s32 	%p21, %r27, %r119;
	@%p21 bra 	$L__BB24_37;
	st.shared.u32 	[%r7], %r27;
$L__BB24_37:
	bar.sync 	0;
	ld.shared.u32 	%r120, [%r10+64];
	ld.shared.u32 	%r121, [%r11+2048];
	add.s32 	%r28, %r121, %r120;
	ld.shared.u32 	%r122, [%r7];
	setp.ge.s32 	%p22, %r28, %r122;
	@%p22 bra 	$L__BB24_39;
	st.shared.u32 	[%r7], %r28;
$L__BB24_39:
	bar.sync 	0;
	ld.shared.u32 	%r123, [%r10+68];
	ld.shared.u32 	%r124, [%r11+2176];
	add.s32 	%r29, %r124, %r123;
	ld.shared.u32 	%r125, [%r7];
	setp.ge.s32 	%p23, %r29, %r125;
	@%p23 bra 	$L__BB24_41;
	st.shared.u32 	[%r7], %r29;
$L__BB24_41:
	bar.sync 	0;
	ld.shared.u32 	%r126, [%r10+72];
	ld.shared.u32 	%r127, [%r11+2304];
	add.s32 	%r30, %r127, %r126;
	ld.shared.u32 	%r128, [%r7];
	setp.ge.s32 	%p24, %r30, %r128;
	@%p24 bra 	$L__BB24_43;
	st.shared.u32 	[%r7], %r30;
$L__BB24_43:
	bar.sync 	0;
	ld.shared.u32 	%r129, [%r10+76];
	ld.shared.u32 	%r130, [%r11+2432];
	add.s32 	%r31, %r130, %r129;
	ld.shared.u32 	%r131, [%r7];
	setp.ge.s32 	%p25, %r31, %r131;
	@%p25 bra 	$L__BB24_45;
	st.shared.u32 	[%r7], %r31;
$L__BB24_45:
	bar.sync 	0;
	ld.shared.u32 	%r132, [%r10+80];
	ld.shared.u32 	%r133, [%r11+2560];
	add.s32 	%r32, %r133, %r132;
	ld.shared.u32 	%r134, [%r7];
	setp.ge.s32 	%p26, %r32, %r134;
	@%p26 bra 	$L__BB24_47;
	st.shared.u32 	[%r7], %r32;
$L__BB24_47:
	bar.sync 	0;
	ld.shared.u32 	%r135, [%r10+84];
	ld.shared.u32 	%r136, [%r11+2688];
	add.s32 	%r33, %r136, %r135;
	ld.shared.u32 	%r137, [%r7];
	setp.ge.s32 	%p27, %r33, %r137;
	@%p27 bra 	$L__BB24_49;
	st.shared.u32 	[%r7], %r33;
$L__BB24_49:
	bar.sync 	0;
	ld.shared.u32 	%r138, [%r10+88];
	ld.shared.u32 	%r139, [%r11+2816];
	add.s32 	%r34, %r139, %r138;
	ld.shared.u32 	%r140, [%r7];
	setp.ge.s32 	%p28, %r34, %r140;
	@%p28 bra 	$L__BB24_51;
	st.shared.u32 	[%r7], %r34;
$L__BB24_51:
	bar.sync 	0;
	ld.shared.u32 	%r141, [%r10+92];
	ld.shared.u32 	%r142, [%r11+2944];
	add.s32 	%r35, %r142, %r141;
	ld.shared.u32 	%r143, [%r7];
	setp.ge.s32 	%p29, %r35, %r143;
	@%p29 bra 	$L__BB24_53;
	st.shared.u32 	[%r7], %r35;
$L__BB24_53:
	bar.sync 	0;
	ld.shared.u32 	%r144, [%r10+96];
	ld.shared.u32 	%r145, [%r11+3072];
	add.s32 	%r36, %r145, %r144;
	ld.shared.u32 	%r146, [%r7];
	setp.ge.s32 	%p30, %r36, %r146;
	@%p30 bra 	$L__BB24_55;
	st.shared.u32 	[%r7], %r36;
$L__BB24_55:
	bar.sync 	0;
	ld.shared.u32 	%r147, [%r10+100];
	ld.shared.u32 	%r148, [%r11+3200];
	add.s32 	%r37, %r148, %r147;
	ld.shared.u32 	%r149, [%r7];
	setp.ge.s32 	%p31, %r37, %r149;
	@%p31 bra 	$L__BB24_57;
	st.shared.u32 	[%r7], %r37;
$L__BB24_57:
	bar.sync 	0;
	ld.shared.u32 	%r150, [%r10+104];
	ld.shared.u32 	%r151, [%r11+3328];
	add.s32 	%r38, %r151, %r150;
	ld.shared.u32 	%r152, [%r7];
	setp.ge.s32 	%p32, %r38, %r152;
	@%p32 bra 	$L__BB24_59;
	st.shared.u32 	[%r7], %r38;
$L__BB24_59:
	bar.sync 	0;
	ld.shared.u32 	%r153, [%r10+108];
	ld.shared.u32 	%r154, [%r11+3456];
	add.s32 	%r39, %r154, %r153;
	ld.shared.u32 	%r155, [%r7];
	setp.ge.s32 	%p33, %r39, %r155;
	@%p33 bra 	$L__BB24_61;
	st.shared.u32 	[%r7], %r39;
$L__BB24_61:
	bar.sync 	0;
	ld.shared.u32 	%r156, [%r10+112];
	ld.shared.u32 	%r157, [%r11+3584];
	add.s32 	%r40, %r157, %r156;
	ld.shared.u32 	%r158, [%r7];
	setp.ge.s32 	%p34, %r40, %r158;
	@%p34 bra 	$L__BB24_63;
	st.shared.u32 	[%r7], %r40;
$L__BB24_63:
	bar.sync 	0;
	ld.shared.u32 	%r159, [%r10+116];
	ld.shared.u32 	%r160, [%r11+3712];
	add.s32 	%r41, %r160, %r159;
	ld.shared.u32 	%r161, [%r7];
	setp.ge.s32 	%p35, %r41, %r161;
	@%p35 bra 	$L__BB24_65;
	st.shared.u32 	[%r7], %r41;
$L__BB24_65:
	bar.sync 	0;
	ld.shared.u32 	%r162, [%r10+120];
	ld.shared.u32 	%r163, [%r11+3840];
	add.s32 	%r42, %r163, %r162;
	ld.shared.u32 	%r164, [%r7];
	setp.ge.s32 	%p36, %r42, %r164;
	@%p36 bra 	$L__BB24_67;
	st.shared.u32 	[%r7], %r42;
$L__BB24_67:
	bar.sync 	0;
	ld.shared.u32 	%r165, [%r10+124];
	ld.shared.u32 	%r166, [%r11+3968];
	add.s32 	%r43, %r166, %r165;
	ld.shared.u32 	%r169, [%r7];
	setp.ge.s32 	%p37, %r43, %r169;
	@%p37 bra 	$L__BB24_69;
	st.shared.u32 	[%r7], %r43;
	mov.u32 	%r169, %r43;
$L__BB24_69:
	setp.ge.s32 	%p38, %r169, %r167;
	@%p38 bra 	$L__BB24_71;
	st.global.u32 	[%rd2], %r169;
$L__BB24_71:
	ret;

}
	// .globl	_Z13phase_three_hILi32EEvPiiiiiiiii
.visible .entry _Z13phase_three_hILi32EEvPiiiiiiiii(
	.param .u64 .ptr .align 1 _Z13phase_three_hILi32EEvPiiiiiiiii_param_0,
	.param .u32 _Z13phase_three_hILi32EEvPiiiiiiiii_param_1,
	.param .u32 _Z13phase_three_hILi32EEvPiiiiiiiii_param_2,
	.param .u32 _Z13phase_three_hILi32EEvPiiiiiiiii_param_3,
	.param .u32 _Z13phase_three_hILi32EEvPiiiiiiiii_param_4,
	.param .u32 _Z13phase_three_hILi32EEvPiiiiiiiii_param_5,
	.param .u32 _Z13phase_three_hILi32EEvPiiiiiiiii_param_6,
	.param .u32 _Z13phase_three_hILi32EEvPiiiiiiiii_param_7,
	.param .u32 _Z13phase_three_hILi32EEvPiiiiiiiii_param_8
)
{
	.reg .pred 	%p<12>;
	.reg .b32 	%r<173>;
	.reg .b64 	%rd<9>;
	// demoted variable
	.shared .align 4 .b8 _ZZ13phase_three_hILi32EEvPiiiiiiiiiE3s_l[4096];
	// demoted variable
	.shared .align 4 .b8 _ZZ13phase_three_hILi32EEvPiiiiiiiiiE3s_r[4096];
	ld.param.u64 	%rd3, [_Z13phase_three_hILi32EEvPiiiiiiiii_param_0];
	ld.param.u32 	%r14, [_Z13phase_three_hILi32EEvPiiiiiiiii_param_1];
	ld.param.u32 	%r15, [_Z13phase_three_hILi32EEvPiiiiiiiii_param_2];
	ld.param.u32 	%r16, [_Z13phase_three_hILi32EEvPiiiiiiiii_param_3];
	ld.param.u32 	%r17, [_Z13phase_three_hILi32EEvPiiiiiiiii_param_4];
	ld.param.u32 	%r18, [_Z13phase_three_hILi32EEvPiiiiiiiii_param_5];
	ld.param.u32 	%r19, [_Z13phase_three_hILi32EEvPiiiiiiiii_param_6];
	ld.param.u32 	%r20, [_Z13phase_three_hILi32EEvPiiiiiiiii_param_7];
	ld.param.u32 	%r21, [_Z13phase_three_hILi32EEvPiiiiiiiii_param_8];
	cvta.to.global.u64 	%rd1, %rd3;
	mov.u32 	%r1, %ctaid.y;
	setp.eq.s32 	%p1, %r1, %r21;
	@%p1 bra 	$L__BB25_8;
	shl.b32 	%r23, %r1, 5;
	mov.u32 	%r2, %tid.y;
	add.s32 	%r24, %r23, %r2;
	add.s32 	%r3, %r24, %r16;
	mov.u32 	%r25, %ctaid.x;
	shl.b32 	%r26, %r25, 5;
	mov.u32 	%r4, %tid.x;
	add.s32 	%r27, %r26, %r4;
	add.s32 	%r5, %r27, %r17;
	add.s32 	%r6, %r15, %r4;
	add.s32 	%r7, %r15, %r2;
	setp.ge.s32 	%p2, %r3, %r18;
	setp.ge.s32 	%p3, %r6, %r20;
	mov.b32 	%r171, 1000000000;
	or.pred  	%p4, %p2, %p3;
	@%p4 bra 	$L__BB25_3;
	mad.lo.s32 	%r28, %r3, %r14, %r6;
	mul.wide.s32 	%rd4, %r28, 4;
	add.s64 	%rd5, %rd1, %rd4;
	ld.global.u32 	%r171, [%rd5];
$L__BB25_3:
	shl.b32 	%r30, %r2, 7;
	mov.u32 	%r31, _ZZ13phase_three_hILi32EEvPiiiiiiiiiE3s_l;
	add.s32 	%r10, %r31, %r30;
	shl.b32 	%r32, %r4, 2;
	add.s32 	%r33, %r10, %r32;
	st.shared.u32 	[%r33], %r171;
	setp.ge.s32 	%p5, %r7, %r20;
	setp.ge.s32 	%p6, %r5, %r19;
	mov.b32 	%r172, 1000000000;
	or.pred  	%p7, %p6, %p5;
	@%p7 bra 	$L__BB25_5;
	mad.lo.s32 	%r34, %r7, %r14, %r5;
	mul.wide.s32 	%rd6, %r34, 4;
	add.s64 	%rd7, %rd1, %rd6;
	ld.global.u32 	%r172, [%rd7];
$L__BB25_5:
	mov.u32 	%r36, _ZZ13phase_three_hILi32EEvPiiiiiiiiiE3s_r;
	add.s32 	%r37, %r36, %r30;
	add.s32 	%r39, %r37, %r32;
	st.shared.u32 	[%r39], %r172;
	setp.ge.s32 	%p8, %r3, %r18;
	setp.ge.s32 	%p9, %r5, %r19;
	or.pred  	%p10, %p8, %p9;
	@%p10 bra 	$L__BB25_8;
	mad.lo.s32 	%r40, %r3, %r14, %r5;
	bar.sync 	0;
	mul.wide.s32 	%rd8, %r40, 4;
	add.s64 	%rd2, %rd1, %rd8;
	ld.shared.u32 	%r41, [%r10];
	add.s32 	%r44, %r36, %r32;
	ld.shared.u32 	%r45, [%r44];
	add.s32 	%r46, %r45, %r41;
	ld.global.u32 	%r47, [%rd2];
	ld.shared.u32 	%r48, [%r10+4];
	ld.shared.u32 	%r49, [%r44+128];
	add.s32 	%r50, %r49, %r48;
	min.s32 	%r51, %r50, %r46;
	ld.shared.u32 	%r52, [%r10+8];
	ld.shared.u32 	%r53, [%r44+256];
	add.s32 	%r54, %r53, %r52;
	min.s32 	%r55, %r54, %r51;
	ld.shared.u32 	%r56, [%r10+12];
	ld.shared.u32 	%r57, [%r44+384];
	add.s32 	%r58, %r57, %r56;
	min.s32 	%r59, %r58, %r55;
	ld.shared.u32 	%r60, [%r10+16];
	ld.shared.u32 	%r61, [%r44+512];
	add.s32 	%r62, %r61, %r60;
	min.s32 	%r63, %r62, %r59;
	ld.shared.u32 	%r64, [%r10+20];
	ld.shared.u32 	%r65, [%r44+640];
	add.s32 	%r66, %r65, %r64;
	min.s32 	%r67, %r66, %r63;
	ld.shared.u32 	%r68, [%r10+24];
	ld.shared.u32 	%r69, [%r44+768];
	add.s32 	%r70, %r69, %r68;
	min.s32 	%r71, %r70, %r67;
	ld.shared.u32 	%r72, [%r10+28];
	ld.shared.u32 	%r73, [%r44+896];
	add.s32 	%r74, %r73, %r72;
	min.s32 	%r75, %r74, %r71;
	ld.shared.u32 	%r76, [%r10+32];
	ld.shared.u32 	%r77, [%r44+1024];
	add.s32 	%r78, %r77, %r76;
	min.s32 	%r79, %r78, %r75;
	ld.shared.u32 	%r80, [%r10+36];
	ld.shared.u32 	%r81, [%r44+1152];
	add.s32 	%r82, %r81, %r80;
	min.s32 	%r83, %r82, %r79;
	ld.shared.u32 	%r84, [%r10+40];
	ld.shared.u32 	%r85, [%r44+1280];
	add.s32 	%r86, %r85, %r84;
	min.s32 	%r87, %r86, %r83;
	ld.shared.u32 	%r88, [%r10+44];
	ld.shared.u32 	%r89, [%r44+1408];
	add.s32 	%r90, %r89, %r88;
	min.s32 	%r91, %r90, %r87;
	ld.shared.u32 	%r92, [%r10+48];
	ld.shared.u32 	%r93, [%r44+1536];
	add.s32 	%r94, %r93, %r92;
	min.s32 	%r95, %r94, %r91;
	ld.shared.u32 	%r96, [%r10+52];
	ld.shared.u32 	%r97, [%r44+1664];
	add.s32 	%r98, %r97, %r96;
	min.s32 	%r99, %r98, %r95;
	ld.shared.u32 	%r100, [%r10+56];
	ld.shared.u32 	%r101, [%r44+1792];
	add.s32 	%r102, %r101, %r100;
	min.s32 	%r103, %r102, %r99;
	ld.shared.u32 	%r104, [%r10+60];
	ld.shared.u32 	%r105, [%r44+1920];
	add.s32 	%r106, %r105, %r104;
	min.s32 	%r107, %r106, %r103;
	ld.shared.u32 	%r108, [%r10+64];
	ld.shared.u32 	%r109, [%r44+2048];
	add.s32 	%r110, %r109, %r108;
	min.s32 	%r111, %r110, %r107;
	ld.shared.u32 	%r112, [%r10+68];
	ld.shared.u32 	%r113, [%r44+2176];
	add.s32 	%r114, %r113, %r112;
	min.s32 	%r115, %r114, %r111;
	ld.shared.u32 	%r116, [%r10+72];
	ld.shared.u32 	%r117, [%r44+2304];
	add.s32 	%r118, %r117, %r116;
	min.s32 	%r119, %r118, %r115;
	ld.shared.u32 	%r120, [%r10+76];
	ld.shared.u32 	%r121, [%r44+2432];
	add.s32 	%r122, %r121, %r120;
	min.s32 	%r123, %r122, %r119;
	ld.shared.u32 	%r124, [%r10+80];
	ld.shared.u32 	%r125, [%r44+2560];
	add.s32 	%r126, %r125, %r124;
	min.s32 	%r127, %r126, %r123;
	ld.shared.u32 	%r128, [%r10+84];
	ld.shared.u32 	%r129, [%r44+2688];
	add.s32 	%r130, %r129, %r128;
	min.s32 	%r131, %r130, %r127;
	ld.shared.u32 	%r132, [%r10+88];
	ld.shared.u32 	%r133, [%r44+2816];
	add.s32 	%r134, %r133, %r132;
	min.s32 	%r135, %r134, %r131;
	ld.shared.u32 	%r136, [%r10+92];
	ld.shared.u32 	%r137, [%r44+2944];
	add.s32 	%r138, %r137, %r136;
	min.s32 	%r139, %r138, %r135;
	ld.shared.u32 	%r140, [%r10+96];
	ld.shared.u32 	%r141, [%r44+3072];
	add.s32 	%r142, %r141, %r140;
	min.s32 	%r143, %r142, %r139;
	ld.shared.u32 	%r144, [%r10+100];
	ld.shared.u32 	%r145, [%r44+3200];
	add.s32 	%r146, %r145, %r144;
	min.s32 	%r147, %r146, %r143;
	ld.shared.u32 	%r148, [%r10+104];
	ld.shared.u32 	%r149, [%r44+3328];
	add.s32 	%r150, %r149, %r148;
	min.s32 	%r151, %r150, %r147;
	ld.shared.u32 	%r152, [%r10+108];
	ld.shared.u32 	%r153, [%r44+3456];
	add.s32 	%r154, %r153, %r152;
	min.s32 	%r155, %r154, %r151;
	ld.shared.u32 	%r156, [%r10+112];
	ld.shared.u32 	%r157, [%r44+3584];
	add.s32 	%r158, %r157, %r156;
	min.s32 	%r159, %r158, %r155;
	ld.shared.u32 	%r160, [%r10+116];
	ld.shared.u32 	%r161, [%r44+3712];
	add.s32 	%r162, %r161, %r160;
	min.s32 	%r163, %r162, %r159;
	ld.shared.u32 	%r164, [%r10+120];
	ld.shared.u32 	%r165, [%r44+3840];
	add.s32 	%r166, %r165, %r164;
	min.s32 	%r167, %r166, %r163;
	ld.shared.u32 	%r168, [%r10+124];
	ld.shared.u32 	%r169, [%r44+3968];
	add.s32 	%r170, %r169, %r168;
	min.s32 	%r13, %r170, %r167;
	setp.ge.s32 	%p11, %r13, %r47;
	@%p11 bra 	$L__BB25_8;
	st.global.u32 	[%rd2], %r13;
$L__BB25_8:
	ret;

}
	// .globl	_Z11phase_two_vILi32EEvPiiiiiii
.visible .entry _Z11phase_two_vILi32EEvPiiiiiii(
	.param .u64 .ptr .align 1 _Z11phase_two_vILi32EEvPiiiiiii_param_0,
	.param .u32 _Z11phase_two_vILi32EEvPiiiiiii_param_1,
	.param .u32 _Z11phase_two_vILi32EEvPiiiiiii_param_2,
	.param .u32 _Z11phase_two_vILi32EEvPiiiiiii_param_3,
	.param .u32 _Z11phase_two_vILi32EEvPiiiiiii_param_4,
	.param .u32 _Z11phase_two_vILi32EEvPiiiiiii_param_5,
	.param .u32 _Z11phase_two_vILi32EEvPiiiiiii_param_6
)
{
	.reg .pred 	%p<39>;
	.reg .b32 	%r<169>;
	.reg .b64 	%rd<7>;
	// demoted variable
	.shared .align 4 .b8 _ZZ11phase_two_vILi32EEvPiiiiiiiE3s_m[4096];
	// demoted variable
	.shared .align 4 .b8 _ZZ11phase_two_vILi32EEvPiiiiiiiE3s_c[4096];
	ld.param.u64 	%rd3, [_Z11phase_two_vILi32EEvPiiiiiii_param_0];
	ld.param.u32 	%r46, [_Z11phase_two_vILi32EEvPiiiiiii_param_1];
	ld.param.u32 	%r48, [_Z11phase_two_vILi32EEvPiiiiiii_param_2];
	ld.param.u32 	%r49, [_Z11phase_two_vILi32EEvPiiiiiii_param_3];
	ld.param.u32 	%r50, [_Z11phase_two_vILi32EEvPiiiiiii_param_4];
	ld.param.u32 	%r51, [_Z11phase_two_vILi32EEvPiiiiiii_param_5];
	ld.param.u32 	%r52, [_Z11phase_two_vILi32EEvPiiiiiii_param_6];
	cvta.to.global.u64 	%rd1, %rd3;
	mov.u32 	%r53, %ctaid.x;
	shl.b32 	%r54, %r53, 5;
	mov.u32 	%r1, %tid.y;
	add.s32 	%r55, %r54, %r1;
	add.s32 	%r56, %r55, %r49;
	mov.u32 	%r2, %tid.x;
	add.s32 	%r3, %r48, %r2;
	add.s32 	%r4, %r48, %r1;
	mad.lo.s32 	%r57, %r56, %r46, %r3;
	setp.ge.s32 	%p3, %r56, %r50;
	setp.ge.s32 	%p4, %r3, %r51;
	or.pred  	%p1, %p3, %p4;
	max.s32 	%r58, %r4, %r3;
	setp.lt.s32 	%p2, %r58, %r52;
	mul.wide.s32 	%rd4, %r57, 4;
	add.s64 	%rd2, %rd1, %rd4;
	mov.b32 	%r166, 1000000000;
	@%p1 bra 	$L__BB26_2;
	ld.global.u32 	%r166, [%rd2];
$L__BB26_2:
	shl.b32 	%r60, %r1, 7;
	mov.u32 	%r61, _ZZ11phase_two_vILi32EEvPiiiiiiiE3s_m;
	add.s32 	%r7, %r61, %r60;
	shl.b32 	%r62, %r2, 2;
	add.s32 	%r8, %r7, %r62;
	st.shared.u32 	[%r8], %r166;
	mov.b32 	%r167, 1000000000;
	not.pred 	%p5, %p2;
	@%p5 bra 	$L__BB26_4;
	mad.lo.s32 	%r63, %r4, %r46, %r3;
	mul.wide.s32 	%rd5, %r63, 4;
	add.s64 	%rd6, %rd1, %rd5;
	ld.global.u32 	%r167, [%rd6];
$L__BB26_4:
	mov.u32 	%r65, _ZZ11phase_two_vILi32EEvPiiiiiiiE3s_c;
	add.s32 	%r66, %r65, %r60;
	add.s32 	%r68, %r66, %r62;
	st.shared.u32 	[%r68], %r167;
	@%p1 bra 	$L__BB26_71;
	add.s32 	%r11, %r65, %r62;
	bar.sync 	0;
	ld.shared.u32 	%r71, [%r7];
	ld.shared.u32 	%r72, [%r11];
	add.s32 	%r12, %r72, %r71;
	ld.shared.u32 	%r73, [%r8];
	setp.ge.s32 	%p6, %r12, %r73;
	@%p6 bra 	$L__BB26_7;
	st.shared.u32 	[%r8], %r12;
$L__BB26_7:
	bar.sync 	0;
	ld.shared.u32 	%r74, [%r7+4];
	ld.shared.u32 	%r75, [%r11+128];
	add.s32 	%r13, %r75, %r74;
	ld.shared.u32 	%r76, [%r8];
	setp.ge.s32 	%p7, %r13, %r76;
	@%p7 bra 	$L__BB26_9;
	st.shared.u32 	[%r8], %r13;
$L__BB26_9:
	bar.sync 	0;
	ld.shared.u32 	%r77, [%r7+8];
	ld.shared.u32 	%r78, [%r11+256];
	add.s32 	%r14, %r78, %r77;
	ld.shared.u32 	%r79, [%r8];
	setp.ge.s32 	%p8, %r14, %r79;
	@%p8 bra 	$L__BB26_11;
	st.shared.u32 	[%r8], %r14;
$L__BB26_11:
	bar.sync 	0;
	ld.shared.u32 	%r80, [%r7+12];
	ld.shared.u32 	%r81, [%r11+384];
	add.s32 	%r15, %r81, %r80;
	ld.shared.u32 	%r82, [%r8];
	setp.ge.s32 	%p9, %r15, %r82;
	@%p9 bra 	$L__BB26_13;
	st.shared.u32 	[%r8], %r15;
$L__BB26_13:
	bar.sync 	0;
	ld.shared.u32 	%r83, [%r7+16];
	ld.shared.u32 	%r84, [%r11+512];
	add.s32 	%r16, %r84, %r83;
	ld.shared.u32 	%r85, [%r8];
	setp.ge.s32 	%p10, %r16, %r85;
	@%p10 bra 	$L__BB26_15;
	st.shared.u32 	[%r8], %r16;
$L__BB26_15:
	bar.sync 	0;
	ld.shared.u32 	%r86, [%r7+20];
	ld.shared.u32 	%r87, [%r11+640];
	add.s32 	%r17, %r87, %r86;
	ld.shared.u32 	%r88, [%r8];
	setp.ge.s32 	%p11, %r17, %r88;
	@%p11 bra 	$L__BB26_17;
	st.shared.u32 	[%r8], %r17;
$L__BB26_17:
	bar.sync 	0;
	ld.shared.u32 	%r89, [%r7+24];
	ld.shared.u32 	%r90, [%r11+768];
	add.s32 	%r18, %r90, %r89;
	ld.shared.u32 	%r91, [%r8];
	setp.ge.s32 	%p12, %r18, %r91;
	@%p12 bra 	$L__BB26_19;
	st.shared.u32 	[%r8], %r18;
$L__BB26_19:
	bar.sync 	0;
	ld.shared.u32 	%r92, [%r7+28];
	ld.shared.u32 	%r93, [%r11+896];
	add.s32 	%r19, %r93, %r92;
	ld.shared.u32 	%r94, [%r8];
	setp.ge.s32 	%p13, %r19, %r94;
	@%p13 bra 	$L__BB26_21;
	st.shared.u32 	[%r8], %r19;
$L__BB26_21:
	bar.sync 	0;
	ld.shared.u32 	%r95, [%r7+32];
	ld.shared.u32 	%r96, [%r11+1024];
	add.s32 	%r20, %r96, %r95;
	ld.shared.u32 	%r97, [%r8];
	setp.ge.s32 	%p14, %r20, %r97;
	@%p14 bra 	$L__BB26_23;
	st.shared.u32 	[%r8], %r20;
$L__BB26_23:
	bar.sync 	0;
	ld.shared.u32 	%r98, [%r7+36];
	ld.shared.u32 	%r99, [%r11+1152];
	add.s32 	%r21, %r99, %r98;
	ld.shared.u32 	%r100, [%r8];
	setp.ge.s32 	%p15, %r21, %r100;
	@%p15 bra 	$L__BB26_25;
	st.shared.u32 	[%r8], %r21;
$L__BB26_25:
	bar.sync 	0;
	ld.shared.u32 	%r101, [%r7+40];
	ld.shared.u32 	%r102, [%r11+1280];
	add.s32 	%r22, %r102, %r101;
	ld.shared.u32 	%r103, [%r8];
	setp.ge.s32 	%p16, %r22, %r103;
	@%p16 bra 	$L__BB26_27;
	st.shared.u32 	[%r8], %r22;
$L__BB26_27:
	bar.sync 	0;
	ld.shared.u32 	%r104, [%r7+44];
	ld.shared.u32 	%r105, [%r11+1408];
	add.s32 	%r23, %r105, %r104;
	ld.shared.u32 	%r106, [%r8];
	setp.ge.s32 	%p17, %r23, %r106;
	@%p17 bra 	$L__BB26_29;
	st.shared.u32 	[%r8], %r23;
$L__BB26_29:
	bar.sync 	0;
	ld.shared.u32 	%r107, [%r7+48];
	ld.shared.u32 	%r108, [%r11+1536];
	add.s32 	%r24, %r108, %r107;
	ld.shared.u32 	%r109, [%r8];
	setp.ge.s32 	%p18, %r24, %r109;
	@%p18 bra 	$L__BB26_31;
	st.shared.u32 	[%r8], %r24;
$L__BB26_31:
	bar.sync 	0;
	ld.shared.u32 	%r110, [%r7+52];
	ld.shared.u32 	%r111, [%r11+1664];
	add.s32 	%r25, %r111, %r110;
	ld.shared.u32 	%r112, [%r8];
	setp.ge.s32 	%p19, %r25, %r112;
	@%p19 bra 	$L__BB26_33;
	st.shared.u32 	[%r8], %r25;
$L__BB26_33:
	bar.sync 	0;
	ld.shared.u32 	%r113, [%r7+56];
	ld.shared.u32 	%r114, [%r11+1792];
	add.s32 	%r26, %r114, %r113;
	ld.shared.u32 	%r115, [%r8];
	setp.ge.s32 	%p20, %r26, %r115;
	@%p20 bra 	$L__BB26_35;
	st.shared.u32 	[%r8], %r26;
$L__BB26_35:
	bar.sync 	0;
	ld.shared.u32 	%r116, [%r7+60];
	ld.shared.u32 	%r117, [%r11+1920];
	add.s32 	%r27, %r117, %r116;
	ld.shared.u32 	%r118, [%r8];
	setp.ge.s32 	%p21, %r27, %r118;
	@%p21 bra 	$L__BB26_37;
	st.shared.u32 	[%r8], %r27;
$L__BB26_37:
	bar.sync 	0;
	ld.shared.u32 	%r119, [%r7+64];
	ld.shared.u32 	%r120, [%r11+2048];
	add.s32 	%r28, %r120, %r119;
	ld.shared.u32 	%r121, [%r8];
	setp.ge.s32 	%p22, %r28, %r121;
	@%p22 bra 	$L__BB26_39;
	st.shared.u32 	[%r8], %r28;
$L__BB26_39:
	bar.sync 	0;
	ld.shared.u32 	%r122, [%r7+68];
	ld.shared.u32 	%r123, [%r11+2176];
	add.s32 	%r29, %r123, %r122;
	ld.shared.u32 	%r124, [%r8];
	setp.ge.s32 	%p23, %r29, %r124;
	@%p23 bra 	$L__BB26_41;
	st.shared.u32 	[%r8], %r29;
$L__BB26_41:
	bar.sync 	0;
	ld.shared.u32 	%r125, [%r7+72];
	ld.shared.u32 	%r126, [%r11+2304];
	add.s32 	%r30, %r126, %r125;
	ld.shared.u32 	%r127, [%r8];
	setp.ge.s32 	%p24, %r30, %r127;
	@%p24 bra 	$L__BB26_43;
	st.shared.u32 	[%r8], %r30;
$L__BB26_43:
	bar.sync 	0;
	ld.shared.u32 	%r128, [%r7+76];
	ld.shared.u32 	%r129, [%r11+2432];
	add.s32 	%r31, %r129, %r128;
	ld.shared.u32 	%r130, [%r8];
	setp.ge.s32 	%p25, %r31, %r130;
	@%p25 bra 	$L__BB26_45;
	st.shared.u32 	[%r8], %r31;
$L__BB26_45:
	bar.sync 	0;
	ld.shared.u32 	%r131, [%r7+80];
	ld.shared.u32 	%r132, [%r11+2560];
	add.s32 	%r32, %r132, %r131;
	ld.shared.u32 	%r133, [%r8];
	setp.ge.s32 	%p26, %r32, %r133;
	@%p26 bra 	$L__BB26_47;
	st.shared.u32 	[%r8], %r32;
$L__BB26_47:
	bar.sync 	0;
	ld.shared.u32 	%r134, [%r7+84];
	ld.shared.u32 	%r135, [%r11+2688];
	add.s32 	%r33, %r135, %r134;
	ld.shared.u32 	%r136, [%r8];
	setp.ge.s32 	%p27, %r33, %r136;
	@%p27 bra 	$L__BB26_49;
	st.shared.u32 	[%r8], %r33;
$L__BB26_49:
	bar.sync 	0;
	ld.shared.u32 	%r137, [%r7+88];
	ld.shared.u32 	%r138, [%r11+2816];
	add.s32 	%r34, %r138, %r137;
	ld.shared.u32 	%r139, [%r8];
	setp.ge.s32 	%p28, %r34, %r139;
	@%p28 bra 	$L__BB26_51;
	st.shared.u32 	[%r8], %r34;
$L__BB26_51:
	bar.sync 	0;
	ld.shared.u32 	%r140, [%r7+92];
	ld.shared.u32 	%r141, [%r11+2944];
	add.s32 	%r35, %r141, %r140;
	ld.shared.u32 	%r142, [%r8];
	setp.ge.s32 	%p29, %r35, %r142;
	@%p29 bra 	$L__BB26_53;
	st.shared.u32 	[%r8], %r35;
$L__BB26_53:
	bar.sync 	0;
	ld.shared.u32 	%r143, [%r7+96];
	ld.shared.u32 	%r144, [%r11+3072];
	add.s32 	%r36, %r144, %r143;
	ld.shared.u32 	%r145, [%r8];
	setp.ge.s32 	%p30, %r36, %r145;
	@%p30 bra 	$L__BB26_55;
	st.shared.u32 	[%r8], %r36;
$L__BB26_55:
	bar.sync 	0;
	ld.shared.u32 	%r146, [%r7+100];
	ld.shared.u32 	%r147, [%r11+3200];
	add.s32 	%r37, %r147, %r146;
	ld.shared.u32 	%r148, [%r8];
	setp.ge.s32 	%p31, %r37, %r148;
	@%p31 bra 	$L__BB26_57;
	st.shared.u32 	[%r8], %r37;
$L__BB26_57:
	bar.sync 	0;
	ld.shared.u32 	%r149, [%r7+104];
	ld.shared.u32 	%r150, [%r11+3328];
	add.s32 	%r38, %r150, %r149;
	ld.shared.u32 	%r151, [%r8];
	setp.ge.s32 	%p32, %r38, %r151;
	@%p32 bra 	$L__BB26_59;
	st.shared.u32 	[%r8], %r38;
$L__BB26_59:
	bar.sync 	0;
	ld.shared.u32 	%r152, [%r7+108];
	ld.shared.u32 	%r153, [%r11+3456];
	add.s32 	%r39, %r153, %r152;
	ld.shared.u32 	%r154, [%r8];
	setp.ge.s32 	%p33, %r39, %r154;
	@%p33 bra 	$L__BB26_61;
	st.shared.u32 	[%r8], %r39;
$L__BB26_61:
	bar.sync 	0;
	ld.shared.u32 	%r155, [%r7+112];
	ld.shared.u32 	%r156, [%r11+3584];
	add.s32 	%r40, %r156, %r155;
	ld.shared.u32 	%r157, [%r8];
	setp.ge.s32 	%p34, %r40, %r157;
	@%p34 bra 	$L__BB26_63;
	st.shared.u32 	[%r8], %r40;
$L__BB26_63:
	bar.sync 	0;
	ld.shared.u32 	%r158, [%r7+116];
	ld.shared.u32 	%r159, [%r11+3712];
	add.s32 	%r41, %r159, %r158;
	ld.shared.u32 	%r160, [%r8];
	setp.ge.s32 	%p35, %r41, %r160;
	@%p35 bra 	$L__BB26_65;
	st.shared.u32 	[%r8], %r41;
$L__BB26_65:
	bar.sync 	0;
	ld.shared.u32 	%r161, [%r7+120];
	ld.shared.u32 	%r162, [%r11+3840];
	add.s32 	%r42, %r162, %r161;
	ld.shared.u32 	%r163, [%r8];
	setp.ge.s32 	%p36, %r42, %r163;
	@%p36 bra 	$L__BB26_67;
	st.shared.u32 	[%r8], %r42;
$L__BB26_67:
	bar.sync 	0;
	ld.shared.u32 	%r164, [%r7+124];
	ld.shared.u32 	%r165, [%r11+3968];
	add.s32 	%r43, %r165, %r164;
	ld.shared.u32 	%r168, [%r8];
	setp.ge.s32 	%p37, %r43, %r168;
	@%p37 bra 	$L__BB26_69;
	st.shared.u32 	[%r8], %r43;
	mov.u32 	%r168, %r43;
$L__BB26_69:
	setp.ge.s32 	%p38, %r168, %r166;
	@%p38 bra 	$L__BB26_71;
	st.global.u32 	[%rd2], %r168;
$L__BB26_71:
	ret;

}
	// .globl	_Z13phase_three_vILi32EEvPiiiiiiiii
.visible .entry _Z13phase_three_vILi32EEvPiiiiiiiii(
	.param .u64 .ptr .align 1 _Z13phase_three_vILi32EEvPiiiiiiiii_param_0,
	.param .u32 _Z13phase_three_vILi32EEvPiiiiiiiii_param_1,
	.param .u32 _Z13phase_three_vILi32EEvPiiiiiiiii_param_2,
	.param .u32 _Z13phase_three_vILi32EEvPiiiiiiiii_param_3,
	.param .u32 _Z13phase_three_vILi32EEvPiiiiiiiii_param_4,
	.param .u32 _Z13phase_three_vILi32EEvPiiiiiiiii_param_5,
	.param .u32 _Z13phase_three_vILi32EEvPiiiiiiiii_param_6,
	.param .u32 _Z13phase_three_vILi32EEvPiiiiiiiii_param_7,
	.param .u32 _Z13phase_three_vILi32EEvPiiiiiiiii_param_8
)
{
	.reg .pred 	%p<12>;
	.reg .b32 	%r<173>;
	.reg .b64 	%rd<9>;
	// demoted variable
	.shared .align 4 .b8 _ZZ13phase_three_vILi32EEvPiiiiiiiiiE3s_l[4096];
	// demoted variable
	.shared .align 4 .b8 _ZZ13phase_three_vILi32EEvPiiiiiiiiiE3s_r[4096];
	ld.param.u64 	%rd3, [_Z13phase_three_vILi32EEvPiiiiiiiii_param_0];
	ld.param.u32 	%r14, [_Z13phase_three_vILi32EEvPiiiiiiiii_param_1];
	ld.param.u32 	%r15, [_Z13phase_three_vILi32EEvPiiiiiiiii_param_2];
	ld.param.u32 	%r16, [_Z13phase_three_vILi32EEvPiiiiiiiii_param_3];
	ld.param.u32 	%r17, [_Z13phase_three_vILi32EEvPiiiiiiiii_param_4];
	ld.param.u32 	%r18, [_Z13phase_three_vILi32EEvPiiiiiiiii_param_5];
	ld.param.u32 	%r19, [_Z13phase_three_vILi32EEvPiiiiiiiii_param_6];
	ld.param.u32 	%r20, [_Z13phase_three_vILi32EEvPiiiiiiiii_param_7];
	ld.param.u32 	%r21, [_Z13phase_three_vILi32EEvPiiiiiiiii_param_8];
	cvta.to.global.u64 	%rd1, %rd3;
	mov.u32 	%r1, %ctaid.x;
	setp.eq.s32 	%p1, %r1, %r21;
	@%p1 bra 	$L__BB27_8;
	mov.u32 	%r23, %ctaid.y;
	shl.b32 	%r24, %r23, 5;
	mov.u32 	%r2, %tid.y;
	add.s32 	%r25, %r24, %r2;
	add.s32 	%r3, %r25, %r16;
	shl.b32 	%r26, %r1, 5;
	mov.u32 	%r4, %tid.x;
	add.s32 	%r27, %r26, %r4;
	add.s32 	%r5, %r27, %r17;
	add.s32 	%r6, %r15, %r4;
	add.s32 	%r7, %r15, %r2;
	setp.ge.s32 	%p2, %r3, %r18;
	setp.ge.s32 	%p3, %r6, %r20;
	mov.b32 	%r171, 1000000000;
	or.pred  	%p4, %p2, %p3;
	@%p4 bra 	$L__BB27_3;
	mad.lo.s32 	%r28, %r3, %r14, %r6;
	mul.wide.s32 	%rd4, %r28, 4;
	add.s64 	%rd5, %rd1, %rd4;
	ld.global.u32 	%r171, [%rd5];
$L__BB27_3:
	shl.b32 	%r30, %r2, 7;
	mov.u32 	%r31, _ZZ13phase_three_vILi32EEvPiiiiiiiiiE3s_l;
	add.s32 	%r10, %r31, %r30;
	shl.b32 	%r32, %r4, 2;
	add.s32 	%r33, %r10, %r32;
	st.shared.u32 	[%r33], %r171;
	setp.ge.s32 	%p5, %r7, %r20;
	setp.ge.s32 	%p6, %r5, %r19;
	mov.b32 	%r172, 1000000000;
	or.pred  	%p7, %p6, %p5;
	@%p7 bra 	$L__BB27_5;
	mad.lo.s32 	%r34, %r7, %r14, %r5;
	mul.wide.s32 	%rd6, %r34, 4;
	add.s64 	%rd7, %rd1, %rd6;
	ld.global.u32 	%r172, [%rd7];
$L__BB27_5:
	mov.u32 	%r36, _ZZ13phase_three_vILi32EEvPiiiiiiiiiE3s_r;
	add.s32 	%r37, %r36, %r30;
	add.s32 	%r39, %r37, %r32;
	st.shared.u32 	[%r39], %r172;
	setp.ge.s32 	%p8, %r3, %r18;
	setp.ge.s32 	%p9, %r5, %r19;
	or.pred  	%p10, %p8, %p9;
	@%p10 bra 	$L__BB27_8;
	mad.lo.s32 	%r40, %r3, %r14, %r5;
	bar.sync 	0;
	mul.wide.s32 	%rd8, %r40, 4;
	add.s64 	%rd2, %rd1, %rd8;
	ld.shared.u32 	%r41, [%r10];
	add.s32 	%r44, %r36, %r32;
	ld.shared.u32 	%r45, [%r44];
	add.s32 	%r46, %r45, %r41;
	ld.global.u32 	%r47, [%rd2];
	ld.shared.u32 	%r48, [%r10+4];
	ld.shared.u32 	%r49, [%r44+128];
	add.s32 	%r50, %r49, %r48;
	min.s32 	%r51, %r50, %r46;
	ld.shared.u32 	%r52, [%r10+8];
	ld.shared.u32 	%r53, [%r44+256];
	add.s32 	%r54, %r53, %r52;
	min.s32 	%r55, %r54, %r51;
	ld.shared.u32 	%r56, [%r10+12];
	ld.shared.u32 	%r57, [%r44+384];
	add.s32 	%r58, %r57, %r56;
	min.s32 	%r59, %r58, %r55;
	ld.shared.u32 	%r60, [%r10+16];
	ld.shared.u32 	%r61, [%r44+512];
	add.s32 	%r62, %r61, %r60;
	min.s32 	%r63, %r62, %r59;
	ld.shared.u32 	%r64, [%r10+20];
	ld.shared.u32 	%r65, [%r44+640];
	add.s32 	%r66, %r65, %r64;
	min.s32 	%r67, %r66, %r63;
	ld.shared.u32 	%r68, [%r10+24];
	ld.shared.u32 	%r69, [%r44+768];
	add.s32 	%r70, %r69, %r68;
	min.s32 	%r71, %r70, %r67;
	ld.shared.u32 	%r72, [%r10+28];
	ld.shared.u32 	%r73, [%r44+896];
	add.s32 	%r74, %r73, %r72;
	min.s32 	%r75, %r74, %r71;
	ld.shared.u32 	%r76, [%r10+32];
	ld.shared.u32 	%r77, [%r44+1024];
	add.s32 	%r78, %r77, %r76;
	min.s32 	%r79, %r78, %r75;
	ld.shared.u32 	%r80, [%r10+36];
	ld.shared.u32 	%r81, [%r44+1152];
	add.s32 	%r82, %r81, %r80;
	min.s32 	%r83, %r82, %r79;
	ld.shared.u32 	%r84, [%r10+40];
	ld.shared.u32 	%r85, [%r44+1280];
	add.s32 	%r86, %r85, %r84;
	min.s32 	%r87, %r86, %r83;
	ld.shared.u32 	%r88, [%r10+44];
	ld.shared.u32 	%r89, [%r44+1408];
	add.s32 	%r90, %r89, %r88;
	min.s32 	%r91, %r90, %r87;
	ld.shared.u32 	%r92, [%r10+48];
	ld.shared.u32 	%r93, [%r44+1536];
	add.s32 	%r94, %r93, %r92;
	min.s32 	%r95, %r94, %r91;
	ld.shared.u32 	%r96, [%r10+52];
	ld.shared.u32 	%r97, [%r44+1664];
	add.s32 	%r98, %r97, %r96;
	min.s32 	%r99, %r98, %r95;
	ld.shared.u32 	%r100, [%r10+56];
	ld.shared.u32 	%r101, [%r44+1792];
	add.s32 	%r102, %r101, %r100;
	min.s32 	%r103, %r102, %r99;
	ld.shared.u32 	%r104, [%r10+60];
	ld.shared.u32 	%r105, [%r44+1920];
	add.s32 	%r106, %r105, %r104;
	min.s32 	%r107, %r106, %r103;
	ld.shared.u32 	%r108, [%r10+64];
	ld.shared.u32 	%r109, [%r44+2048];
	add.s32 	%r110, %r109, %r108;
	min.s32 	%r111, %r110, %r107;
	ld.shared.u32 	%r112, [%r10+68];
	ld.shared.u32 	%r113, [%r44+2176];
	add.s32 	%r114, %r113, %r112;
	min.s32 	%r115, %r114, %r111;
	ld.shared.u32 	%r116, [%r10+72];
	ld.shared.u32 	%r117, [%r44+2304];
	add.s32 	%r118, %r117, %r116;
	min.s32 	%r119, %r118, %r115;
	ld.shared.u32 	%r120, [%r10+76];
	ld.shared.u32 	%r121, [%r44+2432];
	add.s32 	%r122, %r121, %r120;
	min.s32 	%r123, %r122, %r119;
	ld.shared.u32 	%r124, [%r10+80];
	ld.shared.u32 	%r125, [%r44+2560];
	add.s32 	%r126, %r125, %r124;
	min.s32 	%r127, %r126, %r123;
	ld.shared.u32 	%r128, [%r10+84];
	ld.shared.u32 	%r129, [%r44+2688];
	add.s32 	%r130, %r129, %r128;
	min.s32 	%r131, %r130, %r127;
	ld.shared.u32 	%r132, [%r10+88];
	ld.shared.u32 	%r133, [%r44+2816];
	add.s32 	%r134, %r133, %r132;
	min.s32 	%r135, %r134, %r131;
	ld.shared.u32 	%r136, [%r10+92];
	ld.shared.u32 	%r137, [%r44+2944];
	add.s32 	%r138, %r137, %r136;
	min.s32 	%r139, %r138, %r135;
	ld.shared.u32 	%r140, [%r10+96];
	ld.shared.u32 	%r141, [%r44+3072];
	add.s32 	%r142, %r141, %r140;
	min.s32 	%r143, %r142, %r139;
	ld.shared.u32 	%r144, [%r10+100];
	ld.shared.u32 	%r145, [%r44+3200];
	add.s32 	%r146, %r145, %r144;
	min.s32 	%r147, %r146, %r143;
	ld.shared.u32 	%r148, [%r10+104];
	ld.shared.u32 	%r149, [%r44+3328];
	add.s32 	%r150, %r149, %r148;
	min.s32 	%r151, %r150, %r147;
	ld.shared.u32 	%r152, [%r10+108];
	ld.shared.u32 	%r153, [%r44+3456];
	add.s32 	%r154, %r153, %r152;
	min.s32 	%r155, %r154, %r151;
	ld.shared.u32 	%r156, [%r10+112];
	ld.shared.u32 	%r157, [%r44+3584];
	add.s32 	%r158, %r157, %r156;
	min.s32 	%r159, %r158, %r155;
	ld.shared.u32 	%r160, [%r10+116];
	ld.shared.u32 	%r161, [%r44+3712];
	add.s32 	%r162, %r161, %r160;
	min.s32 	%r163, %r162, %r159;
	ld.shared.u32 	%r164, [%r10+120];
	ld.shared.u32 	%r165, [%r44+3840];
	add.s32 	%r166, %r165, %r164;
	min.s32 	%r167, %r166, %r163;
	ld.shared.u32 	%r168, [%r10+124];
	ld.shared.u32 	%r169, [%r44+3968];
	add.s32 	%r170, %r169, %r168;
	min.s32 	%r13, %r170, %r167;
	setp.ge.s32 	%p11, %r13, %r47;
	@%p11 bra 	$L__BB27_8;
	st.global.u32 	[%rd2], %r13;
$L__BB27_8:
	ret;

}


// ===== COMPILED SASS (sm_100) =====

	.target	sm_100

	.elftype	@"ET_EXEC"


//--------------------- .note.nv.tkinfo           --------------------------
	.section	.note.nv.tkinfo,"",@"SHT_NOTE"
	.sectionflags	@"SHF_NOTE_NV_TKINFO"
	.tkinfo
        /*0018*/ 	.word	0x00000002
        /*0030*/ 	.string	""
        /*0030*/ 	.string	"ptxas"
        /*0030*/ 	.string	"Cuda compilation tools, release 13.0, V13.0.88"
        /*0030*/ 	.string	"Build cuda_13.0.r13.0/compiler.36424714_0"
        /*0030*/ 	.string	"-arch sm_100 -m 64 "



//--------------------- .note.nv.cuinfo           --------------------------
	.section	.note.nv.cuinfo,"",@"SHT_NOTE"
	.sectionflags	@"SHF_NOTE_NV_CUINFO"
        /*0018*/ 	.short	0x0002
        /*001a*/ 	.short	0x0064
        /*001c*/ 	.short	0x0082
	.zero		2


//--------------------- .nv.info                  --------------------------
	.section	.nv.info,"",@"SHT_CUDA_INFO"
	.align	4


	//----- nvinfo : EIATTR_REGCOUNT
	.align		4
        /*0000*/ 	.byte	0x04, 0x2f
        /*0002*/ 	.short	(.L_1 - .L_0)
	.align		4
.L_0:
        /*0004*/ 	.word	index@(_Z9phase_oneILi8EEvPiiii)
        /*0008*/ 	.word	0x0000000f


	//----- nvinfo : EIATTR_FRAME_SIZE
	.align		4
.L_1:
        /*000c*/ 	.byte	0x04, 0x11
        /*000e*/ 	.short	(.L_3 - .L_2)
	.align		4
.L_2:
        /*0010*/ 	.word	index@(_Z9phase_oneILi8EEvPiiii)
        /*0014*/ 	.word	0x00000000


	//----- nvinfo : EIATTR_REGCOUNT
	.align		4
.L_3:
        /*0018*/ 	.byte	0x04, 0x2f
        /*001a*/ 	.short	(.L_5 - .L_4)
	.align		4
.L_4:
        /*001c*/ 	.word	index@(_Z9phase_twoILi8EEvPiiiiii)
        /*0020*/ 	.word	0x00000010


	//----- nvinfo : EIATTR_FRAME_SIZE
	.align		4
.L_5:
        /*0024*/ 	.byte	0x04, 0x11
        /*0026*/ 	.short	(.L_7 - .L_6)
	.align		4
.L_6:
        /*0028*/ 	.word	index@(_Z9phase_twoILi8EEvPiiiiii)
        /*002c*/ 	.word	0x00000000


	//----- nvinfo : EIATTR_REGCOUNT
	.align		4
.L_7:
        /*0030*/ 	.byte	0x04, 0x2f
        /*0032*/ 	.short	(.L_9 - .L_8)
	.align		4
.L_8:
        /*0034*/ 	.word	index@(_Z11phase_threeILi8EEvPiiiiiii)
        /*0038*/ 	.word	0x00000018


	//----- nvinfo : EIATTR_FRAME_SIZE
	.align		4
.L_9:
        /*003c*/ 	.byte	0x04, 0x11
        /*003e*/ 	.short	(.L_11 - .L_10)
	.align		4
.L_10:
        /*0040*/ 	.word	index@(_Z11phase_threeILi8EEvPiiiiiii)
        /*0044*/ 	.word	0x00000000


	//----- nvinfo : EIATTR_REGCOUNT
	.align		4
.L_11:
        /*0048*/ 	.byte	0x04, 0x2f
        /*004a*/ 	.short	(.L_13 - .L_12)
	.align		4
.L_12:
        /*004c*/ 	.word	index@(_Z11phase_two_hILi8EEvPiiiiiii)
        /*0050*/ 	.word	0x0000000f


	//----- nvinfo : EIATTR_FRAME_SIZE
	.align		4
.L_13:
        /*0054*/ 	.byte	0x04, 0x11
        /*0056*/ 	.short	(.L_15 - .L_14)
	.align		4
.L_14:
        /*0058*/ 	.word	index@(_Z11phase_two_hILi8EEvPiiiiiii)
        /*005c*/ 	.word	0x00000000


	//----- nvinfo : EIATTR_REGCOUNT
	.align		4
.L_15:
        /*0060*/ 	.byte	0x04, 0x2f
        /*0062*/ 	.short	(.L_17 - .L_16)
	.align		4
.L_16:
        /*0064*/ 	.word	index@(_Z13phase_three_hILi8EEvPiiiiiiiii)
        /*0068*/ 	.word	0x00000018


	//----- nvinfo : EIATTR_FRAME_SIZE
	.align		4
.L_17:
        /*006c*/ 	.byte	0x04, 0x11
        /*006e*/ 	.short	(.L_19 - .L_18)
	.align		4
.L_18:
        /*0070*/ 	.word	index@(_Z13phase_three_hILi8EEvPiiiiiiiii)
        /*0074*/ 	.word	0x00000000


	//----- nvinfo : EIATTR_REGCOUNT
	.align		4
.L_19:
        /*0078*/ 	.byte	0x04, 0x2f
        /*007a*/ 	.short	(.L_21 - .L_20)
	.align		4
.L_20:
        /*007c*/ 	.word	index@(_Z11phase_two_vILi8EEvPiiiiiii)
        /*0080*/ 	.word	0x0000000f


	//----- nvinfo : EIATTR_FRAME_SIZE
	.align		4
.L_21:
        /*0084*/ 	.byte	0x04, 0x11
        /*0086*/ 	.short	(.L_23 - .L_22)
	.align		4
.L_22:
        /*0088*/ 	.word	index@(_Z11phase_two_vILi8EEvPiiiiiii)
        /*008c*/ 	.word	0x00000000


	//----- nvinfo : EIATTR_REGCOUNT
	.align		4
.L_23:
        /*0090*/ 	.byte	0x04, 0x2f
        /*0092*/ 	.short	(.L_25 - .L_24)
	.align		4
.L_24:
        /*0094*/ 	.word	index@(_Z13phase_three_vILi8EEvPiiiiiiiii)
        /*0098*/ 	.word	0x00000018


	//----- nvinfo : EIATTR_FRAME_SIZE
	.align		4
.L_25:
        /*009c*/ 	.byte	0x04, 0x11
        /*009e*/ 	.short	(.L_27 - .L_26)
	.align		4
.L_26:
        /*00a0*/ 	.word	index@(_Z13phase_three_vILi8EEvPiiiiiiiii)
        /*00a4*/ 	.word	0x00000000


	//----- nvinfo : EIATTR_REGCOUNT
	.align		4
.L_27:
        /*00a8*/ 	.byte	0x04, 0x2f
        /*00aa*/ 	.short	(.L_29 - .L_28)
	.align		4
.L_28:
        /*00ac*/ 	.word	index@(_Z9phase_oneILi16EEvPiiii)
        /*00b0*/ 	.word	0x0000000f


	//----- nvinfo : EIATTR_FRAME_SIZE
	.align		4
.L_29:
        /*00b4*/ 	.byte	0x04, 0x11
        /*00b6*/ 	.short	(.L_31 - .L_30)
	.align		4
.L_30:
        /*00b8*/ 	.word	index@(_Z9phase_oneILi16EEvPiiii)
        /*00bc*/ 	.word	0x00000000


	//----- nvinfo : EIATTR_REGCOUNT
	.align		4
.L_31:
        /*00c0*/ 	.byte	0x04, 0x2f
        /*00c2*/ 	.short	(.L_33 - .L_32)
	.align		4
.L_32:
        /*00c4*/ 	.word	index@(_Z9phase_twoILi16EEvPiiiiii)
        /*00c8*/ 	.word	0x00000010


	//----- nvinfo : EIATTR_FRAME_SIZE
	.align		4
.L_33:
        /*00cc*/ 	.byte	0x04, 0x11
        /*00ce*/ 	.short	(.L_35 - .L_34)
	.align		4
.L_34:
        /*00d0*/ 	.word	index@(_Z9phase_twoILi16EEvPiiiiii)
        /*00d4*/ 	.word	0x00000000


	//----- nvinfo : EIATTR_REGCOUNT
	.align		4
.L_35:
        /*00d8*/ 	.byte	0x04, 0x2f
        /*00da*/ 	.short	(.L_37 - .L_36)
	.align		4
.L_36:
        /*00dc*/ 	.word	index@(_Z11phase_threeILi16EEvPiiiiiii)
        /*00e0*/ 	.word	0x0000001e


	//----- nvinfo : EIATTR_FRAME_SIZE
	.align		4
.L_37:
        /*00e4*/ 	.byte	0x04, 0x11
        /*00e6*/ 	.short	(.L_39 - .L_38)
	.align		4
.L_38:
        /*00e8*/ 	.word	index@(_Z11phase_threeILi16EEvPiiiiiii)
        /*00ec*/ 	.word	0x00000000


	//----- nvinfo : EIATTR_REGCOUNT
	.align		4
.L_39:
        /*00f0*/ 	.byte	0x04, 0x2f
        /*00f2*/ 	.short	(.L_41 - .L_40)
	.align		4
.L_40:
        /*00f4*/ 	.word	index@(_Z11phase_two_hILi16EEvPiiiiiii)
        /*00f8*/ 	.word	0x0000000f


	//----- nvinfo : EIATTR_FRAME_SIZE
	.align		4
.L_41:
        /*00fc*/ 	.byte	0x04, 0x11
        /*00fe*/ 	.short	(.L_43 - .L_42)
	.align		4
.L_42:
        /*0100*/ 	.word	index@(_Z11phase_two_hILi16EEvPiiiiiii)
        /*0104*/ 	.word	0x00000000


	//----- nvinfo : EIATTR_REGCOUNT
	.align		4
.L_43:
        /*0108*/ 	.byte	0x04, 0x2f
        /*010a*/ 	.short	(.L_45 - .L_44)
	.align		4
.L_44:
        /*010c*/ 	.word	index@(_Z13phase_three_hILi16EEvPiiiiiiiii)
        /*0110*/ 	.word	0x0000001e


	//----- nvinfo : EIATTR_FRAME_SIZE
	.align		4
.L_45:
        /*0114*/ 	.byte	0x04, 0x11
        /*0116*/ 	.short	(.L_47 - .L_46)
	.align		4
.L_46:
        /*0118*/ 	.word	index@(_Z13phase_three_hILi16EEvPiiiiiiiii)
        /*011c*/ 	.word	0x00000000


	//----- nvinfo : EIATTR_REGCOUNT
	.align		4
.L_47:
        /*0120*/ 	.byte	0x04, 0x2f
        /*0122*/ 	.short	(.L_49 - .L_48)
	.align		4
.L_48:
        /*0124*/ 	.word	index@(_Z11phase_two_vILi16EEvPiiiiiii)
        /*0128*/ 	.word	0x0000000f


	//----- nvinfo : EIATTR_FRAME_SIZE
	.align		4
.L_49:
        /*012c*/ 	.byte	0x04, 0x11
        /*012e*/ 	.short	(.L_51 - .L_50)
	.align		4
.L_50:
        /*0130*/ 	.word	index@(_Z11phase_two_vILi16EEvPiiiiiii)
        /*0134*/ 	.word	0x00000000


	//----- nvinfo : EIATTR_REGCOUNT
	.align		4
.L_51:
        /*0138*/ 	.byte	0x04, 0x2f
        /*013a*/ 	.short	(.L_53 - .L_52)
	.align		4
.L_52:
        /*013c*/ 	.word	index@(_Z13phase_three_vILi16EEvPiiiiiiiii)
        /*0140*/ 	.word	0x0000001e


	//----- nvinfo : EIATTR_FRAME_SIZE
	.align		4
.L_53:
        /*0144*/ 	.byte	0x04, 0x11
        /*0146*/ 	.short	(.L_55 - .L_54)
	.align		4
.L_54:
        /*0148*/ 	.word	index@(_Z13phase_three_vILi16EEvPiiiiiiiii)
        /*014c*/ 	.word	0x00000000


	//----- nvinfo : EIATTR_REGCOUNT
	.align		4
.L_55:
        /*0150*/ 	.byte	0x04, 0x2f
        /*0152*/ 	.short	(.L_57 - .L_56)
	.align		4
.L_56:
        /*0154*/ 	.word	index@(_Z9phase_oneILi24EEvPiiii)
        /*0158*/ 	.word	0x0000000f


	//----- nvinfo : EIATTR_FRAME_SIZE
	.align		4
.L_57:
        /*015c*/ 	.byte	0x04, 0x11
        /*015e*/ 	.short	(.L_59 - .L_58)
	.align		4
.L_58:
        /*0160*/ 	.word	index@(_Z9phase_oneILi24EEvPiiii)
        /*0164*/ 	.word	0x00000000


	//----- nvinfo : EIATTR_REGCOUNT
	.align		4
.L_59:
        /*0168*/ 	.byte	0x04, 0x2f
        /*016a*/ 	.short	(.L_61 - .L_60)
	.align		4
.L_60:
        /*016c*/ 	.word	index@(_Z9phase_twoILi24EEvPiiiiii)
        /*0170*/ 	.word	0x00000011


	//----- nvinfo : EIATTR_FRAME_SIZE
	.align		4
.L_61:
        /*0174*/ 	.byte	0x04, 0x11
        /*0176*/ 	.short	(.L_63 - .L_62)
	.align		4
.L_62:
        /*0178*/ 	.word	index@(_Z9phase_twoILi24EEvPiiiiii)
        /*017c*/ 	.word	0x00000000


	//----- nvinfo : EIATTR_REGCOUNT
	.align		4
.L_63:
        /*0180*/ 	.byte	0x04, 0x2f
        /*0182*/ 	.short	(.L_65 - .L_64)
	.align		4
.L_64:
        /*0184*/ 	.word	index@(_Z11phase_threeILi24EEvPiiiiiii)
        /*0188*/ 	.word	0x0000001e


	//----- nvinfo : EIATTR_FRAME_SIZE
	.align		4
.L_65:
        /*018c*/ 	.byte	0x04, 0x11
        /*018e*/ 	.short	(.L_67 - .L_66)
	.align		4
.L_66:
        /*0190*/ 	.word	index@(_Z11phase_threeILi24EEvPiiiiiii)
        /*0194*/ 	.word	0x00000000


	//----- nvinfo : EIATTR_REGCOUNT
	.align		4
.L_67:
        /*0198*/ 	.byte	0x04, 0x2f
        /*019a*/ 	.short	(.L_69 - .L_68)
	.align		4
.L_68:
        /*019c*/ 	.word	index@(_Z11phase_two_hILi24EEvPiiiiiii)
        /*01a0*/ 	.word	0x00000010


	//----- nvinfo : EIATTR_FRAME_SIZE
	.align		4
.L_69:
        /*01a4*/ 	.byte	0x04, 0x11
        /*01a6*/ 	.short	(.L_71 - .L_70)
	.align		4
.L_70:
        /*01a8*/ 	.word	index@(_Z11phase_two_hILi24EEvPiiiiiii)
        /*01ac*/ 	.word	0x00000000


	//----- nvinfo : EIATTR_REGCOUNT
	.align		4
.L_71:
        /*01b0*/ 	.byte	0x04, 0x2f
        /*01b2*/ 	.short	(.L_73 - .L_72)
	.align		4
.L_72:
        /*01b4*/ 	.word	index@(_Z13phase_three_hILi24EEvPiiiiiiiii)
        /*01b8*/ 	.word	0x0000001e


	//----- nvinfo : EIATTR_FRAME_SIZE
	.align		4
.L_73:
        /*01bc*/ 	.byte	0x04, 0x11
        /*01be*/ 	.short	(.L_75 - .L_74)
	.align		4
.L_74:
        /*01c0*/ 	.word	index@(_Z13phase_three_hILi24EEvPiiiiiiiii)
        /*01c4*/ 	.word	0x00000000


	//----- nvinfo : EIATTR_REGCOUNT
	.align		4
.L_75:
        /*01c8*/ 	.byte	0x04, 0x2f
        /*01ca*/ 	.short	(.L_77 - .L_76)
	.align		4
.L_76:
        /*01cc*/ 	.word	index@(_Z11phase_two_vILi24EEvPiiiiiii)
        /*01d0*/ 	.word	0x00000010


	//----- nvinfo : EIATTR_FRAME_SIZE
	.align		4
.L_77:
        /*01d4*/ 	.byte	0x04, 0x11
        /*01d6*/ 	.short	(.L_79 - .L_78)
	.align		4
.L_78:
        /*01d8*/ 	.word	index@(_Z11phase_two_vILi24EEvPiiiiiii)
        /*01dc*/ 	.word	0x00000000


	//----- nvinfo : EIATTR_REGCOUNT
	.align		4
.L_79:
        /*01e0*/ 	.byte	0x04, 0x2f
        /*01e2*/ 	.short	(.L_81 - .L_80)
	.align		4
.L_80:
        /*01e4*/ 	.word	index@(_Z13phase_three_vILi24EEvPiiiiiiiii)
        /*01e8*/ 	.word	0x0000001e


	//----- nvinfo : EIATTR_FRAME_SIZE
	.align		4
.L_81:
        /*01ec*/ 	.byte	0x04, 0x11
        /*01ee*/ 	.short	(.L_83 - .L_82)
	.align		4
.L_82:
        /*01f0*/ 	.word	index@(_Z13phase_three_vILi24EEvPiiiiiiiii)
        /*01f4*/ 	.word	0x00000000


	//----- nvinfo : EIATTR_REGCOUNT
	.align		4
.L_83:
        /*01f8*/ 	.byte	0x04, 0x2f
        /*01fa*/ 	.short	(.L_85 - .L_84)
	.align		4
.L_84:
        /*01fc*/ 	.word	index@(_Z9phase_oneILi32EEvPiiii)
        /*0200*/ 	.word	0x0000000f


	//----- nvinfo : EIATTR_FRAME_SIZE
	.align		4
.L_85:
        /*0204*/ 	.byte	0x04, 0x11
        /*0206*/ 	.short	(.L_87 - .L_86)
	.align		4
.L_86:
        /*0208*/ 	.word	index@(_Z9phase_oneILi32EEvPiiii)
        /*020c*/ 	.word	0x00000000


	//----- nvinfo : EIATTR_REGCOUNT
	.align		4
.L_87:
        /*0210*/ 	.byte	0x04, 0x2f
        /*0212*/ 	.short	(.L_89 - .L_88)
	.align		4
.L_88:
        /*0214*/ 	.word	index@(_Z9phase_twoILi32EEvPiiiiii)
        /*0218*/ 	.word	0x00000010


	//----- nvinfo : EIATTR_FRAME_SIZE
	.align		4
.L_89:
        /*021c*/ 	.byte	0x04, 0x11
        /*021e*/ 	.short	(.L_91 - .L_90)
	.align		4
.L_90:
        /*0220*/ 	.word	index@(_Z9phase_twoILi32EEvPiiiiii)
        /*0224*/ 	.word	0x00000000


	//----- nvinfo : EIATTR_REGCOUNT
	.align		4
.L_91:
        /*0228*/ 	.byte	0x04, 0x2f
        /*022a*/ 	.short	(.L_93 - .L_92)
	.align		4
.L_92:
        /*022c*/ 	.word	index@(_Z11phase_threeILi32EEvPiiiiiii)
        /*0230*/ 	.word	0x0000001e


	//----- nvinfo : EIATTR_FRAME_SIZE
	.align		4
.L_93:
        /*0234*/ 	.byte	0x04, 0x11
        /*0236*/ 	.short	(.L_95 - .L_94)
	.align		4
.L_94:
        /*0238*/ 	.word	index@(_Z11phase_threeILi32EEvPiiiiiii)
        /*023c*/ 	.word	0x00000000


	//----- nvinfo : EIATTR_REGCOUNT
	.align		4
.L_95:
        /*0240*/ 	.byte	0x04, 0x2f
        /*0242*/ 	.short	(.L_97 - .L_96)
	.align		4
.L_96:
        /*0244*/ 	.word	index@(_Z11phase_two_hILi32EEvPiiiiiii)
        /*0248*/ 	.word	0x0000000f


	//----- nvinfo : EIATTR_FRAME_SIZE
	.align		4
.L_97:
        /*024c*/ 	.byte	0x04, 0x11
        /*024e*/ 	.short	(.L_99 - .L_98)
	.align		4
.L_98:
        /*0250*/ 	.word	index@(_Z11phase_two_hILi32EEvPiiiiiii)
        /*0254*/ 	.word	0x00000000


	//----- nvinfo : EIATTR_REGCOUNT
	.align		4
.L_99:
        /*0258*/ 	.byte	0x04, 0x2f
        /*025a*/ 	.short	(.L_101 - .L_100)
	.align		4
.L_100:
        /*025c*/ 	.word	index@(_Z13phase_three_hILi32EEvPiiiiiiiii)
        /*0260*/ 	.word	0x0000001e


	//----- nvinfo : EIATTR_FRAME_SIZE
	.align		4
.L_101:
        /*0264*/ 	.byte	0x04, 0x11
        /*0266*/ 	.short	(.L_103 - .L_102)
	.align		4
.L_102:
        /*0268*/ 	.word	index@(_Z13phase_three_hILi32EEvPiiiiiiiii)
        /*026c*/ 	.word	0x00000000


	//----- nvinfo : EIATTR_REGCOUNT
	.align		4
.L_103:
        /*0270*/ 	.byte	0x04, 0x2f
        /*0272*/ 	.short	(.L_105 - .L_104)
	.align		4
.L_104:
        /*0274*/ 	.word	index@(_Z11phase_two_vILi32EEvPiiiiiii)
        /*0278*/ 	.word	0x0000000f


	//----- nvinfo : EIATTR_FRAME_SIZE
	.align		4
.L_105:
        /*027c*/ 	.byte	0x04, 0x11
        /*027e*/ 	.short	(.L_107 - .L_106)
	.align		4
.L_106:
        /*0280*/ 	.word	index@(_Z11phase_two_vILi32EEvPiiiiiii)
        /*0284*/ 	.word	0x00000000


	//----- nvinfo : EIATTR_REGCOUNT
	.align		4
.L_107:
        /*0288*/ 	.byte	0x04, 0x2f
        /*028a*/ 	.short	(.L_109 - .L_108)
	.align		4
.L_108:
        /*028c*/ 	.word	index@(_Z13phase_three_vILi32EEvPiiiiiiiii)
        /*0290*/ 	.word	0x0000001e


	//----- nvinfo : EIATTR_FRAME_SIZE
	.align		4
.L_109:
        /*0294*/ 	.byte	0x04, 0x11
        /*0296*/ 	.short	(.L_111 - .L_110)
	.align		4
.L_110:
        /*0298*/ 	.word	index@(_Z13phase_three_vILi32EEvPiiiiiiiii)
        /*029c*/ 	.word	0x00000000


	//----- nvinfo : EIATTR_MIN_STACK_SIZE
	.align		4
.L_111:
        /*02a0*/ 	.byte	0x04, 0x12
        /*02a2*/ 	.short	(.L_113 - .L_112)
	.align		4
.L_112:
        /*02a4*/ 	.word	index@(_Z13phase_three_vILi32EEvPiiiiiiiii)
        /*02a8*/ 	.word	0x00000000


	//----- nvinfo : EIATTR_MIN_STACK_SIZE
	.align		4
.L_113:
        /*02ac*/ 	.byte	0x04, 0x12
        /*02ae*/ 	.short	(.L_115 - .L_114)
	.align		4
.L_114:
        /*02b0*/ 	.word	index@(_Z11phase_two_vILi32EEvPiiiiiii)
        /*02b4*/ 	.word	0x00000000


	//----- nvinfo : EIATTR_MIN_STACK_SIZE
	.align		4
.L_115:
        /*02b8*/ 	.byte	0x04, 0x12
        /*02ba*/ 	.short	(.L_117 - .L_116)
	.align		4
.L_116:
        /*02bc*/ 	.word	index@(_Z13phase_three_hILi32EEvPiiiiiiiii)
        /*02c0*/ 	.word	0x00000000


	//----- nvinfo : EIATTR_MIN_STACK_SIZE
	.align		4
.L_117:
        /*02c4*/ 	.byte	0x04, 0x12
        /*02c6*/ 	.short	(.L_119 - .L_118)
	.align		4
.L_118:
        /*02c8*/ 	.word	index@(_Z11phase_two_hILi32EEvPiiiiiii)
        /*02cc*/ 	.word	0x00000000


	//----- nvinfo : EIATTR_MIN_STACK_SIZE
	.align		4
.L_119:
        /*02d0*/ 	.byte	0x04, 0x12
        /*02d2*/ 	.short	(.L_121 - .L_120)
	.align		4
.L_120:
        /*02d4*/ 	.word	index@(_Z11phase_threeILi32EEvPiiiiiii)
        /*02d8*/ 	.word	0x00000000


	//----- nvinfo : EIATTR_MIN_STACK_SIZE
	.align		4
.L_121:
        /*02dc*/ 	.byte	0x04, 0x12
        /*02de*/ 	.short	(.L_123 - .L_122)
	.align		4
.L_122:
        /*02e0*/ 	.word	index@(_Z9phase_twoILi32EEvPiiiiii)
        /*02e4*/ 	.word	0x00000000


	//----- nvinfo : EIATTR_MIN_STACK_SIZE
	.align		4
.L_123:
        /*02e8*/ 	.byte	0x04, 0x12
        /*02ea*/ 	.short	(.L_125 - .L_124)
	.align		4
.L_124:
        /*02ec*/ 	.word	index@(_Z9phase_oneILi32EEvPiiii)
        /*02f0*/ 	.word	0x00000000


	//----- nvinfo : EIATTR_MIN_STACK_SIZE
	.align		4
.L_125:
        /*02f4*/ 	.byte	0x04, 0x12
        /*02f6*/ 	.short	(.L_127 - .L_126)
	.align		4
.L_126:
        /*02f8*/ 	.word	index@(_Z13phase_three_vILi24EEvPiiiiiiiii)
        /*02fc*/ 	.word	0x00000000


	//----- nvinfo : EIATTR_MIN_STACK_SIZE
	.align		4
.L_127:
        /*0300*/ 	.byte	0x04, 0x12
        /*0302*/ 	.short	(.L_129 - .L_128)
	.align		4
.L_128:
        /*0304*/ 	.word	index@(_Z11phase_two_vILi24EEvPiiiiiii)
        /*0308*/ 	.word	0x00000000


	//----- nvinfo : EIATTR_MIN_STACK_SIZE
	.align		4
.L_129:
        /*030c*/ 	.byte	0x04, 0x12
        /*030e*/ 	.short	(.L_131 - .L_130)
	.align		4
.L_130:
        /*0310*/ 	.word	index@(_Z13phase_three_hILi24EEvPiiiiiiiii)
        /*0314*/ 	.word	0x00000000


	//----- nvinfo : EIATTR_MIN_STACK_SIZE
	.align		4
.L_131:
        /*0318*/ 	.byte	0x04, 0x12
        /*031a*/ 	.short	(.L_133 - .L_132)
	.align		4
.L_132:
        /*031c*/ 	.word	index@(_Z11phase_two_hILi24EEvPiiiiiii)
        /*0320*/ 	.word	0x00000000


	//----- nvinfo : EIATTR_MIN_STACK_SIZE
	.align		4
.L_133:
        /*0324*/ 	.byte	0x04, 0x12
        /*0326*/ 	.short	(.L_135 - .L_134)
	.align		4
.L_134:
        /*0328*/ 	.word	index@(_Z11phase_threeILi24EEvPiiiiiii)
        /*032c*/ 	.word	0x00000000


	//----- nvinfo : EIATTR_MIN_STACK_SIZE
	.align		4
.L_135:
        /*0330*/ 	.byte	0x04, 0x12
        /*0332*/ 	.short	(.L_137 - .L_136)
	.align		4
.L_136:
        /*0334*/ 	.word	index@(_Z9phase_twoILi24EEvPiiiiii)
        /*0338*/ 	.word	0x00000000


	//----- nvinfo : EIATTR_MIN_STACK_SIZE
	.align		4
.L_137:
        /*033c*/ 	.byte	0x04, 0x12
        /*033e*/ 	.short	(.L_139 - .L_138)
	.align		4
.L_138:
        /*0340*/ 	.word	index@(_Z9phase_oneILi24EEvPiiii)
        /*0344*/ 	.word	0x00000000


	//----- nvinfo : EIATTR_MIN_STACK_SIZE
	.align		4
.L_139:
        /*0348*/ 	.byte	0x04, 0x12
        /*034a*/ 	.short	(.L_141 - .L_140)
	.align		4
.L_140:
        /*034c*/ 	.word	index@(_Z13phase_three_vILi16EEvPiiiiiiiii)
        /*0350*/ 	.word	0x00000000


	//----- nvinfo : EIATTR_MIN_STACK_SIZE
	.align		4
.L_141:
        /*0354*/ 	.byte	0x04, 0x12
        /*0356*/ 	.short	(.L_143 - .L_142)
	.align		4
.L_142:
        /*0358*/ 	.word	index@(_Z11phase_two_vILi16EEvPiiiiiii)
        /*035c*/ 	.word	0x00000000


	//----- nvinfo : EIATTR_MIN_STACK_SIZE
	.align		4
.L_143:
        /*0360*/ 	.byte	0x04, 0x12
        /*0362*/ 	.short	(.L_145 - .L_144)
	.align		4
.L_144:
        /*0364*/ 	.word	index@(_Z13phase_three_hILi16EEvPiiiiiiiii)
        /*0368*/ 	.word	0x00000000


	//----- nvinfo : EIATTR_MIN_STACK_SIZE
	.align		4
.L_145:
        /*036c*/ 	.byte	0x04, 0x12
        /*036e*/ 	.short	(.L_147 - .L_146)
	.align		4
.L_146:
        /*0370*/ 	.word	index@(_Z11phase_two_hILi16EEvPiiiiiii)
        /*0374*/ 	.word	0x00000000


	//----- nvinfo : EIATTR_MIN_STACK_SIZE
	.align		4
.L_147:
        /*0378*/ 	.byte	0x04, 0x12
        /*037a*/ 	.short	(.L_149 - .L_148)
	.align		4
.L_148:
        /*037c*/ 	.word	index@(_Z11phase_threeILi16EEvPiiiiiii)
        /*0380*/ 	.word	0x00000000


	//----- nvinfo : EIATTR_MIN_STACK_SIZE
	.align		4
.L_149:
        /*0384*/ 	.byte	0x04, 0x12
        /*0386*/ 	.short	(.L_151 - .L_150)
	.align		4
.L_150:
        /*0388*/ 	.word	index@(_Z9phase_twoILi16EEvPiiiiii)
        /*038c*/ 	.word	0x00000000


	//----- nvinfo : EIATTR_MIN_STACK_SIZE
	.align		4
.L_151:
        /*0390*/ 	.byte	0x04, 0x12
        /*0392*/ 	.short	(.L_153 - .L_152)
	.align		4
.L_152:
        /*0394*/ 	.word	index@(_Z9phase_oneILi16EEvPiiii)
        /*0398*/ 	.word	0x00000000


	//----- nvinfo : EIATTR_MIN_STACK_SIZE
	.align		4
.L_153:
        /*039c*/ 	.byte	0x04, 0x12
        /*039e*/ 	.short	(.L_155 - .L_154)
	.align		4
.L_154:
        /*03a0*/ 	.word	index@(_Z13phase_three_vILi8EEvPiiiiiiiii)
        /*03a4*/ 	.word	0x00000000


	//----- nvinfo : EIATTR_MIN_STACK_SIZE
	.align		4
.L_155:
        /*03a8*/ 	.byte	0x04, 0x12
        /*03aa*/ 	.short	(.L_157 - .L_156)
	.align		4
.L_156:
        /*03ac*/ 	.word	index@(_Z11phase_two_vILi8EEvPiiiiiii)
        /*03b0*/ 	.word	0x00000000


	//----- nvinfo : EIATTR_MIN_STACK_SIZE
	.align		4
.L_157:
        /*03b4*/ 	.byte	0x04, 0x12
        /*03b6*/ 	.short	(.L_159 - .L_158)
	.align		4
.L_158:
        /*03b8*/ 	.word	index@(_Z13phase_three_hILi8EEvPiiiiiiiii)
        /*03bc*/ 	.word	0x00000000


	//----- nvinfo : EIATTR_MIN_STACK_SIZE
	.align		4
.L_159:
        /*03c0*/ 	.byte	0x04, 0x12
        /*03c2*/ 	.short	(.L_161 - .L_160)
	.align		4
.L_160:
        /*03c4*/ 	.word	index@(_Z11phase_two_hILi8EEvPiiiiiii)
        /*03c8*/ 	.word	0x00000000


	//----- nvinfo : EIATTR_MIN_STACK_SIZE
	.align		4
.L_161:
        /*03cc*/ 	.byte	0x04, 0x12
        /*03ce*/ 	.short	(.L_163 - .L_162)
	.align		4
.L_162:
        /*03d0*/ 	.word	index@(_Z11phase_threeILi8EEvPiiiiiii)
        /*03d4*/ 	.word	0x00000000


	//----- nvinfo : EIATTR_MIN_STACK_SIZE
	.align		4
.L_163:
        /*03d8*/ 	.byte	0x04, 0x12
        /*03da*/ 	.short	(.L_165 - .L_164)
	.align		4
.L_164:
        /*03dc*/ 	.word	index@(_Z9phase_twoILi8EEvPiiiiii)
        /*03e0*/ 	.word	0x00000000


	//----- nvinfo : EIATTR_MIN_STACK_SIZE
	.align		4
.L_165:
        /*03e4*/ 	.byte	0x04, 0x12
        /*03e6*/ 	.short	(.L_167 - .L_166)
	.align		4
.L_166:
        /*03e8*/ 	.word	index@(_Z9phase_oneILi8EEvPiiii)
        /*03ec*/ 	.word	0x00000000
.L_167:


//--------------------- .nv.compat                --------------------------
	.section	.nv.compat,"",@"SHT_CUDA_COMPAT_INFO"
	.align	4
        /*0000*/ 	.byte	0x02, 0x09, 0x00, 0x00, 0x02, 0x02, 0x01, 0x00, 0x02, 0x05, 0x05, 0x00, 0x03, 0x07, 0x01, 0x01
        /*0010*/ 	.byte	0x02, 0x03, 0x00, 0x00, 0x02, 0x06, 0x01, 0x00, 0x04, 0x0b, 0x08, 0x00, 0x09, 0x00, 0x00, 0x00
        /*0020*/ 	.byte	0x00, 0x00, 0x00, 0x00


//--------------------- .nv.info._Z13phase_three_vILi32EEvPiiiiiiiii --------------------------
	.section	.nv.info._Z13phase_three_vILi32EEvPiiiiiiiii,"",@"SHT_CUDA_INFO"
	.sectionflags	@""
	.align	4


	//----- nvinfo : EIATTR_CUDA_API_VERSION
	.align		4
        /*0000*/ 	.byte	0x04, 0x37
        /*0002*/ 	.short	(.L_169 - .L_168)
.L_168:
        /*0004*/ 	.word	0x00000082


	//----- nvinfo : EIATTR_KPARAM_INFO
	.align		4
.L_169:
        /*0008*/ 	.byte	0x04, 0x17
        /*000a*/ 	.short	(.L_171 - .L_170)
.L_170:
        /*000c*/ 	.word	0x00000000
        /*0010*/ 	.short	0x0008
        /*0012*/ 	.short	0x0024
        /*0014*/ 	.byte	0x00, 0xf0, 0x11, 0x00


	//----- nvinfo : EIATTR_KPARAM_INFO
	.align		4
.L_171:
        /*0018*/ 	.byte	0x04, 0x17
        /*001a*/ 	.short	(.L_173 - .L_172)
.L_172:
        /*001c*/ 	.word	0x00000000
        /*0020*/ 	.short	0x0007
        /*0022*/ 	.short	0x0020
        /*0024*/ 	.byte	0x00, 0xf0, 0x11, 0x00


	//----- nvinfo : EIATTR_KPARAM_INFO
	.align		4
.L_173:
        /*0028*/ 	.byte	0x04, 0x17
        /*002a*/ 	.short	(.L_175 - .L_174)
.L_174:
        /*002c*/ 	.word	0x00000000
        /*0030*/ 	.short	0x0006
        /*0032*/ 	.short	0x001c
        /*0034*/ 	.byte	0x00, 0xf0, 0x11, 0x00


	//----- nvinfo : EIATTR_KPARAM_INFO
	.align		4
.L_175:
        /*0038*/ 	.byte	0x04, 0x17
        /*003a*/ 	.short	(.L_177 - .L_176)
.L_176:
        /*003c*/ 	.word	0x00000000
        /*0040*/ 	.short	0x0005
        /*0042*/ 	.short	0x0018
        /*0044*/ 	.byte	0x00, 0xf0, 0x11, 0x00


	//----- nvinfo : EIATTR_KPARAM_INFO
	.align		4
.L_177:
        /*0048*/ 	.byte	0x04, 0x17
        /*004a*/ 	.short	(.L_179 - .L_178)
.L_178:
        /*004c*/ 	.word	0x00000000
        /*0050*/ 	.short	0x0004
        /*0052*/ 	.short	0x0014
        /*0054*/ 	.byte	0x00, 0xf0, 0x11, 0x00


	//----- nvinfo : EIATTR_KPARAM_INFO
	.align		4
.L_179:
        /*0058*/ 	.byte	0x04, 0x17
        /*005a*/ 	.short	(.L_181 - .L_180)
.L_180:
        /*005c*/ 	.word	0x00000000
        /*0060*/ 	.short	0x0003
        /*0062*/ 	.short	0x0010
        /*0064*/ 	.byte	0x00, 0xf0, 0x11, 0x00


	//----- nvinfo : EIATTR_KPARAM_INFO
	.align		4
.L_181:
        /*0068*/ 	.byte	0x04, 0x17
        /*006a*/ 	.short	(.L_183 - .L_182)
.L_182:
        /*006c*/ 	.word	0x00000000
        /*0070*/ 	.short	0x0002
        /*0072*/ 	.short	0x000c
        /*0074*/ 	.byte	0x00, 0xf0, 0x11, 0x00


	//----- nvinfo : EIATTR_KPARAM_INFO
	.align		4
.L_183:
        /*0078*/ 	.byte	0x04, 0x17
        /*007a*/ 	.short	(.L_185 - .L_184)
.L_184:
        /*007c*/ 	.word	0x00000000
        /*0080*/ 	.short	0x0001
        /*0082*/ 	.short	0x0008
        /*0084*/ 	.byte	0x00, 0xf0, 0x11, 0x00


	//----- nvinfo : EIATTR_KPARAM_INFO
	.align		4
.L_185:
        /*0088*/ 	.byte	0x04, 0x17
        /*008a*/ 	.short	(.L_187 - .L_186)
.L_186:
        /*008c*/ 	.word	0x00000000
        /*0090*/ 	.short	0x0000
        /*0092*/ 	.short	0x0000
        /*0094*/ 	.byte	0x00, 0xf5, 0x21, 0x00


	//----- nvinfo : EIATTR_SPARSE_MMA_MASK
	.align		4
.L_187:
        /*0098*/ 	.byte	0x03, 0x50
        /*009a*/ 	.short	0x0000


	//----- nvinfo : EIATTR_MAXREG_COUNT
	.align		4
        /*009c*/ 	.byte	0x03, 0x1b
        /*009e*/ 	.short	0x00ff


	//----- nvinfo : EIATTR_NUM_BARRIERS
	.align		4
        /*00a0*/ 	.byte	0x02, 0x4c
        /*00a2*/ 	.byte	0x01
	.zero		1


	//----- nvinfo : EIATTR_MERCURY_ISA_VERSION
	.align		4
        /*00a4*/ 	.byte	0x03, 0x5f
        /*00a6*/ 	.short	0x0101


	//----- nvinfo : EIATTR_VRC_CTA_INIT_COUNT
	.align		4
        /*00a8*/ 	.byte	0x02, 0x4a
	.zero		1
	.zero		1


	//----- nvinfo : EIATTR_EXIT_INSTR_OFFSETS
	.align		4
        /*00ac*/ 	.byte	0x04, 0x1c
        /*00ae*/ 	.short	(.L_189 - .L_188)


	//   ....[0]....
.L_188:
        /*00b0*/ 	.word	0x00000040


	//   ....[1]....
        /*00b4*/ 	.word	0x00000310


	//   ....[2]....
        /*00b8*/ 	.word	0x00000820


	//   ....[3]....
        /*00bc*/ 	.word	0x00000840


	//----- nvinfo : EIATTR_CBANK_PARAM_SIZE
	.align		4
.L_189:
        /*00c0*/ 	.byte	0x03, 0x19
        /*00c2*/ 	.short	0x0028


	//----- nvinfo : EIATTR_PARAM_CBANK
	.align		4
        /*00c4*/ 	.byte	0x04, 0x0a
        /*00c6*/ 	.short	(.L_191 - .L_190)
	.align		4
.L_190:
        /*00c8*/ 	.word	index@(.nv.constant0._Z13phase_three_vILi32EEvPiiiiiiiii)
        /*00cc*/ 	.short	0x0380
        /*00ce*/ 	.short	0x0028


	//----- nvinfo : EIATTR_SW_WAR
	.align		4
.L_191:
        /*00d0*/ 	.byte	0x04, 0x36
        /*00d2*/ 	.short	(.L_193 - .L_192)
.L_192:
        /*00d4*/ 	.word	0x00000008
.L_193:


//--------------------- .nv.info._Z11phase_two_vILi32EEvPiiiiiii --------------------------
	.section	.nv.info._Z11phase_two_vILi32EEvPiiiiiii,"",@"SHT_CUDA_INFO"
	.sectionflags	@""
	.align	4


	//----- nvinfo : EIATTR_CUDA_API_VERSION
	.align		4
        /*0000*/ 	.byte	0x04, 0x37
        /*0002*/ 	.short	(.L_195 - .L_194)
.L_194:
        /*0004*/ 	.word	0x00000082


	//----- nvinfo : EIATTR_KPARAM_INFO
	.align		4
.L_195:
        /*0008*/ 	.byte	0x04, 0x17
        /*000a*/ 	.short	(.L_197 - .L_196)
.L_196:
        /*000c*/ 	.word	0x00000000
        /*0010*/ 	.short	0x0006
        /*0012*/ 	.short	0x001c
        /*0014*/ 	.byte	0x00, 0xf0, 0x11, 0x00


	//----- nvinfo : EIATTR_KPARAM_INFO
	.align		4
.L_197:
        /*0018*/ 	.byte	0x04, 0x17
        /*001a*/ 	.short	(.L_199 - .L_198)
.L_198:
        /*001c*/ 	.word	0x00000000
        /*0020*/ 	.short	0x0005
        /*0022*/ 	.short	0x0018
        /*0024*/ 	.byte	0x00, 0xf0, 0x11, 0x00


	//----- nvinfo : EIATTR_KPARAM_INFO
	.align		4
.L_199:
        /*0028*/ 	.byte	0x04, 0x17
        /*002a*/ 	.short	(.L_201 - .L_200)
.L_200:
        /*002c*/ 	.word	0x00000000
        /*0030*/ 	.short	0x0004
        /*0032*/ 	.short	0x0014
        /*0034*/ 	.byte	0x00, 0xf0, 0x11, 0x00


	//----- nvinfo : EIATTR_KPARAM_INFO
	.align		4
.L_201:
        /*0038*/ 	.byte	0x04, 0x17
        /*003a*/ 	.short	(.L_203 - .L_202)
.L_202:
        /*003c*/ 	.word	0x00000000
        /*0040*/ 	.short	0x0003
        /*0042*/ 	.short	0x0010
        /*0044*/ 	.byte	0x00, 0xf0, 0x11, 0x00


	//----- nvinfo : EIATTR_KPARAM_INFO
	.align		4
.L_203:
        /*0048*/ 	.byte	0x04, 0x17
        /*004a*/ 	.short	(.L_205 - .L_204)
.L_204:
        /*004c*/ 	.word	0x00000000
        /*0050*/ 	.short	0x0002
        /*0052*/ 	.short	0x000c
        /*0054*/ 	.byte	0x00, 0xf0, 0x11, 0x00


	//----- nvinfo : EIATTR_KPARAM_INFO
	.align		4
.L_205:
        /*0058*/ 	.byte	0x04, 0x17
        /*005a*/ 	.short	(.L_207 - .L_206)
.L_206:
        /*005c*/ 	.word	0x00000000
        /*0060*/ 	.short	0x0001
        /*0062*/ 	.short	0x0008
        /*0064*/ 	.byte	0x00, 0xf0, 0x11, 0x00


	//----- nvinfo : EIATTR_KPARAM_INFO
	.align		4
.L_207:
        /*0068*/ 	.byte	0x04, 0x17
        /*006a*/ 	.short	(.L_209 - .L_208)
.L_208:
        /*006c*/ 	.word	0x00000000
        /*0070*/ 	.short	0x0000
        /*0072*/ 	.short	0x0000
        /*0074*/ 	.byte	0x00, 0xf5, 0x21, 0x00


	//----- nvinfo : EIATTR_SPARSE_MMA_MASK
	.align		4
.L_209:
        /*0078*/ 	.byte	0x03, 0x50
        /*007a*/ 	.short	0x0000


	//----- nvinfo : EIATTR_MAXREG_COUNT
	.align		4
        /*007c*/ 	.byte	0x03, 0x1b
        /*007e*/ 	.short	0x00ff


	//----- nvinfo : EIATTR_NUM_BARRIERS
	.align		4
        /*0080*/ 	.byte	0x02, 0x4c
        /*0082*/ 	.byte	0x01
	.zero		1


	//----- nvinfo : EIATTR_MERCURY_ISA_VERSION
	.align		4
        /*0084*/ 	.byte	0x03, 0x5f
        /*0086*/ 	.short	0x0101


	//----- nvinfo : EIATTR_VRC_CTA_INIT_COUNT
	.align		4
        /*0088*/ 	.byte	0x02, 0x4a
	.zero		1
	.zero		1


	//----- nvinfo : EIATTR_EXIT_INSTR_OFFSETS
	.align		4
        /*008c*/ 	.byte	0x04, 0x1c
        /*008e*/ 	.short	(.L_211 - .L_210)


	//   ....[0]....
.L_210:
        /*0090*/ 	.word	0x00000230


	//   ....[1]....
        /*0094*/ 	.word	0x00001070


	//   ....[2]....
        /*0098*/ 	.word	0x00001090


	//----- nvinfo : EIATTR_CBANK_PARAM_SIZE
	.align		4
.L_211:
        /*009c*/ 	.byte	0x03, 0x19
        /*009e*/ 	.short	0x0020


	//----- nvinfo : EIATTR_PARAM_CBANK
	.align		4
        /*00a0*/ 	.byte	0x04, 0x0a
        /*00a2*/ 	.short	(.L_213 - .L_212)
	.align		4
.L_212:
        /*00a4*/ 	.word	index@(.nv.constant0._Z11phase_two_vILi32EEvPiiiiiii)
        /*00a8*/ 	.short	0x0380
        /*00aa*/ 	.short	0x0020


	//----- nvinfo : EIATTR_SW_WAR
	.align		4
.L_213:
        /*00ac*/ 	.byte	0x04, 0x36
        /*00ae*/ 	.short	(.L_215 - .L_214)
.L_214:
        /*00b0*/ 	.word	0x00000008
.L_215:


//--------------------- .nv.info._Z13phase_three_hILi32EEvPiiiiiiiii --------------------------
	.section	.nv.info._Z13phase_three_hILi32EEvPiiiiiiiii,"",@"SHT_CUDA_INFO"
	.sectionflags	@""
	.align	4


	//----- nvinfo : EIATTR_CUDA_API_VERSION
	.align		4
        /*0000*/ 	.byte	0x04, 0x37
        /*0002*/ 	.short	(.L_217 - .L_216)
.L_216:
        /*0004*/ 	.word	0x00000082


	//----- nvinfo : EIATTR_KPARAM_INFO
	.align		4
.L_217:
        /*0008*/ 	.byte	0x04, 0x17
        /*000a*/ 	.short	(.L_219 - .L_218)
.L_218:
        /*000c*/ 	.word	0x00000000
        /*0010*/ 	.short	0x0008
        /*0012*/ 	.short	0x0024
        /*0014*/ 	.byte	0x00, 0xf0, 0x11, 0x00


	//----- nvinfo : EIATTR_KPARAM_INFO
	.align		4
.L_219:
        /*0018*/ 	.byte	0x04, 0x17
        /*001a*/ 	.short	(.L_221 - .L_220)
.L_220:
        /*001c*/ 	.word	0x00000000
        /*0020*/ 	.short	0x0007
        /*0022*/ 	.short	0x0020
        /*0024*/ 	.byte	0x00, 0xf0, 0x11, 0x00


	//----- nvinfo : EIATTR_KPARAM_INFO
	.align		4
.L_221:
        /*0028*/ 	.byte	0x04, 0x17
        /*002a*/ 	.short	(.L_223 - .L_222)
.L_222:
        /*002c*/ 	.word	0x00000000
        /*0030*/ 	.short	0x0006
        /*0032*/ 	.short	0x001c
        /*0034*/ 	.byte	0x00, 0xf0, 0x11, 0x00


	//----- nvinfo : EIATTR_KPARAM_INFO
	.align		4
.L_223:
        /*0038*/ 	.byte	0x04, 0x17
        /*003a*/ 	.short	(.L_225 - .L_224)
.L_224:
        /*003c*/ 	.word	0x00000000
        /*0040*/ 	.short	0x0005
        /*0042*/ 	.short	0x0018
        /*0044*/ 	.byte	0x00, 0xf0, 0x11, 0x00


	//----- nvinfo : EIATTR_KPARAM_INFO
	.align		4
.L_225:
        /*0048*/ 	.byte	0x04, 0x17
        /*004a*/ 	.short	(.L_227 - .L_226)
.L_226:
        /*004c*/ 	.word	0x00000000
        /*0050*/ 	.short	0x0004
        /*0052*/ 	.short	0x0014
        /*0054*/ 	.byte	0x00, 0xf0, 0x11, 0x00


	//----- nvinfo : EIATTR_KPARAM_INFO
	.align		4
.L_227:
        /*0058*/ 	.byte	0x04, 0x17
        /*005a*/ 	.short	(.L_229 - .L_228)
.L_228:
        /*005c*/ 	.word	0x00000000
        /*0060*/ 	.short	0x0003
        /*0062*/ 	.short	0x0010
        /*0064*/ 	.byte	0x00, 0xf0, 0x11, 0x00


	//----- nvinfo : EIATTR_KPARAM_INFO
	.align		4
.L_229:
        /*0068*/ 	.byte	0x04, 0x17
        /*006a*/ 	.short	(.L_231 - .L_230)
.L_230:
        /*006c*/ 	.word	0x00000000
        /*0070*/ 	.short	0x0002
        /*0072*/ 	.short	0x000c
        /*0074*/ 	.byte	0x00, 0xf0, 0x11, 0x00


	//----- nvinfo : EIATTR_KPARAM_INFO
	.align		4
.L_231:
        /*0078*/ 	.byte	0x04, 0x17
        /*007a*/ 	.short	(.L_233 - .L_232)
.L_232:
        /*007c*/ 	.word	0x00000000
        /*0080*/ 	.short	0x0001
        /*0082*/ 	.short	0x0008
        /*0084*/ 	.byte	0x00, 0xf0, 0x11, 0x00


	//----- nvinfo : EIATTR_KPARAM_INFO
	.align		4
.L_233:
        /*0088*/ 	.byte	0x04, 0x17
        /*008a*/ 	.short	(.L_235 - .L_234)
.L_234:
        /*008c*/ 	.word	0x00000000
        /*0090*/ 	.short	0x0000
        /*0092*/ 	.short	0x0000
        /*0094*/ 	.byte	0x00, 0xf5, 0x21, 0x00


	//----- nvinfo : EIATTR_SPARSE_MMA_MASK
	.align		4
.L_235:
        /*0098*/ 	.byte	0x03, 0x50
        /*009a*/ 	.short	0x0000


	//----- nvinfo : EIATTR_MAXREG_COUNT
	.align		4
        /*009c*/ 	.byte	0x03, 0x1b
        /*009e*/ 	.short	0x00ff


	//----- nvinfo : EIATTR_NUM_BARRIERS
	.align		4
        /*00a0*/ 	.byte	0x02, 0x4c
        /*00a2*/ 	.byte	0x01
	.zero		1


	//----- nvinfo : EIATTR_MERCURY_ISA_VERSION
	.align		4
        /*00a4*/ 	.byte	0x03, 0x5f
        /*00a6*/ 	.short	0x0101


	//----- nvinfo : EIATTR_VRC_CTA_INIT_COUNT
	.align		4
        /*00a8*/ 	.byte	0x02, 0x4a
	.zero		1
	.zero		1


	//----- nvinfo : EIATTR_EXIT_INSTR_OFFSETS
	.align		4
        /*00ac*/ 	.byte	0x04, 0x1c
        /*00ae*/ 	.short	(.L_237 - .L_236)


	//   ....[0]....
.L_236:
        /*00b0*/ 	.word	0x00000040


	//   ....[1]....
        /*00b4*/ 	.word	0x00000310


	//   ....[2]....
        /*00b8*/ 	.word	0x00000820


	//   ....[3]....
        /*00bc*/ 	.word	0x00000840


	//----- nvinfo : EIATTR_CBANK_PARAM_SIZE
	.align		4
.L_237:
        /*00c0*/ 	.byte	0x03, 0x19
        /*00c2*/ 	.short	0x0028


	//----- nvinfo : EIATTR_PARAM_CBANK
	.align		4
        /*00c4*/ 	.byte	0x04, 0x0a
        /*00c6*/ 	.short	(.L_239 - .L_238)
	.align		4
.L_238:
        /*00c8*/ 	.word	index@(.nv.constant0._Z13phase_three_hILi32EEvPiiiiiiiii)
        /*00cc*/ 	.short	0x0380
        /*00ce*/ 	.short	0x0028


	//----- nvinfo : EIATTR_SW_WAR
	.align		4
.L_239:
        /*00d0*/ 	.byte	0x04, 0x36
        /*00d2*/ 	.short	(.L_241 - .L_240)
.L_240:
        /*00d4*/ 	.word	0x00000008
.L_241:


//--------------------- .nv.info._Z11phase_two_hILi32EEvPiiiiiii --------------------------
	.section	.nv.info._Z11phase_two_hILi32EEvPiiiiiii,"",@"SHT_CUDA_INFO"
	.sectionflags	@""
	.align	4


	//----- nvinfo : EIATTR_CUDA_API_VERSION
	.align		4
        /*0000*/ 	.byte	0x04, 0x37
        /*0002*/ 	.short	(.L_243 - .L_242)
.L_242:
        /*0004*/ 	.word	0x00000082


	//----- nvinfo : EIATTR_KPARAM_INFO
	.align		4
.L_243:
        /*0008*/ 	.byte	0x04, 0x17
        /*000a*/ 	.short	(.L_245 - .L_244)
.L_244:
        /*000c*/ 	.word	0x00000000
        /*0010*/ 	.short	0x0006
        /*0012*/ 	.short	0x001c
        /*0014*/ 	.byte	0x00, 0xf0, 0x11, 0x00


	//----- nvinfo : EIATTR_KPARAM_INFO
	.align		4
.L_245:
        /*0018*/ 	.byte	0x04, 0x17
        /*001a*/ 	.short	(.L_247 - .L_246)
.L_246:
        /*001c*/ 	.word	0x00000000
        /*0020*/ 	.short	0x0005
        /*0022*/ 	.short	0x0018
        /*0024*/ 	.byte	0x00, 0xf0, 0x11, 0x00


	//----- nvinfo : EIATTR_KPARAM_INFO
	.align		4
.L_247:
        /*0028*/ 	.byte	0x04, 0x17
        /*002a*/ 	.short	(.L_249 - .L_248)
.L_248:
        /*002c*/ 	.word	0x00000000
        /*0030*/ 	.short	0x0004
        /*0032*/ 	.short	0x0014
        /*0034*/ 	.byte	0x00, 0xf0, 0x11, 0x00


	//----- nvinfo : EIATTR_KPARAM_INFO
	.align		4
.L_249:
        /*0038*/ 	.byte	0x04, 0x17
        /*003a*/ 	.short	(.L_251 - .L_250)
.L_250:
        /*003c*/ 	.word	0x00000000
        /*0040*/ 	.short	0x0003
        /*0042*/ 	.short	0x0010
        /*0044*/ 	.byte	0x00, 0xf0, 0x11, 0x00


	//----- nvinfo : EIATTR_KPARAM_INFO
	.align		4
.L_251:
        /*0048*/ 	.byte	0x04, 0x17
        /*004a*/ 	.short	(.L_253 - .L_252)
.L_252:
        /*004c*/ 	.word	0x00000000
        /*0050*/ 	.short	0x0002
        /*0052*/ 	.short	0x000c
        /*0054*/ 	.byte	0x00, 0xf0, 0x11, 0x00


	//----- nvinfo : EIATTR_KPARAM_INFO
	.align		4
.L_253:
        /*0058*/ 	.byte	0x04, 0x17
        /*005a*/ 	.short	(.L_255 - .L_254)
.L_254:
        /*005c*/ 	.word	0x00000000
        /*0060*/ 	.short	0x0001
        /*0062*/ 	.short	0x0008
        /*0064*/ 	.byte	0x00, 0xf0, 0x11, 0x00


	//----- nvinfo : EIATTR_KPARAM_INFO
	.align		4
.L_255:
        /*0068*/ 	.byte	0x04, 0x17
        /*006a*/ 	.short	(.L_257 - .L_256)
.L_256:
        /*006c*/ 	.word	0x00000000
        /*0070*/ 	.short	0x0000
        /*0072*/ 	.short	0x0000
        /*0074*/ 	.byte	0x00, 0xf5, 0x21, 0x00


	//----- nvinfo : EIATTR_SPARSE_MMA_MASK
	.align		4
.L_257:
        /*0078*/ 	.byte	0x03, 0x50
        /*007a*/ 	.short	0x0000


	//----- nvinfo : EIATTR_MAXREG_COUNT
	.align		4
        /*007c*/ 	.byte	0x03, 0x1b
        /*007e*/ 	.short	0x00ff


	//----- nvinfo : EIATTR_NUM_BARRIERS
	.align		4
        /*0080*/ 	.byte	0x02, 0x4c
        /*0082*/ 	.byte	0x01
	.zero		1


	//----- nvinfo : EIATTR_MERCURY_ISA_VERSION
	.align		4
        /*0084*/ 	.byte	0x03, 0x5f
        /*0086*/ 	.short	0x0101


	//----- nvinfo : EIATTR_VRC_CTA_INIT_COUNT
	.align		4
        /*0088*/ 	.byte	0x02, 0x4a
	.zero		1
	.zero		1


	//----- nvinfo : EIATTR_EXIT_INSTR_OFFSETS
	.align		4
        /*008c*/ 	.byte	0x04, 0x1c
        /*008e*/ 	.short	(.L_259 - .L_258)


	//   ....[0]....
.L_258:
        /*0090*/ 	.word	0x00000230


	//   ....[1]....
        /*0094*/ 	.word	0x00001070


	//   ....[2]....
        /*0098*/ 	.word	0x00001090


	//----- nvinfo : EIATTR_CBANK_PARAM_SIZE
	.align		4
.L_259:
        /*009c*/ 	.byte	0x03, 0x19
        /*009e*/ 	.short	0x0020


	//----- nvinfo : EIATTR_PARAM_CBANK
	.align		4
        /*00a0*/ 	.byte	0x04, 0x0a
        /*00a2*/ 	.short	(.L_261 - .L_260)
	.align		4
.L_260:
        /*00a4*/ 	.word	index@(.nv.constant0._Z11phase_two_hILi32EEvPiiiiiii)
        /*00a8*/ 	.short	0x0380
        /*00aa*/ 	.short	0x0020


	//----- nvinfo : EIATTR_SW_WAR
	.align		4
.L_261:
        /*00ac*/ 	.byte	0x04, 0x36
        /*00ae*/ 	.short	(.L_263 - .L_262)
.L_262:
        /*00b0*/ 	.word	0x00000008
.L_263:


//--------------------- .nv.info._Z11phase_threeILi32EEvPiiiiiii --------------------------
	.section	.nv.info._Z11phase_threeILi32EEvPiiiiiii,"",@"SHT_CUDA_INFO"
	.sectionflags	@""
	.align	4


	//----- nvinfo : EIATTR_CUDA_API_VERSION
	.align		4
        /*0000*/ 	.byte	0x04, 0x37
        /*0002*/ 	.short	(.L_265 - .L_264)
.L_264:
        /*0004*/ 	.word	0x00000082


	//----- nvinfo : EIATTR_KPARAM_INFO
	.align		4
.L_265:
        /*0008*/ 	.byte	0x04, 0x17
        /*000a*/ 	.short	(.L_267 - .L_266)
.L_266:
        /*000c*/ 	.word	0x00000000
        /*0010*/ 	.short	0x0006
        /*0012*/ 	.short	0x001c
        /*0014*/ 	.byte	0x00, 0xf0, 0x11, 0x00


	//----- nvinfo : EIATTR_KPARAM_INFO
	.align		4
.L_267:
        /*0018*/ 	.byte	0x04, 0x17
        /*001a*/ 	.short	(.L_269 - .L_268)
.L_268:
        /*001c*/ 	.word	0x00000000
        /*0020*/ 	.short	0x0005
        /*0022*/ 	.short	0x0018
        /*0024*/ 	.byte	0x00, 0xf0, 0x11, 0x00


	//----- nvinfo : EIATTR_KPARAM_INFO
	.align		4
.L_269:
        /*0028*/ 	.byte	0x04, 0x17
        /*002a*/ 	.short	(.L_271 - .L_270)
.L_270:
        /*002c*/ 	.word	0x00000000
        /*0030*/ 	.short	0x0004
        /*0032*/ 	.short	0x0014
        /*0034*/ 	.byte	0x00, 0xf0, 0x11, 0x00


	//----- nvinfo : EIATTR_KPARAM_INFO
	.align		4
.L_271:
        /*0038*/ 	.byte	0x04, 0x17
        /*003a*/ 	.short	(.L_273 - .L_272)
.L_272:
        /*003c*/ 	.word	0x00000000
        /*0040*/ 	.short	0x0003
        /*0042*/ 	.short	0x0010
        /*0044*/ 	.byte	0x00, 0xf0, 0x11, 0x00


	//----- nvinfo : EIATTR_KPARAM_INFO
	.align		4
.L_273:
        /*0048*/ 	.byte	0x04, 0x17
        /*004a*/ 	.short	(.L_275 - .L_274)
.L_274:
        /*004c*/ 	.word	0x00000000
        /*0050*/ 	.short	0x0002
        /*0052*/ 	.short	0x000c
        /*0054*/ 	.byte	0x00, 0xf0, 0x11, 0x00


	//----- nvinfo : EIATTR_KPARAM_INFO
	.align		4
.L_275:
        /*0058*/ 	.byte	0x04, 0x17
        /*005a*/ 	.short	(.L_277 - .L_276)
.L_276:
        /*005c*/ 	.word	0x00000000
        /*0060*/ 	.short	0x0001
        /*0062*/ 	.short	0x0008
        /*0064*/ 	.byte	0x00, 0xf0, 0x11, 0x00


	//----- nvinfo : EIATTR_KPARAM_INFO
	.align		4
.L_277:
        /*0068*/ 	.byte	0x04, 0x17
        /*006a*/ 	.short	(.L_279 - .L_278)
.L_278:
        /*006c*/ 	.word	0x00000000
        /*0070*/ 	.short	0x0000
        /*0072*/ 	.short	0x0000
        /*0074*/ 	.byte	0x00, 0xf5, 0x21, 0x00


	//----- nvinfo : EIATTR_SPARSE_MMA_MASK
	.align		4
.L_279:
        /*0078*/ 	.byte	0x03, 0x50
        /*007a*/ 	.short	0x0000


	//----- nvinfo : EIATTR_MAXREG_COUNT
	.align		4
        /*007c*/ 	.byte	0x03, 0x1b
        /*007e*/ 	.short	0x00ff


	//----- nvinfo : EIATTR_NUM_BARRIERS
	.align		4
        /*0080*/ 	.byte	0x02, 0x4c
        /*0082*/ 	.byte	0x01
	.zero		1


	//----- nvinfo : EIATTR_MERCURY_ISA_VERSION
	.align		4
        /*0084*/ 	.byte	0x03, 0x5f
        /*0086*/ 	.short	0x0101


	//----- nvinfo : EIATTR_VRC_CTA_INIT_COUNT
	.align		4
        /*0088*/ 	.byte	0x02, 0x4a
	.zero		1
	.zero		1


	//----- nvinfo : EIATTR_EXIT_INSTR_OFFSETS
	.align		4
        /*008c*/ 	.byte	0x04, 0x1c
        /*008e*/ 	.short	(.L_281 - .L_280)


	//   ....[0]....
.L_280:
        /*0090*/ 	.word	0x00000060


	//   ....[1]....
        /*0094*/ 	.word	0x00000300


	//   ....[2]....
        /*0098*/ 	.word	0x00000810


	//   ....[3]....
        /*009c*/ 	.word	0x00000830


	//----- nvinfo : EIATTR_CBANK_PARAM_SIZE
	.align		4
.L_281:
        /*00a0*/ 	.byte	0x03, 0x19
        /*00a2*/ 	.short	0x0020


	//----- nvinfo : EIATTR_PARAM_CBANK
	.align		4
        /*00a4*/ 	.byte	0x04, 0x0a
        /*00a6*/ 	.short	(.L_283 - .L_282)
	.align		4
.L_282:
        /*00a8*/ 	.word	index@(.nv.constant0._Z11phase_threeILi32EEvPiiiiiii)
        /*00ac*/ 	.short	0x0380
        /*00ae*/ 	.short	0x0020


	//----- nvinfo : EIATTR_SW_WAR
	.align		4
.L_283:
        /*00b0*/ 	.byte	0x04, 0x36
        /*00b2*/ 	.short	(.L_285 - .L_284)
.L_284:
        /*00b4*/ 	.word	0x00000008
.L_285:


//--------------------- .nv.info._Z9phase_twoILi32EEvPiiiiii --------------------------
	.section	.nv.info._Z9phase_twoILi32EEvPiiiiii,"",@"SHT_CUDA_INFO"
	.sectionflags	@""
	.align	4


	//----- nvinfo : EIATTR_CUDA_API_VERSION
	.align		4
        /*0000*/ 	.byte	0x04, 0x37
        /*0002*/ 	.short	(.L_287 - .L_286)
.L_286:
        /*0004*/ 	.word	0x00000082


	//----- nvinfo : EIATTR_KPARAM_INFO
	.align		4
.L_287:
        /*0008*/ 	.byte	0x04, 0x17
        /*000a*/ 	.short	(.L_289 - .L_288)
.L_288:
        /*000c*/ 	.word	0x00000000
        /*0010*/ 	.short	0x0005
        /*0012*/ 	.short	0x0018
        /*0014*/ 	.byte	0x00, 0xf0, 0x11, 0x00


	//----- nvinfo : EIATTR_KPARAM_INFO
	.align		4
.L_289:
        /*0018*/ 	.byte	0x04, 0x17
        /*001a*/ 	.short	(.L_291 - .L_290)
.L_290:
        /*001c*/ 	.word	0x00000000
        /*0020*/ 	.short	0x0004
        /*0022*/ 	.short	0x0014
        /*0024*/ 	.byte	0x00, 0xf0, 0x11, 0x00


	//----- nvinfo : EIATTR_KPARAM_INFO
	.align		4
.L_291:
        /*0028*/ 	.byte	0x04, 0x17
        /*002a*/ 	.short	(.L_293 - .L_292)
.L_292:
        /*002c*/ 	.word	0x00000000
        /*0030*/ 	.short	0x0003
        /*0032*/ 	.short	0x0010
        /*0034*/ 	.byte	0x00, 0xf0, 0x11, 0x00


	//----- nvinfo : EIATTR_KPARAM_INFO
	.align		4
.L_293:
        /*0038*/ 	.byte	0x04, 0x17
        /*003a*/ 	.short	(.L_295 - .L_294)
.L_294:
        /*003c*/ 	.word	0x00000000
        /*0040*/ 	.short	0x0002
        /*0042*/ 	.short	0x000c
        /*0044*/ 	.byte	0x00, 0xf0, 0x11, 0x00


	//----- nvinfo : EIATTR_KPARAM_INFO
	.align		4
.L_295:
        /*0048*/ 	.byte	0x04, 0x17
        /*004a*/ 	.short	(.L_297 - .L_296)
.L_296:
        /*004c*/ 	.word	0x00000000
        /*0050*/ 	.short	0x0001
        /*0052*/ 	.short	0x0008
        /*0054*/ 	.byte	0x00, 0xf0, 0x11, 0x00


	//----- nvinfo : EIATTR_KPARAM_INFO
	.align		4
.L_297:
        /*0058*/ 	.byte	0x04, 0x17
        /*005a*/ 	.short	(.L_299 - .L_298)
.L_298:
        /*005c*/ 	.word	0x00000000
        /*0060*/ 	.short	0x0000
        /*0062*/ 	.short	0x0000
        /*0064*/ 	.byte	0x00, 0xf5, 0x21, 0x00


	//----- nvinfo : EIATTR_SPARSE_MMA_MASK
	.align		4
.L_299:
        /*0068*/ 	.byte	0x03, 0x50
        /*006a*/ 	.short	0x0000


	//----- nvinfo : EIATTR_MAXREG_COUNT
	.align		4
        /*006c*/ 	.byte	0x03, 0x1b
        /*006e*/ 	.short	0x00ff


	//----- nvinfo : EIATTR_NUM_BARRIERS
	.align		4
        /*0070*/ 	.byte	0x02, 0x4c
        /*0072*/ 	.byte	0x01
	.zero		1


	//----- nvinfo : EIATTR_MERCURY_ISA_VERSION
	.align		4
        /*0074*/ 	.byte	0x03, 0x5f
        /*0076*/ 	.short	0x0101


	//----- nvinfo : EIATTR_VRC_CTA_INIT_COUNT
	.align		4
        /*0078*/ 	.byte	0x02, 0x4a
	.zero		1
	.zero		1


	//----- nvinfo : EIATTR_EXIT_INSTR_OFFSETS
	.align		4
        /*007c*/ 	.byte	0x04, 0x1c
        /*007e*/ 	.short	(.L_301 - .L_300)


	//   ....[0]....
.L_300:
        /*0080*/ 	.word	0x00000040


	//   ....[1]....
        /*0084*/ 	.word	0x00000360


	//   ....[2]....
        /*0088*/ 	.word	0x00002020


	//   ....[3]....
        /*008c*/ 	.word	0x00002040


	//----- nvinfo : EIATTR_CRS_STACK_SIZE
	.align		4
.L_301:
        /*0090*/ 	.byte	0x04, 0x1e
        /*0092*/ 	.short	(.L_303 - .L_302)
.L_302:
        /*0094*/ 	.word	0x00000000


	//----- nvinfo : EIATTR_CBANK_PARAM_SIZE
	.align		4
.L_303:
        /*0098*/ 	.byte	0x03, 0x19
        /*009a*/ 	.short	0x001c


	//----- nvinfo : EIATTR_PARAM_CBANK
	.align		4
        /*009c*/ 	.byte	0x04, 0x0a
        /*009e*/ 	.short	(.L_305 - .L_304)
	.align		4
.L_304:
        /*00a0*/ 	.word	index@(.nv.constant0._Z9phase_twoILi32EEvPiiiiii)
        /*00a4*/ 	.short	0x0380
        /*00a6*/ 	.short	0x001c


	//----- nvinfo : EIATTR_SW_WAR
	.align		4
.L_305:
        /*00a8*/ 	.byte	0x04, 0x36
        /*00aa*/ 	.short	(.L_307 - .L_306)
.L_306:
        /*00ac*/ 	.word	0x00000008
.L_307:


//--------------------- .nv.info._Z9phase_oneILi32EEvPiiii --------------------------
	.section	.nv.info._Z9phase_oneILi32EEvPiiii,"",@"SHT_CUDA_INFO"
	.sectionflags	@""
	.align	4


	//----- nvinfo : EIATTR_CUDA_API_VERSION
	.align		4
        /*0000*/ 	.byte	0x04, 0x37
        /*0002*/ 	.short	(.L_309 - .L_308)
.L_308:
        /*0004*/ 	.word	0x00000082


	//----- nvinfo : EIATTR_KPARAM_INFO
	.align		4
.L_309:
        /*0008*/ 	.byte	0x04, 0x17
        /*000a*/ 	.short	(.L_311 - .L_310)
.L_310:
        /*000c*/ 	.word	0x00000000
        /*0010*/ 	.short	0x0003
        /*0012*/ 	.short	0x0010
        /*0014*/ 	.byte	0x00, 0xf0, 0x11, 0x00


	//----- nvinfo : EIATTR_KPARAM_INFO
	.align		4
.L_311:
        /*0018*/ 	.byte	0x04, 0x17
        /*001a*/ 	.short	(.L_313 - .L_312)
.L_312:
        /*001c*/ 	.word	0x00000000
        /*0020*/ 	.short	0x0002
        /*0022*/ 	.short	0x000c
        /*0024*/ 	.byte	0x00, 0xf0, 0x11, 0x00


	//----- nvinfo : EIATTR_KPARAM_INFO
	.align		4
.L_313:
        /*0028*/ 	.byte	0x04, 0x17
        /*002a*/ 	.short	(.L_315 - .L_314)
.L_314:
        /*002c*/ 	.word	0x00000000
        /*0030*/ 	.short	0x0001
        /*0032*/ 	.short	0x0008
        /*0034*/ 	.byte	0x00, 0xf0, 0x11, 0x00


	//----- nvinfo : EIATTR_KPARAM_INFO
	.align		4
.L_315:
        /*0038*/ 	.byte	0x04, 0x17
        /*003a*/ 	.short	(.L_317 - .L_316)
.L_316:
        /*003c*/ 	.word	0x00000000
        /*0040*/ 	.short	0x0000
        /*0042*/ 	.short	0x0000
        /*0044*/ 	.byte	0x00, 0xf5, 0x21, 0x00


	//----- nvinfo : EIATTR_SPARSE_MMA_MASK
	.align		4
.L_317:
        /*0048*/ 	.byte	0x03, 0x50
        /*004a*/ 	.short	0x0000


	//----- nvinfo : EIATTR_MAXREG_COUNT
	.align		4
        /*004c*/ 	.byte	0x03, 0x1b
        /*004e*/ 	.short	0x00ff


	//----- nvinfo : EIATTR_NUM_BARRIERS
	.align		4
        /*0050*/ 	.byte	0x02, 0x4c
        /*0052*/ 	.byte	0x01
	.zero		1


	//----- nvinfo : EIATTR_MERCURY_ISA_VERSION
	.align		4
        /*0054*/ 	.byte	0x03, 0x5f
        /*0056*/ 	.short	0x0101


	//----- nvinfo : EIATTR_VRC_CTA_INIT_COUNT
	.align		4
        /*0058*/ 	.byte	0x02, 0x4a
	.zero		1
	.zero		1


	//----- nvinfo : EIATTR_EXIT_INSTR_OFFSETS
	.align		4
        /*005c*/ 	.byte	0x04, 0x1c
        /*005e*/ 	.short	(.L_319 - .L_318)


	//   ....[0]....
.L_318:
        /*0060*/ 	.word	0x00000150


	//   ....[1]....
        /*0064*/ 	.word	0x00000f90


	//   ....[2]....
        /*0068*/ 	.word	0x00000fb0


	//----- nvinfo : EIATTR_CBANK_PARAM_SIZE
	.align		4
.L_319:
        /*006c*/ 	.byte	0x03, 0x19
        /*006e*/ 	.short	0x0014


	//----- nvinfo : EIATTR_PARAM_CBANK
	.align		4
        /*0070*/ 	.byte	0x04, 0x0a
        /*0072*/ 	.short	(.L_321 - .L_320)
	.align		4
.L_320:
        /*0074*/ 	.word	index@(.nv.constant0._Z9phase_oneILi32EEvPiiii)
        /*0078*/ 	.short	0x0380
        /*007a*/ 	.short	0x0014


	//----- nvinfo : EIATTR_SW_WAR
	.align		4
.L_321:
        /*007c*/ 	.byte	0x04, 0x36
        /*007e*/ 	.short	(.L_323 - .L_322)
.L_322:
        /*0080*/ 	.word	0x00000008
.L_323:


//--------------------- .nv.info._Z13phase_three_vILi24EEvPiiiiiiiii --------------------------
	.section	.nv.info._Z13phase_three_vILi24EEvPiiiiiiiii,"",@"SHT_CUDA_INFO"
	.sectionflags	@""
	.align	4


	//----- nvinfo : EIATTR_CUDA_API_VERSION
	.align		4
        /*0000*/ 	.byte	0x04, 0x37
        /*0002*/ 	.short	(.L_325 - .L_324)
.L_324:
        /*0004*/ 	.word	0x00000082


	//----- nvinfo : EIATTR_KPARAM_INFO
	.align		4
.L_325:
        /*0008*/ 	.byte	0x04, 0x17
        /*000a*/ 	.short	(.L_327 - .L_326)
.L_326:
        /*000c*/ 	.word	0x00000000
        /*0010*/ 	.short	0x0008
        /*0012*/ 	.short	0x0024
        /*0014*/ 	.byte	0x00, 0xf0, 0x11, 0x00


	//----- nvinfo : EIATTR_KPARAM_INFO
	.align		4
.L_327:
        /*0018*/ 	.byte	0x04, 0x17
        /*001a*/ 	.short	(.L_329 - .L_328)
.L_328:
        /*001c*/ 	.word	0x00000000
        /*0020*/ 	.short	0x0007
        /*0022*/ 	.short	0x0020
        /*0024*/ 	.byte	0x00, 0xf0, 0x11, 0x00


	//----- nvinfo : EIATTR_KPARAM_INFO
	.align		4
.L_329:
        /*0028*/ 	.byte	0x04, 0x17
        /*002a*/ 	.short	(.L_331 - .L_330)
.L_330:
        /*002c*/ 	.word	0x00000000
        /*0030*/ 	.short	0x0006
        /*0032*/ 	.short	0x001c
        /*0034*/ 	.byte	0x00, 0xf0, 0x11, 0x00


	//----- nvinfo : EIATTR_KPARAM_INFO
	.align		4
.L_331:
        /*0038*/ 	.byte	0x04, 0x17
        /*003a*/ 	.short	(.L_333 - .L_332)
.L_332:
        /*003c*/ 	.word	0x00000000
        /*0040*/ 	.short	0x0005
        /*0042*/ 	.short	0x0018
        /*0044*/ 	.byte	0x00, 0xf0, 0x11, 0x00


	//----- nvinfo : EIATTR_KPARAM_INFO
	.align		4
.L_333:
        /*0048*/ 	.byte	0x04, 0x17
        /*004a*/ 	.short	(.L_335 - .L_334)
.L_334:
        /*004c*/ 	.word	0x00000000
        /*0050*/ 	.short	0x0004
        /*0052*/ 	.short	0x0014
        /*0054*/ 	.byte	0x00, 0xf0, 0x11, 0x00


	//----- nvinfo : EIATTR_KPARAM_INFO
	.align		4
.L_335:
        /*0058*/ 	.byte	0x04, 0x17
        /*005a*/ 	.short	(.L_337 - .L_336)
.L_336:
        /*005c*/ 	.word	0x00000000
        /*0060*/ 	.short	0x0003
        /*0062*/ 	.short	0x0010
        /*0064*/ 	.byte	0x00, 0xf0, 0x11, 0x00


	//----- nvinfo : EIATTR_KPARAM_INFO
	.align		4
.L_337:
        /*0068*/ 	.byte	0x04, 0x17
        /*006a*/ 	.short	(.L_339 - .L_338)
.L_338:
        /*006c*/ 	.word	0x00000000
        /*0070*/ 	.short	0x0002
        /*0072*/ 	.short	0x000c
        /*0074*/ 	.byte	0x00, 0xf0, 0x11, 0x00


	//----- nvinfo : EIATTR_KPARAM_INFO
	.align		4
.L_339:
        /*0078*/ 	.byte	0x04, 0x17
        /*007a*/ 	.short	(.L_341 - .L_340)
.L_340:
        /*007c*/ 	.word	0x00000000
        /*0080*/ 	.short	0x0001
        /*0082*/ 	.short	0x0008
        /*0084*/ 	.byte	0x00, 0xf0, 0x11, 0x00


	//----- nvinfo : EIATTR_KPARAM_INFO
	.align		4
.L_341:
        /*0088*/ 	.byte	0x04, 0x17
        /*008a*/ 	.short	(.L_343 - .L_342)
.L_342:
        /*008c*/ 	.word	0x00000000
        /*0090*/ 	.short	0x0000
        /*0092*/ 	.short	0x0000
        /*0094*/ 	.byte	0x00, 0xf5, 0x21, 0x00


	//----- nvinfo : EIATTR_SPARSE_MMA_MASK
	.align		4
.L_343:
        /*0098*/ 	.byte	0x03, 0x50
        /*009a*/ 	.short	0x0000


	//----- nvinfo : EIATTR_MAXREG_COUNT
	.align		4
        /*009c*/ 	.byte	0x03, 0x1b
        /*009e*/ 	.short	0x00ff


	//----- nvinfo : EIATTR_NUM_BARRIERS
	.align		4
        /*00a0*/ 	.byte	0x02, 0x4c
        /*00a2*/ 	.byte	0x01
	.zero		1


	//----- nvinfo : EIATTR_MERCURY_ISA_VERSION
	.align		4
        /*00a4*/ 	.byte	0x03, 0x5f
        /*00a6*/ 	.short	0x0101


	//----- nvinfo : EIATTR_VRC_CTA_INIT_COUNT
	.align		4
        /*00a8*/ 	.byte	0x02, 0x4a
	.zero		1
	.zero		1


	//----- nvinfo : EIATTR_EXIT_INSTR_OFFSETS
	.align		4
        /*00ac*/ 	.byte	0x04, 0x1c
        /*00ae*/ 	.short	(.L_345 - .L_344)


	//   ....[0]....
.L_344:
        /*00b0*/ 	.word	0x00000040


	//   ....[1]....
        /*00b4*/ 	.word	0x00000310


	//   ....[2]....
        /*00b8*/ 	.word	0x00000700


	//   ....[3]....
        /*00bc*/ 	.word	0x00000720


	//----- nvinfo : EIATTR_CBANK_PARAM_SIZE
	.align		4
.L_345:
        /*00c0*/ 	.byte	0x03, 0x19
        /*00c2*/ 	.short	0x0028


	//----- nvinfo : EIATTR_PARAM_CBANK
	.align		4
        /*00c4*/ 	.byte	0x04, 0x0a
        /*00c6*/ 	.short	(.L_347 - .L_346)
	.align		4
.L_346:
        /*00c8*/ 	.word	index@(.nv.constant0._Z13phase_three_vILi24EEvPiiiiiiiii)
        /*00cc*/ 	.short	0x0380
        /*00ce*/ 	.short	0x0028


	//----- nvinfo : EIATTR_SW_WAR
	.align		4
.L_347:
        /*00d0*/ 	.byte	0x04, 0x36
        /*00d2*/ 	.short	(.L_349 - .L_348)
.L_348:
        /*00d4*/ 	.word	0x00000008
.L_349:


//--------------------- .nv.info._Z11phase_two_vILi24EEvPiiiiiii --------------------------
	.section	.nv.info._Z11phase_two_vILi24EEvPiiiiiii,"",@"SHT_CUDA_INFO"
	.sectionflags	@""
	.align	4


	//----- nvinfo : EIATTR_CUDA_API_VERSION
	.align		4
        /*0000*/ 	.byte	0x04, 0x37
        /*0002*/ 	.short	(.L_351 - .L_350)
.L_350:
        /*0004*/ 	.word	0x00000082


	//----- nvinfo : EIATTR_KPARAM_INFO
	.align		4
.L_351:
        /*0008*/ 	.byte	0x04, 0x17
        /*000a*/ 	.short	(.L_353 - .L_352)
.L_352:
        /*000c*/ 	.word	0x00000000
        /*0010*/ 	.short	0x0006
        /*0012*/ 	.short	0x001c
        /*0014*/ 	.byte	0x00, 0xf0, 0x11, 0x00


	//----- nvinfo : EIATTR_KPARAM_INFO
	.align		4
.L_353:
        /*0018*/ 	.byte	0x04, 0x17
        /*001a*/ 	.short	(.L_355 - .L_354)
.L_354:
        /*001c*/ 	.word	0x00000000
        /*0020*/ 	.short	0x0005
        /*0022*/ 	.short	0x0018
        /*0024*/ 	.byte	0x00, 0xf0, 0x11, 0x00


	//----- nvinfo : EIATTR_KPARAM_INFO
	.align		4
.L_355:
        /*0028*/ 	.byte	0x04, 0x17
        /*002a*/ 	.short	(.L_357 - .L_356)
.L_356:
        /*002c*/ 	.word	0x00000000
        /*0030*/ 	.short	0x0004
        /*0032*/ 	.short	0x0014
        /*0034*/ 	.byte	0x00, 0xf0, 0x11, 0x00


	//----- nvinfo : EIATTR_KPARAM_INFO
	.align		4
.L_357:
        /*0038*/ 	.byte	0x04, 0x17
        /*003a*/ 	.short	(.L_359 - .L_358)
.L_358:
        /*003c*/ 	.word	0x00000000
        /*0040*/ 	.short	0x0003
        /*0042*/ 	.short	0x0010
        /*0044*/ 	.byte	0x00, 0xf0, 0x11, 0x00


	//----- nvinfo : EIATTR_KPARAM_INFO
	.align		4
.L_359:
        /*0048*/ 	.byte	0x04, 0x17
        /*004a*/ 	.short	(.L_361 - .L_360)
.L_360:
        /*004c*/ 	.word	0x00000000
        /*0050*/ 	.short	0x0002
        /*0052*/ 	.short	0x000c
        /*0054*/ 	.byte	0x00, 0xf0, 0x11, 0x00


	//----- nvinfo : EIATTR_KPARAM_INFO
	.align		4
.L_361:
        /*0058*/ 	.byte	0x04, 0x17
        /*005a*/ 	.short	(.L_363 - .L_362)
.L_362:
        /*005c*/ 	.word	0x00000000
        /*0060*/ 	.short	0x0001
        /*0062*/ 	.short	0x0008
        /*0064*/ 	.byte	0x00, 0xf0, 0x11, 0x00


	//----- nvinfo : EIATTR_KPARAM_INFO
	.align		4
.L_363:
        /*0068*/ 	.byte	0x04, 0x17
        /*006a*/ 	.short	(.L_365 - .L_364)
.L_364:
        /*006c*/ 	.word	0x00000000
        /*0070*/ 	.short	0x0000
        /*0072*/ 	.short	0x0000
        /*0074*/ 	.byte	0x00, 0xf5, 0x21, 0x00


	//----- nvinfo : EIATTR_SPARSE_MMA_MASK
	.align		4
.L_365:
        /*0078*/ 	.byte	0x03, 0x50
        /*007a*/ 	.short	0x0000


	//----- nvinfo : EIATTR_MAXREG_COUNT
	.align		4
        /*007c*/ 	.byte	0x03, 0x1b
        /*007e*/ 	.short	0x00ff


	//----- nvinfo : EIATTR_NUM_BARRIERS
	.align		4
        /*0080*/ 	.byte	0x02, 0x4c
        /*0082*/ 	.byte	0x01
	.zero		1


	//----- nvinfo : EIATTR_MERCURY_ISA_VERSION
	.align		4
        /*0084*/ 	.byte	0x03, 0x5f
        /*0086*/ 	.short	0x0101


	//----- nvinfo : EIATTR_VRC_CTA_INIT_COUNT
	.align		4
        /*0088*/ 	.byte	0x02, 0x4a
	.zero		1
	.zero		1


	//----- nvinfo : EIATTR_EXIT_INSTR_OFFSETS
	.align		4
        /*008c*/ 	.byte	0x04, 0x1c
        /*008e*/ 	.short	(.L_367 - .L_366)


	//   ....[0]....
.L_366:
        /*0090*/ 	.word	0x00000230


	//   ....[1]....
        /*0094*/ 	.word	0x00000cf0


	//   ....[2]....
        /*0098*/ 	.word	0x00000d10


	//----- nvinfo : EIATTR_CBANK_PARAM_SIZE
	.align		4
.L_367:
        /*009c*/ 	.byte	0x03, 0x19
        /*009e*/ 	.short	0x0020


	//----- nvinfo : EIATTR_PARAM_CBANK
	.align		4
        /*00a0*/ 	.byte	0x04, 0x0a
        /*00a2*/ 	.short	(.L_369 - .L_368)
	.align		4
.L_368:
        /*00a4*/ 	.word	index@(.nv.constant0._Z11phase_two_vILi24EEvPiiiiiii)
        /*00a8*/ 	.short	0x0380
        /*00aa*/ 	.short	0x0020


	//----- nvinfo : EIATTR_SW_WAR
	.align		4
.L_369:
        /*00ac*/ 	.byte	0x04, 0x36
        /*00ae*/ 	.short	(.L_371 - .L_370)
.L_370:
        /*00b0*/ 	.word	0x00000008
.L_371:


//--------------------- .nv.info._Z13phase_three_hILi24EEvPiiiiiiiii --------------------------
	.section	.nv.info._Z13phase_three_hILi24EEvPiiiiiiiii,"",@"SHT_CUDA_INFO"
	.sectionflags	@""
	.align	4


	//----- nvinfo : EIATTR_CUDA_API_VERSION
	.align		4
        /*0000*/ 	.byte	0x04, 0x37
        /*0002*/ 	.short	(.L_373 - .L_372)
.L_372:
        /*0004*/ 	.word	0x00000082


	//----- nvinfo : EIATTR_KPARAM_INFO
	.align		4
.L_373:
        /*0008*/ 	.byte	0x04, 0x17
        /*000a*/ 	.short	(.L_375 - .L_374)
.L_374:
        /*000c*/ 	.word	0x00000000
        /*0010*/ 	.short	0x0008
        /*0012*/ 	.short	0x0024
        /*0014*/ 	.byte	0x00, 0xf0, 0x11, 0x00


	//----- nvinfo : EIATTR_KPARAM_INFO
	.align		4
.L_375:
        /*0018*/ 	.byte	0x04, 0x17
        /*001a*/ 	.short	(.L_377 - .L_376)
.L_376:
        /*001c*/ 	.word	0x00000000
        /*0020*/ 	.short	0x0007
        /*0022*/ 	.short	0x0020
        /*0024*/ 	.byte	0x00, 0xf0, 0x11, 0x00


	//----- nvinfo : EIATTR_KPARAM_INFO
	.align		4
.L_377:
        /*0028*/ 	.byte	0x04, 0x17
        /*002a*/ 	.short	(.L_379 - .L_378)
.L_378:
        /*002c*/ 	.word	0x00000000
        /*0030*/ 	.short	0x0006
        /*0032*/ 	.short	0x001c
        /*0034*/ 	.byte	0x00, 0xf0, 0x11, 0x00


	//----- nvinfo : EIATTR_KPARAM_INFO
	.align		4
.L_379:
        /*0038*/ 	.byte	0x04, 0x17
        /*003a*/ 	.short	(.L_381 - .L_380)
.L_380:
        /*003c*/ 	.word	0x00000000
        /*0040*/ 	.short	0x0005
        /*0042*/ 	.short	0x0018
        /*0044*/ 	.byte	0x00, 0xf0, 0x11, 0x00


	//----- nvinfo : EIATTR_KPARAM_INFO
	.align		4
.L_381:
        /*0048*/ 	.byte	0x04, 0x17
        /*004a*/ 	.short	(.L_383 - .L_382)
.L_382:
        /*004c*/ 	.word	0x00000000
        /*0050*/ 	.short	0x0004
        /*0052*/ 	.short	0x0014
        /*0054*/ 	.byte	0x00, 0xf0, 0x11, 0x00


	//----- nvinfo : EIATTR_KPARAM_INFO
	.align		4
.L_383:
        /*0058*/ 	.byte	0x04, 0x17
        /*005a*/ 	.short	(.L_385 - .L_384)
.L_384:
        /*005c*/ 	.word	0x00000000
        /*0060*/ 	.short	0x0003
        /*0062*/ 	.short	0x0010
        /*0064*/ 	.byte	0x00, 0xf0, 0x11, 0x00


	//----- nvinfo : EIATTR_KPARAM_INFO
	.align		4
.L_385:
        /*0068*/ 	.byte	0x04, 0x17
        /*006a*/ 	.short	(.L_387 - .L_386)
.L_386:
        /*006c*/ 	.word	0x00000000
        /*0070*/ 	.short	0x0002
        /*0072*/ 	.short	0x000c
        /*0074*/ 	.byte	0x00, 0xf0, 0x11, 0x00


	//----- nvinfo : EIATTR_KPARAM_INFO
	.align		4
.L_387:
        /*0078*/ 	.byte	0x04, 0x17
        /*007a*/ 	.short	(.L_389 - .L_388)
.L_388:
        /*007c*/ 	.word	0x00000000
        /*0080*/ 	.short	0x0001
        /*0082*/ 	.short	0x0008
        /*0084*/ 	.byte	0x00, 0xf0, 0x11, 0x00


	//----- nvinfo : EIATTR_KPARAM_INFO
	.align		4
.L_389:
        /*0088*/ 	.byte	0x04, 0x17
        /*008a*/ 	.short	(.L_391 - .L_390)
.L_390:
        /*008c*/ 	.word	0x00000000
        /*0090*/ 	.short	0x0000
        /*0092*/ 	.short	0x0000
        /*0094*/ 	.byte	0x00, 0xf5, 0x21, 0x00


	//----- nvinfo : EIATTR_SPARSE_MMA_MASK
	.align		4
.L_391:
        /*0098*/ 	.byte	0x03, 0x50
        /*009a*/ 	.short	0x0000


	//----- nvinfo : EIATTR_MAXREG_COUNT
	.align		4
        /*009c*/ 	.byte	0x03, 0x1b
        /*009e*/ 	.short	0x00ff


	//----- nvinfo : EIATTR_NUM_BARRIERS
	.align		4
        /*00a0*/ 	.byte	0x02, 0x4c
        /*00a2*/ 	.byte	0x01
	.zero		1


	//----- nvinfo : EIATTR_MERCURY_ISA_VERSION
	.align		4
        /*00a4*/ 	.byte	0x03, 0x5f
        /*00a6*/ 	.short	0x0101


	//----- nvinfo : EIATTR_VRC_CTA_INIT_COUNT
	.align		4
        /*00a8*/ 	.byte	0x02, 0x4a
	.zero		1
	.zero		1


	//----- nvinfo : EIATTR_EXIT_INSTR_OFFSETS
	.align		4
        /*00ac*/ 	.byte	0x04, 0x1c
        /*00ae*/ 	.short	(.L_393 - .L_392)


	//   ....[0]....
.L_392:
        /*00b0*/ 	.word	0x00000040


	//   ....[1]....
        /*00b4*/ 	.word	0x00000310


	//   ....[2]....
        /*00b8*/ 	.word	0x00000700


	//   ....[3]....
        /*00bc*/ 	.word	0x00000720


	//----- nvinfo : EIATTR_CBANK_PARAM_SIZE
	.align		4
.L_393:
        /*00c0*/ 	.byte	0x03, 0x19
        /*00c2*/ 	.short	0x0028


	//----- nvinfo : EIATTR_PARAM_CBANK
	.align		4
        /*00c4*/ 	.byte	0x04, 0x0a
        /*00c6*/ 	.short	(.L_395 - .L_394)
	.align		4
.L_394:
        /*00c8*/ 	.word	index@(.nv.constant0._Z13phase_three_hILi24EEvPiiiiiiiii)
        /*00cc*/ 	.short	0x0380
        /*00ce*/ 	.short	0x0028


	//----- nvinfo : EIATTR_SW_WAR
	.align		4
.L_395:
        /*00d0*/ 	.byte	0x04, 0x36
        /*00d2*/ 	.short	(.L_397 - .L_396)
.L_396:
        /*00d4*/ 	.word	0x00000008
.L_397:


//--------------------- .nv.info._Z11phase_two_hILi24EEvPiiiiiii --------------------------
	.section	.nv.info._Z11phase_two_hILi24EEvPiiiiiii,"",@"SHT_CUDA_INFO"
	.sectionflags	@""
	.align	4


	//----- nvinfo : EIATTR_CUDA_API_VERSION
	.align		4
        /*0000*/ 	.byte	0x04, 0x37
        /*0002*/ 	.short	(.L_399 - .L_398)
.L_398:
        /*0004*/ 	.word	0x00000082


	//----- nvinfo : EIATTR_KPARAM_INFO
	.align		4
.L_399:
        /*0008*/ 	.byte	0x04, 0x17
        /*000a*/ 	.short	(.L_401 - .L_400)
.L_400:
        /*000c*/ 	.word	0x00000000
        /*0010*/ 	.short	0x0006
        /*0012*/ 	.short	0x001c
        /*0014*/ 	.byte	0x00, 0xf0, 0x11, 0x00


	//----- nvinfo : EIATTR_KPARAM_INFO
	.align		4
.L_401:
        /*0018*/ 	.byte	0x04, 0x17
        /*001a*/ 	.short	(.L_403 - .L_402)
.L_402:
        /*001c*/ 	.word	0x00000000
        /*0020*/ 	.short	0x0005
        /*0022*/ 	.short	0x0018
        /*0024*/ 	.byte	0x00, 0xf0, 0x11, 0x00


	//----- nvinfo : EIATTR_KPARAM_INFO
	.align		4
.L_403:
        /*0028*/ 	.byte	0x04, 0x17
        /*002a*/ 	.short	(.L_405 - .L_404)
.L_404:
        /*002c*/ 	.word	0x00000000
        /*0030*/ 	.short	0x0004
        /*0032*/ 	.short	0x0014
        /*0034*/ 	.byte	0x00, 0xf0, 0x11, 0x00


	//----- nvinfo : EIATTR_KPARAM_INFO
	.align		4
.L_405:
        /*0038*/ 	.byte	0x04, 0x17
        /*003a*/ 	.short	(.L_407 - .L_406)
.L_406:
        /*003c*/ 	.word	0x00000000
        /*0040*/ 	.short	0x0003
        /*0042*/ 	.short	0x0010
        /*0044*/ 	.byte	0x00, 0xf0, 0x11, 0x00


	//----- nvinfo : EIATTR_KPARAM_INFO
	.align		4
.L_407:
        /*0048*/ 	.byte	0x04, 0x17
        /*004a*/ 	.short	(.L_409 - .L_408)
.L_408:
        /*004c*/ 	.word	0x00000000
        /*0050*/ 	.short	0x0002
        /*0052*/ 	.short	0x000c
        /*0054*/ 	.byte	0x00, 0xf0, 0x11, 0x00


	//----- nvinfo : EIATTR_KPARAM_INFO
	.align		4
.L_409:
        /*0058*/ 	.byte	0x04, 0x17
        /*005a*/ 	.short	(.L_411 - .L_410)
.L_410:
        /*005c*/ 	.word	0x00000000
        /*0060*/ 	.short	0x0001
        /*0062*/ 	.short	0x0008
        /*0064*/ 	.byte	0x00, 0xf0, 0x11, 0x00


	//----- nvinfo : EIATTR_KPARAM_INFO
	.align		4
.L_411:
        /*0068*/ 	.byte	0x04, 0x17
        /*006a*/ 	.short	(.L_413 - .L_412)
.L_412:
        /*006c*/ 	.word	0x00000000
        /*0070*/ 	.short	0x0000
        /*0072*/ 	.short	0x0000
        /*0074*/ 	.byte	0x00, 0xf5, 0x21, 0x00


	//----- nvinfo : EIATTR_SPARSE_MMA_MASK
	.align		4
.L_413:
        /*0078*/ 	.byte	0x03, 0x50
        /*007a*/ 	.short	0x0000


	//----- nvinfo : EIATTR_MAXREG_COUNT
	.align		4
        /*007c*/ 	.byte	0x03, 0x1b
        /*007e*/ 	.short	0x00ff


	//----- nvinfo : EIATTR_NUM_BARRIERS
	.align		4
        /*0080*/ 	.byte	0x02, 0x4c
        /*0082*/ 	.byte	0x01
	.zero		1


	//----- nvinfo : EIATTR_MERCURY_ISA_VERSION
	.align		4
        /*0084*/ 	.byte	0x03, 0x5f
        /*0086*/ 	.short	0x0101


	//----- nvinfo : EIATTR_VRC_CTA_INIT_COUNT
	.align		4
        /*0088*/ 	.byte	0x02, 0x4a
	.zero		1
	.zero		1


	//----- nvinfo : EIATTR_EXIT_INSTR_OFFSETS
	.align		4
        /*008c*/ 	.byte	0x04, 0x1c
        /*008e*/ 	.short	(.L_415 - .L_414)


	//   ....[0]....
.L_414:
        /*0090*/ 	.word	0x00000230


	//   ....[1]....
        /*0094*/ 	.word	0x00000cf0


	//   ....[2]....
        /*0098*/ 	.word	0x00000d10


	//----- nvinfo : EIATTR_CBANK_PARAM_SIZE
	.align		4
.L_415:
        /*009c*/ 	.byte	0x03, 0x19
        /*009e*/ 	.short	0x0020


	//----- nvinfo : EIATTR_PARAM_CBANK
	.align		4
        /*00a0*/ 	.byte	0x04, 0x0a
        /*00a2*/ 	.short	(.L_417 - .L_416)
	.align		4
.L_416:
        /*00a4*/ 	.word	index@(.nv.constant0._Z11phase_two_hILi24EEvPiiiiiii)
        /*00a8*/ 	.short	0x0380
        /*00aa*/ 	.short	0x0020


	//----- nvinfo : EIATTR_SW_WAR
	.align		4
.L_417:
        /*00ac*/ 	.byte	0x04, 0x36
        /*00ae*/ 	.short	(.L_419 - .L_418)
.L_418:
        /*00b0*/ 	.word	0x00000008
.L_419:


//--------------------- .nv.info._Z11phase_threeILi24EEvPiiiiiii --------------------------
	.section	.nv.info._Z11phase_threeILi24EEvPiiiiiii,"",@"SHT_CUDA_INFO"
	.sectionflags	@""
	.align	4


	//----- nvinfo : EIATTR_CUDA_API_VERSION
	.align		4
        /*0000*/ 	.byte	0x04, 0x37
        /*0002*/ 	.short	(.L_421 - .L_420)
.L_420:
        /*0004*/ 	.word	0x00000082


	//----- nvinfo : EIATTR_KPARAM_INFO
	.align		4
.L_421:
        /*0008*/ 	.byte	0x04, 0x17
        /*000a*/ 	.short	(.L_423 - .L_422)
.L_422:
        /*000c*/ 	.word	0x00000000
        /*0010*/ 	.short	0x0006
        /*0012*/ 	.short	0x001c
        /*0014*/ 	.byte	0x00, 0xf0, 0x11, 0x00


	//----- nvinfo : EIATTR_KPARAM_INFO
	.align		4
.L_423:
        /*0018*/ 	.byte	0x04, 0x17
        /*001a*/ 	.short	(.L_425 - .L_424)
.L_424:
        /*001c*/ 	.word	0x00000000
        /*0020*/ 	.short	0x0005
        /*0022*/ 	.short	0x0018
        /*0024*/ 	.byte	0x00, 0xf0, 0x11, 0x00


	//----- nvinfo : EIATTR_KPARAM_INFO
	.align		4
.L_425:
        /*0028*/ 	.byte	0x04, 0x17
        /*002a*/ 	.short	(.L_427 - .L_426)
.L_426:
        /*002c*/ 	.word	0x00000000
        /*0030*/ 	.short	0x0004
        /*0032*/ 	.short	0x0014
        /*0034*/ 	.byte	0x00, 0xf0, 0x11, 0x00


	//----- nvinfo : EIATTR_KPARAM_INFO
	.align		4
.L_427:
        /*0038*/ 	.byte	0x04, 0x17
        /*003a*/ 	.short	(.L_429 - .L_428)
.L_428:
        /*003c*/ 	.word	0x00000000
        /*0040*/ 	.short	0x0003
        /*0042*/ 	.short	0x0010
        /*0044*/ 	.byte	0x00, 0xf0, 0x11, 0x00


	//----- nvinfo : EIATTR_KPARAM_INFO
	.align		4
.L_429:
        /*0048*/ 	.byte	0x04, 0x17
        /*004a*/ 	.short	(.L_431 - .L_430)
.L_430:
        /*004c*/ 	.word	0x00000000
        /*0050*/ 	.short	0x0002
        /*0052*/ 	.short	0x000c
        /*0054*/ 	.byte	0x00, 0xf0, 0x11, 0x00


	//----- nvinfo : EIATTR_KPARAM_INFO
	.align		4
.L_431:
        /*0058*/ 	.byte	0x04, 0x17
        /*005a*/ 	.short	(.L_433 - .L_432)
.L_432:
        /*005c*/ 	.word	0x00000000
        /*0060*/ 	.short	0x0001
        /*0062*/ 	.short	0x0008
        /*0064*/ 	.byte	0x00, 0xf0, 0x11, 0x00


	//----- nvinfo : EIATTR_KPARAM_INFO
	.align		4
.L_433:
        /*0068*/ 	.byte	0x04, 0x17
        /*006a*/ 	.short	(.L_435 - .L_434)
.L_434:
        /*006c*/ 	.word	0x00000000
        /*0070*/ 	.short	0x0000
        /*0072*/ 	.short	0x0000
        /*0074*/ 	.byte	0x00, 0xf5, 0x21, 0x00


	//----- nvinfo : EIATTR_SPARSE_MMA_MASK
	.align		4
.L_435:
        /*0078*/ 	.byte	0x03, 0x50
        /*007a*/ 	.short	0x0000


	//----- nvinfo : EIATTR_MAXREG_COUNT
	.align		4
        /*007c*/ 	.byte	0x03, 0x1b
        /*007e*/ 	.short	0x00ff


	//----- nvinfo : EIATTR_NUM_BARRIERS
	.align		4
        /*0080*/ 	.byte	0x02, 0x4c
        /*0082*/ 	.byte	0x01
	.zero		1


	//----- nvinfo : EIATTR_MERCURY_ISA_VERSION
	.align		4
        /*0084*/ 	.byte	0x03, 0x5f
        /*0086*/ 	.short	0x0101


	//----- nvinfo : EIATTR_VRC_CTA_INIT_COUNT
	.align		4
        /*0088*/ 	.byte	0x02, 0x4a
	.zero		1
	.zero		1


	//----- nvinfo : EIATTR_EXIT_INSTR_OFFSETS
	.align		4
        /*008c*/ 	.byte	0x04, 0x1c
        /*008e*/ 	.short	(.L_437 - .L_436)


	//   ....[0]....
.L_436:
        /*0090*/ 	.word	0x00000060


	//   ....[1]....
        /*0094*/ 	.word	0x00000300


	//   ....[2]....
        /*0098*/ 	.word	0x000006f0


	//   ....[3]....
        /*009c*/ 	.word	0x00000710


	//----- nvinfo : EIATTR_CBANK_PARAM_SIZE
	.align		4
.L_437:
        /*00a0*/ 	.byte	0x03, 0x19
        /*00a2*/ 	.short	0x0020


	//----- nvinfo : EIATTR_PARAM_CBANK
	.align		4
        /*00a4*/ 	.byte	0x04, 0x0a
        /*00a6*/ 	.short	(.L_439 - .L_438)
	.align		4
.L_438:
        /*00a8*/ 	.word	index@(.nv.constant0._Z11phase_threeILi24EEvPiiiiiii)
        /*00ac*/ 	.short	0x0380
        /*00ae*/ 	.short	0x0020


	//----- nvinfo : EIATTR_SW_WAR
	.align		4
.L_439:
        /*00b0*/ 	.byte	0x04, 0x36
        /*00b2*/ 	.short	(.L_441 - .L_440)
.L_440:
        /*00b4*/ 	.word	0x00000008
.L_441:


//--------------------- .nv.info._Z9phase_twoILi24EEvPiiiiii --------------------------
	.section	.nv.info._Z9phase_twoILi24EEvPiiiiii,"",@"SHT_CUDA_INFO"
	.sectionflags	@""
	.align	4


	//----- nvinfo : EIATTR_CUDA_API_VERSION
	.align		4
        /*0000*/ 	.byte	0x04, 0x37
        /*0002*/ 	.short	(.L_443 - .L_442)
.L_442:
        /*0004*/ 	.word	0x00000082


	//----- nvinfo : EIATTR_KPARAM_INFO
	.align		4
.L_443:
        /*0008*/ 	.byte	0x04, 0x17
        /*000a*/ 	.short	(.L_445 - .L_444)
.L_444:
        /*000c*/ 	.word	0x00000000
        /*0010*/ 	.short	0x0005
        /*0012*/ 	.short	0x0018
        /*0014*/ 	.byte	0x00, 0xf0, 0x11, 0x00


	//----- nvinfo : EIATTR_KPARAM_INFO
	.align		4
.L_445:
        /*0018*/ 	.byte	0x04, 0x17
        /*001a*/ 	.short	(.L_447 - .L_446)
.L_446:
        /*001c*/ 	.word	0x00000000
        /*0020*/ 	.short	0x0004
        /*0022*/ 	.short	0x0014
        /*0024*/ 	.byte	0x00, 0xf0, 0x11, 0x00


	//----- nvinfo : EIATTR_KPARAM_INFO
	.align		4
.L_447:
        /*0028*/ 	.byte	0x04, 0x17
        /*002a*/ 	.short	(.L_449 - .L_448)
.L_448:
        /*002c*/ 	.word	0x00000000
        /*0030*/ 	.short	0x0003
        /*0032*/ 	.short	0x0010
        /*0034*/ 	.byte	0x00, 0xf0, 0x11, 0x00


	//----- nvinfo : EIATTR_KPARAM_INFO
	.align		4
.L_449:
        /*0038*/ 	.byte	0x04, 0x17
        /*003a*/ 	.short	(.L_451 - .L_450)
.L_450:
        /*003c*/ 	.word	0x00000000
        /*0040*/ 	.short	0x0002
        /*0042*/ 	.short	0x000c
        /*0044*/ 	.byte	0x00, 0xf0, 0x11, 0x00


	//----- nvinfo : EIATTR_KPARAM_INFO
	.align		4
.L_451:
        /*0048*/ 	.byte	0x04, 0x17
        /*004a*/ 	.short	(.L_453 - .L_452)
.L_452:
        /*004c*/ 	.word	0x00000000
        /*0050*/ 	.short	0x0001
        /*0052*/ 	.short	0x0008
        /*0054*/ 	.byte	0x00, 0xf0, 0x11, 0x00


	//----- nvinfo : EIATTR_KPARAM_INFO
	.align		4
.L_453:
        /*0058*/ 	.byte	0x04, 0x17
        /*005a*/ 	.short	(.L_455 - .L_454)
.L_454:
        /*005c*/ 	.word	0x00000000
        /*0060*/ 	.short	0x0000
        /*0062*/ 	.short	0x0000
        /*0064*/ 	.byte	0x00, 0xf5, 0x21, 0x00


	//----- nvinfo : EIATTR_SPARSE_MMA_MASK
	.align		4
.L_455:
        /*0068*/ 	.byte	0x03, 0x50
        /*006a*/ 	.short	0x0000


	//----- nvinfo : EIATTR_MAXREG_COUNT
	.align		4
        /*006c*/ 	.byte	0x03, 0x1b
        /*006e*/ 	.short	0x00ff


	//----- nvinfo : EIATTR_NUM_BARRIERS
	.align		4
        /*0070*/ 	.byte	0x02, 0x4c
        /*0072*/ 	.byte	0x01
	.zero		1


	//----- nvinfo : EIATTR_MERCURY_ISA_VERSION
	.align		4
        /*0074*/ 	.byte	0x03, 0x5f
        /*0076*/ 	.short	0x0101


	//----- nvinfo : EIATTR_VRC_CTA_INIT_COUNT
	.align		4
        /*0078*/ 	.byte	0x02, 0x4a
	.zero		1
	.zero		1


	//----- nvinfo : EIATTR_EXIT_INSTR_OFFSETS
	.align		4
        /*007c*/ 	.byte	0x04, 0x1c
        /*007e*/ 	.short	(.L_457 - .L_456)


	//   ....[0]....
.L_456:
        /*0080*/ 	.word	0x00000040


	//   ....[1]....
        /*0084*/ 	.word	0x00000360


	//   ....[2]....
        /*0088*/ 	.word	0x00001920


	//   ....[3]....
        /*008c*/ 	.word	0x00001940


	//----- nvinfo : EIATTR_CRS_STACK_SIZE
	.align		4
.L_457:
        /*0090*/ 	.byte	0x04, 0x1e
        /*0092*/ 	.short	(.L_459 - .L_458)
.L_458:
        /*0094*/ 	.word	0x00000000


	//----- nvinfo : EIATTR_CBANK_PARAM_SIZE
	.align		4
.L_459:
        /*0098*/ 	.byte	0x03, 0x19
        /*009a*/ 	.short	0x001c


	//----- nvinfo : EIATTR_PARAM_CBANK
	.align		4
        /*009c*/ 	.byte	0x04, 0x0a
        /*009e*/ 	.short	(.L_461 - .L_460)
	.align		4
.L_460:
        /*00a0*/ 	.word	index@(.nv.constant0._Z9phase_twoILi24EEvPiiiiii)
        /*00a4*/ 	.short	0x0380
        /*00a6*/ 	.short	0x001c


	//----- nvinfo : EIATTR_SW_WAR
	.align		4
.L_461:
        /*00a8*/ 	.byte	0x04, 0x36
        /*00aa*/ 	.short	(.L_463 - .L_462)
.L_462:
        /*00ac*/ 	.word	0x00000008
.L_463:


//--------------------- .nv.info._Z9phase_oneILi24EEvPiiii --------------------------
	.section	.nv.info._Z9phase_oneILi24EEvPiiii,"",@"SHT_CUDA_INFO"
	.sectionflags	@""
	.align	4


	//----- nvinfo : EIATTR_CUDA_API_VERSION
	.align		4
        /*0000*/ 	.byte	0x04, 0x37
        /*0002*/ 	.short	(.L_465 - .L_464)
.L_464:
        /*0004*/ 	.word	0x00000082


	//----- nvinfo : EIATTR_KPARAM_INFO
	.align		4
.L_465:
        /*0008*/ 	.byte	0x04, 0x17
        /*000a*/ 	.short	(.L_467 - .L_466)
.L_466:
        /*000c*/ 	.word	0x00000000
        /*0010*/ 	.short	0x0003
        /*0012*/ 	.short	0x0010
        /*0014*/ 	.byte	0x00, 0xf0, 0x11, 0x00


	//----- nvinfo : EIATTR_KPARAM_INFO
	.align		4
.L_467:
        /*0018*/ 	.byte	0x04, 0x17
        /*001a*/ 	.short	(.L_469 - .L_468)
.L_468:
        /*001c*/ 	.word	0x00000000
        /*0020*/ 	.short	0x0002
        /*0022*/ 	.short	0x000c
        /*0024*/ 	.byte	0x00, 0xf0, 0x11, 0x00


	//----- nvinfo : EIATTR_KPARAM_INFO
	.align		4
.L_469:
        /*0028*/ 	.byte	0x04, 0x17
        /*002a*/ 	.short	(.L_471 - .L_470)
.L_470:
        /*002c*/ 	.word	0x00000000
        /*0030*/ 	.short	0x0001
        /*0032*/ 	.short	0x0008
        /*0034*/ 	.byte	0x00, 0xf0, 0x11, 0x00


	//----- nvinfo : EIATTR_KPARAM_INFO
	.align		4
.L_471:
        /*0038*/ 	.byte	0x04, 0x17
        /*003a*/ 	.short	(.L_473 - .L_472)
.L_472:
        /*003c*/ 	.word	0x00000000
        /*0040*/ 	.short	0x0000
        /*0042*/ 	.short	0x0000
        /*0044*/ 	.byte	0x00, 0xf5, 0x21, 0x00


	//----- nvinfo : EIATTR_SPARSE_MMA_MASK
	.align		4
.L_473:
        /*0048*/ 	.byte	0x03, 0x50
        /*004a*/ 	.short	0x0000


	//----- nvinfo : EIATTR_MAXREG_COUNT
	.align		4
        /*004c*/ 	.byte	0x03, 0x1b
        /*004e*/ 	.short	0x00ff


	//----- nvinfo : EIATTR_NUM_BARRIERS
	.align		4
        /*0050*/ 	.byte	0x02, 0x4c
        /*0052*/ 	.byte	0x01
	.zero		1


	//----- nvinfo : EIATTR_MERCURY_ISA_VERSION
	.align		4
        /*0054*/ 	.byte	0x03, 0x5f
        /*0056*/ 	.short	0x0101


	//----- nvinfo : EIATTR_VRC_CTA_INIT_COUNT
	.align		4
        /*0058*/ 	.byte	0x02, 0x4a
	.zero		1
	.zero		1


	//----- nvinfo : EIATTR_EXIT_INSTR_OFFSETS
	.align		4
        /*005c*/ 	.byte	0x04, 0x1c
        /*005e*/ 	.short	(.L_475 - .L_474)


	//   ....[0]....
.L_474:
        /*0060*/ 	.word	0x00000150


	//   ....[1]....
        /*0064*/ 	.word	0x00000c10


	//   ....[2]....
        /*0068*/ 	.word	0x00000c30


	//----- nvinfo : EIATTR_CBANK_PARAM_SIZE
	.align		4
.L_475:
        /*006c*/ 	.byte	0x03, 0x19
        /*006e*/ 	.short	0x0014


	//----- nvinfo : EIATTR_PARAM_CBANK
	.align		4
        /*0070*/ 	.byte	0x04, 0x0a
        /*0072*/ 	.short	(.L_477 - .L_476)
	.align		4
.L_476:
        /*0074*/ 	.word	index@(.nv.constant0._Z9phase_oneILi24EEvPiiii)
        /*0078*/ 	.short	0x0380
        /*007a*/ 	.short	0x0014


	//----- nvinfo : EIATTR_SW_WAR
	.align		4
.L_477:
        /*007c*/ 	.byte	0x04, 0x36
        /*007e*/ 	.short	(.L_479 - .L_478)
.L_478:
        /*0080*/ 	.word	0x00000008
.L_479:


//--------------------- .nv.info._Z13phase_three_vILi16EEvPiiiiiiiii --------------------------
	.section	.nv.info._Z13phase_three_vILi16EEvPiiiiiiiii,"",@"SHT_CUDA_INFO"
	.sectionflags	@""
	.align	4


	//----- nvinfo : EIATTR_CUDA_API_VERSION
	.align		4
        /*0000*/ 	.byte	0x04, 0x37
        /*0002*/ 	.short	(.L_481 - .L_480)
.L_480:
        /*0004*/ 	.word	0x00000082


	//----- nvinfo : EIATTR_KPARAM_INFO
	.align		4
.L_481:
        /*0008*/ 	.byte	0x04, 0x17
        /*000a*/ 	.short	(.L_483 - .L_482)
.L_482:
        /*000c*/ 	.word	0x00000000
        /*0010*/ 	.short	0x0008
        /*0012*/ 	.short	0x0024
        /*0014*/ 	.byte	0x00, 0xf0, 0x11, 0x00


	//----- nvinfo : EIATTR_KPARAM_INFO
	.align		4
.L_483:
        /*0018*/ 	.byte	0x04, 0x17
        /*001a*/ 	.short	(.L_485 - .L_484)
.L_484:
        /*001c*/ 	.word	0x00000000
        /*0020*/ 	.short	0x0007
        /*0022*/ 	.short	0x0020
        /*0024*/ 	.byte	0x00, 0xf0, 0x11, 0x00


	//----- nvinfo : EIATTR_KPARAM_INFO
	.align		4
.L_485:
        /*0028*/ 	.byte	0x04, 0x17
        /*002a*/ 	.short	(.L_487 - .L_486)
.L_486:
        /*002c*/ 	.word	0x00000000
        /*0030*/ 	.short	0x0006
        /*0032*/ 	.short	0x001c
        /*0034*/ 	.byte	0x00, 0xf0, 0x11, 0x00


	//----- nvinfo : EIATTR_KPARAM_INFO
	.align		4
.L_487:
        /*0038*/ 	.byte	0x04, 0x17
        /*003a*/ 	.short	(.L_489 - .L_488)
.L_488:
        /*003c*/ 	.word	0x00000000
        /*0040*/ 	.short	0x0005
        /*0042*/ 	.short	0x0018
        /*0044*/ 	.byte	0x00, 0xf0, 0x11, 0x00


	//----- nvinfo : EIATTR_KPARAM_INFO
	.align		4
.L_489:
        /*0048*/ 	.byte	0x04, 0x17
        /*004a*/ 	.short	(.L_491 - .L_490)
.L_490:
        /*004c*/ 	.word	0x00000000
        /*0050*/ 	.short	0x0004
        /*0052*/ 	.short	0x0014
        /*0054*/ 	.byte	0x00, 0xf0, 0x11, 0x00


	//----- nvinfo : EIATTR_KPARAM_INFO
	.align		4
.L_491:
        /*0058*/ 	.byte	0x04, 0x17
        /*005a*/ 	.short	(.L_493 - .L_492)
.L_492:
        /*005c*/ 	.word	0x00000000
        /*0060*/ 	.short	0x0003
        /*0062*/ 	.short	0x0010
        /*0064*/ 	.byte	0x00, 0xf0, 0x11, 0x00


	//----- nvinfo : EIATTR_KPARAM_INFO
	.align		4
.L_493:
        /*0068*/ 	.byte	0x04, 0x17
        /*006a*/ 	.short	(.L_495 - .L_494)
.L_494:
        /*006c*/ 	.word	0x00000000
        /*0070*/ 	.short	0x0002
        /*0072*/ 	.short	0x000c
        /*0074*/ 	.byte	0x00, 0xf0, 0x11, 0x00


	//----- nvinfo : EIATTR_KPARAM_INFO
	.align		4
.L_495:
        /*0078*/ 	.byte	0x04, 0x17
        /*007a*/ 	.short	(.L_497 - .L_496)
.L_496:
        /*007c*/ 	.word	0x00000000
        /*0080*/ 	.short	0x0001
        /*0082*/ 	.short	0x0008
        /*0084*/ 	.byte	0x00, 0xf0, 0x11, 0x00


	//----- nvinfo : EIATTR_KPARAM_INFO
	.align		4
.L_497:
        /*0088*/ 	.byte	0x04, 0x17
        /*008a*/ 	.short	(.L_499 - .L_498)
.L_498:
        /*008c*/ 	.word	0x00000000
        /*0090*/ 	.short	0x0000
        /*0092*/ 	.short	0x0000
        /*0094*/ 	.byte	0x00, 0xf5, 0x21, 0x00


	//----- nvinfo : EIATTR_SPARSE_MMA_MASK
	.align		4
.L_499:
        /*0098*/ 	.byte	0x03, 0x50
        /*009a*/ 	.short	0x0000


	//----- nvinfo : EIATTR_MAXREG_COUNT
	.align		4
        /*009c*/ 	.byte	0x03, 0x1b
        /*009e*/ 	.short	0x00ff


	//----- nvinfo : EIATTR_NUM_BARRIERS
	.align		4
        /*00a0*/ 	.byte	0x02, 0x4c
        /*00a2*/ 	.byte	0x01
	.zero		1


	//----- nvinfo : EIATTR_MERCURY_ISA_VERSION
	.align		4
        /*00a4*/ 	.byte	0x03, 0x5f
        /*00a6*/ 	.short	0x0101


	//----- nvinfo : EIATTR_VRC_CTA_INIT_COUNT
	.align		4
        /*00a8*/ 	.byte	0x02, 0x4a
	.zero		1
	.zero		1


	//----- nvinfo : EIATTR_EXIT_INSTR_OFFSETS
	.align		4
        /*00ac*/ 	.byte	0x04, 0x1c
        /*00ae*/ 	.short	(.L_501 - .L_500)


	//   ....[0]....
.L_500:
        /*00b0*/ 	.word	0x00000040


	//   ....[1]....
        /*00b4*/ 	.word	0x00000310


	//   ....[2]....
        /*00b8*/ 	.word	0x000005e0


	//   ....[3]....
        /*00bc*/ 	.word	0x00000600


	//----- nvinfo : EIATTR_CBANK_PARAM_SIZE
	.align		4
.L_501:
        /*00c0*/ 	.byte	0x03, 0x19
        /*00c2*/ 	.short	0x0028


	//----- nvinfo : EIATTR_PARAM_CBANK
	.align		4
        /*00c4*/ 	.byte	0x04, 0x0a
        /*00c6*/ 	.short	(.L_503 - .L_502)
	.align		4
.L_502:
        /*00c8*/ 	.word	index@(.nv.constant0._Z13phase_three_vILi16EEvPiiiiiiiii)
        /*00cc*/ 	.short	0x0380
        /*00ce*/ 	.short	0x0028


	//----- nvinfo : EIATTR_SW_WAR
	.align		4
.L_503:
        /*00d0*/ 	.byte	0x04, 0x36
        /*00d2*/ 	.short	(.L_505 - .L_504)
.L_504:
        /*00d4*/ 	.word	0x00000008
.L_505:


//--------------------- .nv.info._Z11phase_two_vILi16EEvPiiiiiii --------------------------
	.section	.nv.info._Z11phase_two_vILi16EEvPiiiiiii,"",@"SHT_CUDA_INFO"
	.sectionflags	@""
	.align	4


	//----- nvinfo : EIATTR_CUDA_API_VERSION
	.align		4
        /*0000*/ 	.byte	0x04, 0x37
        /*0002*/ 	.short	(.L_507 - .L_506)
.L_506:
        /*0004*/ 	.word	0x00000082


	//----- nvinfo : EIATTR_KPARAM_INFO
	.align		4
.L_507:
        /*0008*/ 	.byte	0x04, 0x17
        /*000a*/ 	.short	(.L_509 - .L_508)
.L_508:
        /*000c*/ 	.word	0x00000000
        /*0010*/ 	.short	0x0006
        /*0012*/ 	.short	0x001c
        /*0014*/ 	.byte	0x00, 0xf0, 0x11, 0x00


	//----- nvinfo : EIATTR_KPARAM_INFO
	.align		4
.L_509:
        /*0018*/ 	.byte	0x04, 0x17
        /*001a*/ 	.short	(.L_511 - .L_510)
.L_510:
        /*001c*/ 	.word	0x00000000
        /*0020*/ 	.short	0x0005
        /*0022*/ 	.short	0x0018
        /*0024*/ 	.byte	0x00, 0xf0, 0x11, 0x00


	//----- nvinfo : EIATTR_KPARAM_INFO
	.align		4
.L_511:
        /*0028*/ 	.byte	0x04, 0x17
        /*002a*/ 	.short	(.L_513 - .L_512)
.L_512:
        /*002c*/ 	.word	0x00000000
        /*0030*/ 	.short	0x0004
        /*0032*/ 	.short	0x0014
        /*0034*/ 	.byte	0x00, 0xf0, 0x11, 0x00


	//----- nvinfo : EIATTR_KPARAM_INFO
	.align		4
.L_513:
        /*0038*/ 	.byte	0x04, 0x17
        /*003a*/ 	.short	(.L_515 - .L_514)
.L_514:
        /*003c*/ 	.word	0x00000000
        /*0040*/ 	.short	0x0003
        /*0042*/ 	.short	0x0010
        /*0044*/ 	.byte	0x00, 0xf0, 0x11, 0x00


	//----- nvinfo : EIATTR_KPARAM_INFO
	.align		4
.L_515:
        /*0048*/ 	.byte	0x04, 0x17
        /*004a*/ 	.short	(.L_517 - .L_516)
.L_516:
        /*004c*/ 	.word	0x00000000
        /*0050*/ 	.short	0x0002
        /*0052*/ 	.short	0x000c
        /*0054*/ 	.byte	0x00, 0xf0, 0x11, 0x00


	//----- nvinfo : EIATTR_KPARAM_INFO
	.align		4
.L_517:
        /*0058*/ 	.byte	0x04, 0x17
        /*005a*/ 	.short	(.L_519 - .L_518)
.L_518:
        /*005c*/ 	.word	0x00000000
        /*0060*/ 	.short	0x0001
        /*0062*/ 	.short	0x0008
        /*0064*/ 	.byte	0x00, 0xf0, 0x11, 0x00


	//----- nvinfo : EIATTR_KPARAM_INFO
	.align		4
.L_519:
        /*0068*/ 	.byte	0x04, 0x17
        /*006a*/ 	.short	(.L_521 - .L_520)
.L_520:
        /*006c*/ 	.word	0x00000000
        /*0070*/ 	.short	0x0000
        /*0072*/ 	.short	0x0000
        /*0074*/ 	.byte	0x00, 0xf5, 0x21, 0x00


	//----- nvinfo : EIATTR_SPARSE_MMA_MASK
	.align		4
.L_521:
        /*0078*/ 	.byte	0x03, 0x50
        /*007a*/ 	.short	0x0000


	//----- nvinfo : EIATTR_MAXREG_COUNT
	.align		4
        /*007c*/ 	.byte	0x03, 0x1b
        /*007e*/ 	.short	0x00ff


	//----- nvinfo : EIATTR_NUM_BARRIERS
	.align		4
        /*0080*/ 	.byte	0x02, 0x4c
        /*0082*/ 	.byte	0x01
	.zero		1


	//----- nvinfo : EIATTR_MERCURY_ISA_VERSION
	.align		4
        /*0084*/ 	.byte	0x03, 0x5f
        /*0086*/ 	.short	0x0101


	//----- nvinfo : EIATTR_VRC_CTA_INIT_COUNT
	.align		4
        /*0088*/ 	.byte	0x02, 0x4a
	.zero		1
	.zero		1


	//----- nvinfo : EIATTR_EXIT_INSTR_OFFSETS
	.align		4
        /*008c*/ 	.byte	0x04, 0x1c
        /*008e*/ 	.short	(.L_523 - .L_522)


	//   ....[0]....
.L_522:
        /*0090*/ 	.word	0x00000230


	//   ....[1]....
        /*0094*/ 	.word	0x00000970


	//   ....[2]....
        /*0098*/ 	.word	0x00000990


	//----- nvinfo : EIATTR_CBANK_PARAM_SIZE
	.align		4
.L_523:
        /*009c*/ 	.byte	0x03, 0x19
        /*009e*/ 	.short	0x0020


	//----- nvinfo : EIATTR_PARAM_CBANK
	.align		4
        /*00a0*/ 	.byte	0x04, 0x0a
        /*00a2*/ 	.short	(.L_525 - .L_524)
	.align		4
.L_524:
        /*00a4*/ 	.word	index@(.nv.constant0._Z11phase_two_vILi16EEvPiiiiiii)
        /*00a8*/ 	.short	0x0380
        /*00aa*/ 	.short	0x0020


	//----- nvinfo : EIATTR_SW_WAR
	.align		4
.L_525:
        /*00ac*/ 	.byte	0x04, 0x36
        /*00ae*/ 	.short	(.L_527 - .L_526)
.L_526:
        /*00b0*/ 	.word	0x00000008
.L_527:


//--------------------- .nv.info._Z13phase_three_hILi16EEvPiiiiiiiii --------------------------
	.section	.nv.info._Z13phase_three_hILi16EEvPiiiiiiiii,"",@"SHT_CUDA_INFO"
	.sectionflags	@""
	.align	4


	//----- nvinfo : EIATTR_CUDA_API_VERSION
	.align		4
        /*0000*/ 	.byte	0x04, 0x37
        /*0002*/ 	.short	(.L_529 - .L_528)
.L_528:
        /*0004*/ 	.word	0x00000082


	//----- nvinfo : EIATTR_KPARAM_INFO
	.align		4
.L_529:
        /*0008*/ 	.byte	0x04, 0x17
        /*000a*/ 	.short	(.L_531 - .L_530)
.L_530:
        /*000c*/ 	.word	0x00000000
        /*0010*/ 	.short	0x0008
        /*0012*/ 	.short	0x0024
        /*0014*/ 	.byte	0x00, 0xf0, 0x11, 0x00


	//----- nvinfo : EIATTR_KPARAM_INFO
	.align		4
.L_531:
        /*0018*/ 	.byte	0x04, 0x17
        /*001a*/ 	.short	(.L_533 - .L_532)
.L_532:
        /*001c*/ 	.word	0x00000000
        /*0020*/ 	.short	0x0007
        /*0022*/ 	.short	0x0020
        /*0024*/ 	.byte	0x00, 0xf0, 0x11, 0x00


	//----- nvinfo : EIATTR_KPARAM_INFO
	.align		4
.L_533:
        /*0028*/ 	.byte	0x04, 0x17
        /*002a*/ 	.short	(.L_535 - .L_534)
.L_534:
        /*002c*/ 	.word	0x00000000
        /*0030*/ 	.short	0x0006
        /*0032*/ 	.short	0x001c
        /*0034*/ 	.byte	0x00, 0xf0, 0x11, 0x00


	//----- nvinfo : EIATTR_KPARAM_INFO
	.align		4
.L_535:
        /*0038*/ 	.byte	0x04, 0x17
        /*003a*/ 	.short	(.L_537 - .L_536)
.L_536:
        /*003c*/ 	.word	0x00000000
        /*0040*/ 	.short	0x0005
        /*0042*/ 	.short	0x0018
        /*0044*/ 	.byte	0x00, 0xf0, 0x11, 0x00


	//----- nvinfo : EIATTR_KPARAM_INFO
	.align		4
.L_537:
        /*0048*/ 	.byte	0x04, 0x17
        /*004a*/ 	.short	(.L_539 - .L_538)
.L_538:
        /*004c*/ 	.word	0x00000000
        /*0050*/ 	.short	0x0004
        /*0052*/ 	.short	0x0014
        /*0054*/ 	.byte	0x00, 0xf0, 0x11, 0x00


	//----- nvinfo : EIATTR_KPARAM_INFO
	.align		4
.L_539:
        /*0058*/ 	.byte	0x04, 0x17
        /*005a*/ 	.short	(.L_541 - .L_540)
.L_540:
        /*005c*/ 	.word	0x00000000
        /*0060*/ 	.short	0x0003
        /*0062*/ 	.short	0x0010
        /*0064*/ 	.byte	0x00, 0xf0, 0x11, 0x00


	//----- nvinfo : EIATTR_KPARAM_INFO
	.align		4
.L_541:
        /*0068*/ 	.byte	0x04, 0x17
        /*006a*/ 	.short	(.L_543 - .L_542)
.L_542:
        /*006c*/ 	.word	0x00000000
        /*0070*/ 	.short	0x0002
        /*0072*/ 	.short	0x000c
        /*0074*/ 	.byte	0x00, 0xf0, 0x11, 0x00


	//----- nvinfo : EIATTR_KPARAM_INFO
	.align		4
.L_543:
        /*0078*/ 	.byte	0x04, 0x17
        /*007a*/ 	.short	(.L_545 - .L_544)
.L_544:
        /*007c*/ 	.word	0x00000000
        /*0080*/ 	.short	0x0001
        /*0082*/ 	.short	0x0008
        /*0084*/ 	.byte	0x00, 0xf0, 0x11, 0x00


	//----- nvinfo : EIATTR_KPARAM_INFO
	.align		4
.L_545:
        /*0088*/ 	.byte	0x04, 0x17
        /*008a*/ 	.short	(.L_547 - .L_546)
.L_546:
        /*008c*/ 	.word	0x00000000
        /*0090*/ 	.short	0x0000
        /*0092*/ 	.short	0x0000
        /*0094*/ 	.byte	0x00, 0xf5, 0x21, 0x00


	//----- nvinfo : EIATTR_SPARSE_MMA_MASK
	.align		4
.L_547:
        /*0098*/ 	.byte	0x03, 0x50
        /*009a*/ 	.short	0x0000


	//----- nvinfo : EIATTR_MAXREG_COUNT
	.align		4
        /*009c*/ 	.byte	0x03, 0x1b
        /*009e*/ 	.short	0x00ff


	//----- nvinfo : EIATTR_NUM_BARRIERS
	.align		4
        /*00a0*/ 	.byte	0x02, 0x4c
        /*00a2*/ 	.byte	0x01
	.zero		1


	//----- nvinfo : EIATTR_MERCURY_ISA_VERSION
	.align		4
        /*00a4*/ 	.byte	0x03, 0x5f
        /*00a6*/ 	.short	0x0101


	//----- nvinfo : EIATTR_VRC_CTA_INIT_COUNT
	.align		4
        /*00a8*/ 	.byte	0x02, 0x4a
	.zero		1
	.zero		1


	//----- nvinfo : EIATTR_EXIT_INSTR_OFFSETS
	.align		4
        /*00ac*/ 	.byte	0x04, 0x1c
        /*00ae*/ 	.short	(.L_549 - .L_548)


	//   ....[0]....
.L_548:
        /*00b0*/ 	.word	0x00000040


	//   ....[1]....
        /*00b4*/ 	.word	0x00000310


	//   ....[2]....
        /*00b8*/ 	.word	0x000005e0


	//   ....[3]....
        /*00bc*/ 	.word	0x00000600


	//----- nvinfo : EIATTR_CBANK_PARAM_SIZE
	.align		4
.L_549:
        /*00c0*/ 	.byte	0x03, 0x19
        /*00c2*/ 	.short	0x0028


	//----- nvinfo : EIATTR_PARAM_CBANK
	.align		4
        /*00c4*/ 	.byte	0x04, 0x0a
        /*00c6*/ 	.short	(.L_551 - .L_550)
	.align		4
.L_550:
        /*00c8*/ 	.word	index@(.nv.constant0._Z13phase_three_hILi16EEvPiiiiiiiii)
        /*00cc*/ 	.short	0x0380
        /*00ce*/ 	.short	0x0028


	//----- nvinfo : EIATTR_SW_WAR
	.align		4
.L_551:
        /*00d0*/ 	.byte	0x04, 0x36
        /*00d2*/ 	.short	(.L_553 - .L_552)
.L_552:
        /*00d4*/ 	.word	0x00000008
.L_553:


//--------------------- .nv.info._Z11phase_two_hILi16EEvPiiiiiii --------------------------
	.section	.nv.info._Z11phase_two_hILi16EEvPiiiiiii,"",@"SHT_CUDA_INFO"
	.sectionflags	@""
	.align	4


	//----- nvinfo : EIATTR_CUDA_API_VERSION
	.align		4
        /*0000*/ 	.byte	0x04, 0x37
        /*0002*/ 	.short	(.L_555 - .L_554)
.L_554:
        /*0004*/ 	.word	0x00000082


	//----- nvinfo : EIATTR_KPARAM_INFO
	.align		4
.L_555:
        /*0008*/ 	.byte	0x04, 0x17
        /*000a*/ 	.short	(.L_557 - .L_556)
.L_556:
        /*000c*/ 	.word	0x00000000
        /*0010*/ 	.short	0x0006
        /*0012*/ 	.short	0x001c
        /*0014*/ 	.byte	0x00, 0xf0, 0x11, 0x00


	//----- nvinfo : EIATTR_KPARAM_INFO
	.align		4
.L_557:
        /*0018*/ 	.byte	0x04, 0x17
        /*001a*/ 	.short	(.L_559 - .L_558)
.L_558:
        /*001c*/ 	.word	0x00000000
        /*0020*/ 	.short	0x0005
        /*0022*/ 	.short	0x0018
        /*0024*/ 	.byte	0x00, 0xf0, 0x11, 0x00


	//----- nvinfo : EIATTR_KPARAM_INFO
	.align		4
.L_559:
        /*0028*/ 	.byte	0x04, 0x17
        /*002a*/ 	.short	(.L_561 - .L_560)
.L_560:
        /*002c*/ 	.word	0x00000000
        /*0030*/ 	.short	0x0004
        /*0032*/ 	.short	0x0014
        /*0034*/ 	.byte	0x00, 0xf0, 0x11, 0x00


	//----- nvinfo : EIATTR_KPARAM_INFO
	.align		4
.L_561:
        /*0038*/ 	.byte	0x04, 0x17
        /*003a*/ 	.short	(.L_563 - .L_562)
.L_562:
        /*003c*/ 	.word	0x00000000
        /*0040*/ 	.short	0x0003
        /*0042*/ 	.short	0x0010
        /*0044*/ 	.byte	0x00, 0xf0, 0x11, 0x00


	//----- nvinfo : EIATTR_KPARAM_INFO
	.align		4
.L_563:
        /*0048*/ 	.byte	0x04, 0x17
        /*004a*/ 	.short	(.L_565 - .L_564)
.L_564:
        /*004c*/ 	.word	0x00000000
        /*0050*/ 	.short	0x0002
        /*0052*/ 	.short	0x000c
        /*0054*/ 	.byte	0x00, 0xf0, 0x11, 0x00


	//----- nvinfo : EIATTR_KPARAM_INFO
	.align		4
.L_565:
        /*0058*/ 	.byte	0x04, 0x17
        /*005a*/ 	.short	(.L_567 - .L_566)
.L_566:
        /*005c*/ 	.word	0x00000000
        /*0060*/ 	.short	0x0001
        /*0062*/ 	.short	0x0008
        /*0064*/ 	.byte	0x00, 0xf0, 0x11, 0x00


	//----- nvinfo : EIATTR_KPARAM_INFO
	.align		4
.L_567:
        /*0068*/ 	.byte	0x04, 0x17
        /*006a*/ 	.short	(.L_569 - .L_568)
.L_568:
        /*006c*/ 	.word	0x00000000
        /*0070*/ 	.short	0x0000
        /*0072*/ 	.short	0x0000
        /*0074*/ 	.byte	0x00, 0xf5, 0x21, 0x00


	//----- nvinfo : EIATTR_SPARSE_MMA_MASK
	.align		4
.L_569:
        /*0078*/ 	.byte	0x03, 0x50
        /*007a*/ 	.short	0x0000


	//----- nvinfo : EIATTR_MAXREG_COUNT
	.align		4
        /*007c*/ 	.byte	0x03, 0x1b
        /*007e*/ 	.short	0x00ff


	//----- nvinfo : EIATTR_NUM_BARRIERS
	.align		4
        /*0080*/ 	.byte	0x02, 0x4c
        /*0082*/ 	.byte	0x01
	.zero		1


	//----- nvinfo : EIATTR_MERCURY_ISA_VERSION
	.align		4
        /*0084*/ 	.byte	0x03, 0x5f
        /*0086*/ 	.short	0x0101


	//----- nvinfo : EIATTR_VRC_CTA_INIT_COUNT
	.align		4
        /*0088*/ 	.byte	0x02, 0x4a
	.zero		1
	.zero		1


	//----- nvinfo : EIATTR_EXIT_INSTR_OFFSETS
	.align		4
        /*008c*/ 	.byte	0x04, 0x1c
        /*008e*/ 	.short	(.L_571 - .L_570)


	//   ....[0]....
.L_570:
        /*0090*/ 	.word	0x00000230


	//   ....[1]....
        /*0094*/ 	.word	0x00000970


	//   ....[2]....
        /*0098*/ 	.word	0x00000990


	//----- nvinfo : EIATTR_CBANK_PARAM_SIZE
	.align		4
.L_571:
        /*009c*/ 	.byte	0x03, 0x19
        /*009e*/ 	.short	0x0020


	//----- nvinfo : EIATTR_PARAM_CBANK
	.align		4
        /*00a0*/ 	.byte	0x04, 0x0a
        /*00a2*/ 	.short	(.L_573 - .L_572)
	.align		4
.L_572:
        /*00a4*/ 	.word	index@(.nv.constant0._Z11phase_two_hILi16EEvPiiiiiii)
        /*00a8*/ 	.short	0x0380
        /*00aa*/ 	.short	0x0020


	//----- nvinfo : EIATTR_SW_WAR
	.align		4
.L_573:
        /*00ac*/ 	.byte	0x04, 0x36
        /*00ae*/ 	.short	(.L_575 - .L_574)
.L_574:
        /*00b0*/ 	.word	0x00000008
.L_575:


//--------------------- .nv.info._Z11phase_threeILi16EEvPiiiiiii --------------------------
	.section	.nv.info._Z11phase_threeILi16EEvPiiiiiii,"",@"SHT_CUDA_INFO"
	.sectionflags	@""
	.align	4


	//----- nvinfo : EIATTR_CUDA_API_VERSION
	.align		4
        /*0000*/ 	.byte	0x04, 0x37
        /*0002*/ 	.short	(.L_577 - .L_576)
.L_576:
        /*0004*/ 	.word	0x00000082


	//----- nvinfo : EIATTR_KPARAM_INFO
	.align		4
.L_577:
        /*0008*/ 	.byte	0x04, 0x17
        /*000a*/ 	.short	(.L_579 - .L_578)
.L_578:
        /*000c*/ 	.word	0x00000000
        /*0010*/ 	.short	0x0006
        /*0012*/ 	.short	0x001c
        /*0014*/ 	.byte	0x00, 0xf0, 0x11, 0x00


	//----- nvinfo : EIATTR_KPARAM_INFO
	.align		4
.L_579:
        /*0018*/ 	.byte	0x04, 0x17
        /*001a*/ 	.short	(.L_581 - .L_580)
.L_580:
        /*001c*/ 	.word	0x00000000
        /*0020*/ 	.short	0x0005
        /*0022*/ 	.short	0x0018
        /*0024*/ 	.byte	0x00, 0xf0, 0x11, 0x00


	//----- nvinfo : EIATTR_KPARAM_INFO
	.align		4
.L_581:
        /*0028*/ 	.byte	0x04, 0x17
        /*002a*/ 	.short	(.L_583 - .L_582)
.L_582:
        /*002c*/ 	.word	0x00000000
        /*0030*/ 	.short	0x0004
        /*0032*/ 	.short	0x0014
        /*0034*/ 	.byte	0x00, 0xf0, 0x11, 0x00


	//----- nvinfo : EIATTR_KPARAM_INFO
	.align		4
.L_583:
        /*0038*/ 	.byte	0x04, 0x17
        /*003a*/ 	.short	(.L_585 - .L_584)
.L_584:
        /*003c*/ 	.word	0x00000000
        /*0040*/ 	.short	0x0003
        /*0042*/ 	.short	0x0010
        /*0044*/ 	.byte	0x00, 0xf0, 0x11, 0x00


	//----- nvinfo : EIATTR_KPARAM_INFO
	.align		4
.L_585:
        /*0048*/ 	.byte	0x04, 0x17
        /*004a*/ 	.short	(.L_587 - .L_586)
.L_586:
        /*004c*/ 	.word	0x00000000
        /*0050*/ 	.short	0x0002
        /*0052*/ 	.short	0x000c
        /*0054*/ 	.byte	0x00, 0xf0, 0x11, 0x00


	//----- nvinfo : EIATTR_KPARAM_INFO
	.align		4
.L_587:
        /*0058*/ 	.byte	0x04, 0x17
        /*005a*/ 	.short	(.L_589 - .L_588)
.L_588:
        /*005c*/ 	.word	0x00000000
        /*0060*/ 	.short	0x0001
        /*0062*/ 	.short	0x0008
        /*0064*/ 	.byte	0x00, 0xf0, 0x11, 0x00


	//----- nvinfo : EIATTR_KPARAM_INFO
	.align		4
.L_589:
        /*0068*/ 	.byte	0x04, 0x17
        /*006a*/ 	.short	(.L_591 - .L_590)
.L_590:
        /*006c*/ 	.word	0x00000000
        /*0070*/ 	.short	0x0000
        /*0072*/ 	.short	0x0000
        /*0074*/ 	.byte	0x00, 0xf5, 0x21, 0x00


	//----- nvinfo : EIATTR_SPARSE_MMA_MASK
	.align		4
.L_591:
        /*0078*/ 	.byte	0x03, 0x50
        /*007a*/ 	.short	0x0000


	//----- nvinfo : EIATTR_MAXREG_COUNT
	.align		4
        /*007c*/ 	.byte	0x03, 0x1b
        /*007e*/ 	.short	0x00ff


	//----- nvinfo : EIATTR_NUM_BARRIERS
	.align		4
        /*0080*/ 	.byte	0x02, 0x4c
        /*0082*/ 	.byte	0x01
	.zero		1


	//----- nvinfo : EIATTR_MERCURY_ISA_VERSION
	.align		4
        /*0084*/ 	.byte	0x03, 0x5f
        /*0086*/ 	.short	0x0101


	//----- nvinfo : EIATTR_VRC_CTA_INIT_COUNT
	.align		4
        /*0088*/ 	.byte	0x02, 0x4a
	.zero		1
	.zero		1


	//----- nvinfo : EIATTR_EXIT_INSTR_OFFSETS
	.align		4
        /*008c*/ 	.byte	0x04, 0x1c
        /*008e*/ 	.short	(.L_593 - .L_592)


	//   ....[0]....
.L_592:
        /*0090*/ 	.word	0x00000060


	//   ....[1]....
        /*0094*/ 	.word	0x00000300


	//   ....[2]....
        /*0098*/ 	.word	0x000005d0


	//   ....[3]....
        /*009c*/ 	.word	0x000005f0


	//----- nvinfo : EIATTR_CBANK_PARAM_SIZE
	.align		4
.L_593:
        /*00a0*/ 	.byte	0x03, 0x19
        /*00a2*/ 	.short	0x0020


	//----- nvinfo : EIATTR_PARAM_CBANK
	.align		4
        /*00a4*/ 	.byte	0x04, 0x0a
        /*00a6*/ 	.short	(.L_595 - .L_594)
	.align		4
.L_594:
        /*00a8*/ 	.word	index@(.nv.constant0._Z11phase_threeILi16EEvPiiiiiii)
        /*00ac*/ 	.short	0x0380
        /*00ae*/ 	.short	0x0020


	//----- nvinfo : EIATTR_SW_WAR
	.align		4
.L_595:
        /*00b0*/ 	.byte	0x04, 0x36
        /*00b2*/ 	.short	(.L_597 - .L_596)
.L_596:
        /*00b4*/ 	.word	0x00000008
.L_597:


//--------------------- .nv.info._Z9phase_twoILi16EEvPiiiiii --------------------------
	.section	.nv.info._Z9phase_twoILi16EEvPiiiiii,"",@"SHT_CUDA_INFO"
	.sectionflags	@""
	.align	4


	//----- nvinfo : EIATTR_CUDA_API_VERSION
	.align		4
        /*0000*/ 	.byte	0x04, 0x37
        /*0002*/ 	.short	(.L_599 - .L_598)
.L_598:
        /*0004*/ 	.word	0x00000082


	//----- nvinfo : EIATTR_KPARAM_INFO
	.align		4
.L_599:
        /*0008*/ 	.byte	0x04, 0x17
        /*000a*/ 	.short	(.L_601 - .L_600)
.L_600:
        /*000c*/ 	.word	0x00000000
        /*0010*/ 	.short	0x0005
        /*0012*/ 	.short	0x0018
        /*0014*/ 	.byte	0x00, 0xf0, 0x11, 0x00


	//----- nvinfo : EIATTR_KPARAM_INFO
	.align		4
.L_601:
        /*0018*/ 	.byte	0x04, 0x17
        /*001a*/ 	.short	(.L_603 - .L_602)
.L_602:
        /*001c*/ 	.word	0x00000000
        /*0020*/ 	.short	0x0004
        /*0022*/ 	.short	0x0014
        /*0024*/ 	.byte	0x00, 0xf0, 0x11, 0x00


	//----- nvinfo : EIATTR_KPARAM_INFO
	.align		4
.L_603:
        /*0028*/ 	.byte	0x04, 0x17
        /*002a*/ 	.short	(.L_605 - .L_604)
.L_604:
        /*002c*/ 	.word	0x00000000
        /*0030*/ 	.short	0x0003
        /*0032*/ 	.short	0x0010
        /*0034*/ 	.byte	0x00, 0xf0, 0x11, 0x00


	//----- nvinfo : EIATTR_KPARAM_INFO
	.align		4
.L_605:
        /*0038*/ 	.byte	0x04, 0x17
        /*003a*/ 	.short	(.L_607 - .L_606)
.L_606:
        /*003c*/ 	.word	0x00000000
        /*0040*/ 	.short	0x0002
        /*0042*/ 	.short	0x000c
        /*0044*/ 	.byte	0x00, 0xf0, 0x11, 0x00


	//----- nvinfo : EIATTR_KPARAM_INFO
	.align		4
.L_607:
        /*0048*/ 	.byte	0x04, 0x17
        /*004a*/ 	.short	(.L_609 - .L_608)
.L_608:
        /*004c*/ 	.word	0x00000000
        /*0050*/ 	.short	0x0001
        /*0052*/ 	.short	0x0008
        /*0054*/ 	.byte	0x00, 0xf0, 0x11, 0x00


	//----- nvinfo : EIATTR_KPARAM_INFO
	.align		4
.L_609:
        /*0058*/ 	.byte	0x04, 0x17
        /*005a*/ 	.short	(.L_611 - .L_610)
.L_610:
        /*005c*/ 	.word	0x00000000
        /*0060*/ 	.short	0x0000
        /*0062*/ 	.short	0x0000
        /*0064*/ 	.byte	0x00, 0xf5, 0x21, 0x00


	//----- nvinfo : EIATTR_SPARSE_MMA_MASK
	.align		4
.L_611:
        /*0068*/ 	.byte	0x03, 0x50
        /*006a*/ 	.short	0x0000


	//----- nvinfo : EIATTR_MAXREG_COUNT
	.align		4
        /*006c*/ 	.byte	0x03, 0x1b
        /*006e*/ 	.short	0x00ff


	//----- nvinfo : EIATTR_NUM_BARRIERS
	.align		4
        /*0070*/ 	.byte	0x02, 0x4c
        /*0072*/ 	.byte	0x01
	.zero		1


	//----- nvinfo : EIATTR_MERCURY_ISA_VERSION
	.align		4
        /*0074*/ 	.byte	0x03, 0x5f
        /*0076*/ 	.short	0x0101


	//----- nvinfo : EIATTR_VRC_CTA_INIT_COUNT
	.align		4
        /*0078*/ 	.byte	0x02, 0x4a
	.zero		1
	.zero		1


	//----- nvinfo : EIATTR_EXIT_INSTR_OFFSETS
	.align		4
        /*007c*/ 	.byte	0x04, 0x1c
        /*007e*/ 	.short	(.L_613 - .L_612)


	//   ....[0]....
.L_612:
        /*0080*/ 	.word	0x00000040


	//   ....[1]....
        /*0084*/ 	.word	0x00000360


	//   ....[2]....
        /*0088*/ 	.word	0x00001220


	//   ....[3]....
        /*008c*/ 	.word	0x00001240


	//----- nvinfo : EIATTR_CRS_STACK_SIZE
	.align		4
.L_613:
        /*0090*/ 	.byte	0x04, 0x1e
        /*0092*/ 	.short	(.L_615 - .L_614)
.L_614:
        /*0094*/ 	.word	0x00000000


	//----- nvinfo : EIATTR_CBANK_PARAM_SIZE
	.align		4
.L_615:
        /*0098*/ 	.byte	0x03, 0x19
        /*009a*/ 	.short	0x001c


	//----- nvinfo : EIATTR_PARAM_CBANK
	.align		4
        /*009c*/ 	.byte	0x04, 0x0a
        /*009e*/ 	.short	(.L_617 - .L_616)
	.align		4
.L_616:
        /*00a0*/ 	.word	index@(.nv.constant0._Z9phase_twoILi16EEvPiiiiii)
        /*00a4*/ 	.short	0x0380
        /*00a6*/ 	.short	0x001c


	//----- nvinfo : EIATTR_SW_WAR
	.align		4
.L_617:
        /*00a8*/ 	.byte	0x04, 0x36
        /*00aa*/ 	.short	(.L_619 - .L_618)
.L_618:
        /*00ac*/ 	.word	0x00000008
.L_619:


//--------------------- .nv.info._Z9phase_oneILi16EEvPiiii --------------------------
	.section	.nv.info._Z9phase_oneILi16EEvPiiii,"",@"SHT_CUDA_INFO"
	.sectionflags	@""
	.align	4


	//----- nvinfo : EIATTR_CUDA_API_VERSION
	.align		4
        /*0000*/ 	.byte	0x04, 0x37
        /*0002*/ 	.short	(.L_621 - .L_620)
.L_620:
        /*0004*/ 	.word	0x00000082


	//----- nvinfo : EIATTR_KPARAM_INFO
	.align		4
.L_621:
        /*0008*/ 	.byte	0x04, 0x17
        /*000a*/ 	.short	(.L_623 - .L_622)
.L_622:
        /*000c*/ 	.word	0x00000000
        /*0010*/ 	.short	0x0003
        /*0012*/ 	.short	0x0010
        /*0014*/ 	.byte	0x00, 0xf0, 0x11, 0x00


	//----- nvinfo : EIATTR_KPARAM_INFO
	.align		4
.L_623:
        /*0018*/ 	.byte	0x04, 0x17
        /*001a*/ 	.short	(.L_625 - .L_624)
.L_624:
        /*001c*/ 	.word	0x00000000
        /*0020*/ 	.short	0x0002
        /*0022*/ 	.short	0x000c
        /*0024*/ 	.byte	0x00, 0xf0, 0x11, 0x00


	//----- nvinfo : EIATTR_KPARAM_INFO
	.align		4
.L_625:
        /*0028*/ 	.byte	0x04, 0x17
        /*002a*/ 	.short	(.L_627 - .L_626)
.L_626:
        /*002c*/ 	.word	0x00000000
        /*0030*/ 	.short	0x0001
        /*0032*/ 	.short	0x0008
        /*0034*/ 	.byte	0x00, 0xf0, 0x11, 0x00


	//----- nvinfo : EIATTR_KPARAM_INFO
	.align		4
.L_627:
        /*0038*/ 	.byte	0x04, 0x17
        /*003a*/ 	.short	(.L_629 - .L_628)
.L_628:
        /*003c*/ 	.word	0x00000000
        /*0040*/ 	.short	0x0000
        /*0042*/ 	.short	0x0000
        /*0044*/ 	.byte	0x00, 0xf5, 0x21, 0x00


	//----- nvinfo : EIATTR_SPARSE_MMA_MASK
	.align		4
.L_629:
        /*0048*/ 	.byte	0x03, 0x50
        /*004a*/ 	.short	0x0000


	//----- nvinfo : EIATTR_MAXREG_COUNT
	.align		4
        /*004c*/ 	.byte	0x03, 0x1b
        /*004e*/ 	.short	0x00ff


	//----- nvinfo : EIATTR_NUM_BARRIERS
	.align		4
        /*0050*/ 	.byte	0x02, 0x4c
        /*0052*/ 	.byte	0x01
	.zero		1


	//----- nvinfo : EIATTR_MERCURY_ISA_VERSION
	.align		4
        /*0054*/ 	.byte	0x03, 0x5f
        /*0056*/ 	.short	0x0101


	//----- nvinfo : EIATTR_VRC_CTA_INIT_COUNT
	.align		4
        /*0058*/ 	.byte	0x02, 0x4a
	.zero		1
	.zero		1


	//----- nvinfo : EIATTR_EXIT_INSTR_OFFSETS
	.align		4
        /*005c*/ 	.byte	0x04, 0x1c
        /*005e*/ 	.short	(.L_631 - .L_630)


	//   ....[0]....
.L_630:
        /*0060*/ 	.word	0x00000150


	//   ....[1]....
        /*0064*/ 	.word	0x00000890


	//   ....[2]....
        /*0068*/ 	.word	0x000008b0


	//----- nvinfo : EIATTR_CBANK_PARAM_SIZE
	.align		4
.L_631:
        /*006c*/ 	.byte	0x03, 0x19
        /*006e*/ 	.short	0x0014


	//----- nvinfo : EIATTR_PARAM_CBANK
	.align		4
        /*0070*/ 	.byte	0x04, 0x0a
        /*0072*/ 	.short	(.L_633 - .L_632)
	.align		4
.L_632:
        /*0074*/ 	.word	index@(.nv.constant0._Z9phase_oneILi16EEvPiiii)
        /*0078*/ 	.short	0x0380
        /*007a*/ 	.short	0x0014


	//----- nvinfo : EIATTR_SW_WAR
	.align		4
.L_633:
        /*007c*/ 	.byte	0x04, 0x36
        /*007e*/ 	.short	(.L_635 - .L_634)
.L_634:
        /*0080*/ 	.word	0x00000008
.L_635:


//--------------------- .nv.info._Z13phase_three_vILi8EEvPiiiiiiiii --------------------------
	.section	.nv.info._Z13phase_three_vILi8EEvPiiiiiiiii,"",@"SHT_CUDA_INFO"
	.sectionflags	@""
	.align	4


	//----- nvinfo : EIATTR_CUDA_API_VERSION
	.align		4
        /*0000*/ 	.byte	0x04, 0x37
        /*0002*/ 	.short	(.L_637 - .L_636)
.L_636:
        /*0004*/ 	.word	0x00000082


	//----- nvinfo : EIATTR_KPARAM_INFO
	.align		4
.L_637:
        /*0008*/ 	.byte	0x04, 0x17
        /*000a*/ 	.short	(.L_639 - .L_638)
.L_638:
        /*000c*/ 	.word	0x00000000
        /*0010*/ 	.short	0x0008
        /*0012*/ 	.short	0x0024
        /*0014*/ 	.byte	0x00, 0xf0, 0x11, 0x00


	//----- nvinfo : EIATTR_KPARAM_INFO
	.align		4
.L_639:
        /*0018*/ 	.byte	0x04, 0x17
        /*001a*/ 	.short	(.L_641 - .L_640)
.L_640:
        /*001c*/ 	.word	0x00000000
        /*0020*/ 	.short	0x0007
        /*0022*/ 	.short	0x0020
        /*0024*/ 	.byte	0x00, 0xf0, 0x11, 0x00


	//----- nvinfo : EIATTR_KPARAM_INFO
	.align		4
.L_641:
        /*0028*/ 	.byte	0x04, 0x17
        /*002a*/ 	.short	(.L_643 - .L_642)
.L_642:
        /*002c*/ 	.word	0x00000000
        /*0030*/ 	.short	0x0006
        /*0032*/ 	.short	0x001c
        /*0034*/ 	.byte	0x00, 0xf0, 0x11, 0x00


	//----- nvinfo : EIATTR_KPARAM_INFO
	.align		4
.L_643:
        /*0038*/ 	.byte	0x04, 0x17
        /*003a*/ 	.short	(.L_645 - .L_644)
.L_644:
        /*003c*/ 	.word	0x00000000
        /*0040*/ 	.short	0x0005
        /*0042*/ 	.short	0x0018
        /*0044*/ 	.byte	0x00, 0xf0, 0x11, 0x00


	//----- nvinfo : EIATTR_KPARAM_INFO
	.align		4
.L_645:
        /*0048*/ 	.byte	0x04, 0x17
        /*004a*/ 	.short	(.L_647 - .L_646)
.L_646:
        /*004c*/ 	.word	0x00000000
        /*0050*/ 	.short	0x0004
        /*0052*/ 	.short	0x0014
        /*0054*/ 	.byte	0x00, 0xf0, 0x11, 0x00


	//----- nvinfo : EIATTR_KPARAM_INFO
	.align		4
.L_647:
        /*0058*/ 	.byte	0x04, 0x17
        /*005a*/ 	.short	(.L_649 - .L_648)
.L_648:
        /*005c*/ 	.word	0x00000000
        /*0060*/ 	.short	0x0003
        /*0062*/ 	.short	0x0010
        /*0064*/ 	.byte	0x00, 0xf0, 0x11, 0x00


	//----- nvinfo : EIATTR_KPARAM_INFO
	.align		4
.L_649:
        /*0068*/ 	.byte	0x04, 0x17
        /*006a*/ 	.short	(.L_651 - .L_650)
.L_650:
        /*006c*/ 	.word	0x00000000
        /*0070*/ 	.short	0x0002
        /*0072*/ 	.short	0x000c
        /*0074*/ 	.byte	0x00, 0xf0, 0x11, 0x00


	//----- nvinfo : EIATTR_KPARAM_INFO
	.align		4
.L_651:
        /*0078*/ 	.byte	0x04, 0x17
        /*007a*/ 	.short	(.L_653 - .L_652)
.L_652:
        /*007c*/ 	.word	0x00000000
        /*0080*/ 	.short	0x0001
        /*0082*/ 	.short	0x0008
        /*0084*/ 	.byte	0x00, 0xf0, 0x11, 0x00


	//----- nvinfo : EIATTR_KPARAM_INFO
	.align		4
.L_653:
        /*0088*/ 	.byte	0x04, 0x17
        /*008a*/ 	.short	(.L_655 - .L_654)
.L_654:
        /*008c*/ 	.word	0x00000000
        /*0090*/ 	.short	0x0000
        /*0092*/ 	.short	0x0000
        /*0094*/ 	.byte	0x00, 0xf5, 0x21, 0x00


	//----- nvinfo : EIATTR_SPARSE_MMA_MASK
	.align		4
.L_655:
        /*0098*/ 	.byte	0x03, 0x50
        /*009a*/ 	.short	0x0000


	//----- nvinfo : EIATTR_MAXREG_COUNT
	.align		4
        /*009c*/ 	.byte	0x03, 0x1b
        /*009e*/ 	.short	0x00ff


	//----- nvinfo : EIATTR_NUM_BARRIERS
	.align		4
        /*00a0*/ 	.byte	0x02, 0x4c
        /*00a2*/ 	.byte	0x01
	.zero		1


	//----- nvinfo : EIATTR_MERCURY_ISA_VERSION
	.align		4
        /*00a4*/ 	.byte	0x03, 0x5f
        /*00a6*/ 	.short	0x0101


	//----- nvinfo : EIATTR_VRC_CTA_INIT_COUNT
	.align		4
        /*00a8*/ 	.byte	0x02, 0x4a
	.zero		1
	.zero		1


	//----- nvinfo : EIATTR_EXIT_INSTR_OFFSETS
	.align		4
        /*00ac*/ 	.byte	0x04, 0x1c
        /*00ae*/ 	.short	(.L_657 - .L_656)


	//   ....[0]....
.L_656:
        /*00b0*/ 	.word	0x00000040


	//   ....[1]....
        /*00b4*/ 	.word	0x00000310


	//   ....[2]....
        /*00b8*/ 	.word	0x000004c0


	//   ....[3]....
        /*00bc*/ 	.word	0x000004e0


	//----- nvinfo : EIATTR_CBANK_PARAM_SIZE
	.align		4
.L_657:
        /*00c0*/ 	.byte	0x03, 0x19
        /*00c2*/ 	.short	0x0028


	//----- nvinfo : EIATTR_PARAM_CBANK
	.align		4
        /*00c4*/ 	.byte	0x04, 0x0a
        /*00c6*/ 	.short	(.L_659 - .L_658)
	.align		4
.L_658:
        /*00c8*/ 	.word	index@(.nv.constant0._Z13phase_three_vILi8EEvPiiiiiiiii)
        /*00cc*/ 	.short	0x0380
        /*00ce*/ 	.short	0x0028


	//----- nvinfo : EIATTR_SW_WAR
	.align		4
.L_659:
        /*00d0*/ 	.byte	0x04, 0x36
        /*00d2*/ 	.short	(.L_661 - .L_660)
.L_660:
        /*00d4*/ 	.word	0x00000008
.L_661:


//--------------------- .nv.info._Z11phase_two_vILi8EEvPiiiiiii --------------------------
	.section	.nv.info._Z11phase_two_vILi8EEvPiiiiiii,"",@"SHT_CUDA_INFO"
	.sectionflags	@""
	.align	4


	//----- nvinfo : EIATTR_CUDA_API_VERSION
	.align		4
        /*0000*/ 	.byte	0x04, 0x37
        /*0002*/ 	.short	(.L_663 - .L_662)
.L_662:
        /*0004*/ 	.word	0x00000082


	//----- nvinfo : EIATTR_KPARAM_INFO
	.align		4
.L_663:
        /*0008*/ 	.byte	0x04, 0x17
        /*000a*/ 	.short	(.L_665 - .L_664)
.L_664:
        /*000c*/ 	.word	0x00000000
        /*0010*/ 	.short	0x0006
        /*0012*/ 	.short	0x001c
        /*0014*/ 	.byte	0x00, 0xf0, 0x11, 0x00


	//----- nvinfo : EIATTR_KPARAM_INFO
	.align		4
.L_665:
        /*0018*/ 	.byte	0x04, 0x17
        /*001a*/ 	.short	(.L_667 - .L_666)
.L_666:
        /*001c*/ 	.word	0x00000000
        /*0020*/ 	.short	0x0005
        /*0022*/ 	.short	0x0018
        /*0024*/ 	.byte	0x00, 0xf0, 0x11, 0x00


	//----- nvinfo : EIATTR_KPARAM_INFO
	.align		4
.L_667:
        /*0028*/ 	.byte	0x04, 0x17
        /*002a*/ 	.short	(.L_669 - .L_668)
.L_668:
        /*002c*/ 	.word	0x00000000
        /*0030*/ 	.short	0x0004
        /*0032*/ 	.short	0x0014
        /*0034*/ 	.byte	0x00, 0xf0, 0x11, 0x00


	//----- nvinfo : EIATTR_KPARAM_INFO
	.align		4
.L_669:
        /*0038*/ 	.byte	0x04, 0x17
        /*003a*/ 	.short	(.L_671 - .L_670)
.L_670:
        /*003c*/ 	.word	0x00000000
        /*0040*/ 	.short	0x0003
        /*0042*/ 	.short	0x0010
        /*0044*/ 	.byte	0x00, 0xf0, 0x11, 0x00


	//----- nvinfo : EIATTR_KPARAM_INFO
	.align		4
.L_671:
        /*0048*/ 	.byte	0x04, 0x17
        /*004a*/ 	.short	(.L_673 - .L_672)
.L_672:
        /*004c*/ 	.word	0x00000000
        /*0050*/ 	.short	0x0002
        /*0052*/ 	.short	0x000c
        /*0054*/ 	.byte	0x00, 0xf0, 0x11, 0x00


	//----- nvinfo : EIATTR_KPARAM_INFO
	.align		4
.L_673:
        /*0058*/ 	.byte	0x04, 0x17
        /*005a*/ 	.short	(.L_675 - .L_674)
.L_674:
        /*005c*/ 	.word	0x00000000
        /*0060*/ 	.short	0x0001
        /*0062*/ 	.short	0x0008
        /*0064*/ 	.byte	0x00, 0xf0, 0x11, 0x00


	//----- nvinfo : EIATTR_KPARAM_INFO
	.align		4
.L_675:
        /*0068*/ 	.byte	0x04, 0x17
        /*006a*/ 	.short	(.L_677 - .L_676)
.L_676:
        /*006c*/ 	.word	0x00000000
        /*0070*/ 	.short	0x0000
        /*0072*/ 	.short	0x0000
        /*0074*/ 	.byte	0x00, 0xf5, 0x21, 0x00


	//----- nvinfo : EIATTR_SPARSE_MMA_MASK
	.align		4
.L_677:
        /*0078*/ 	.byte	0x03, 0x50
        /*007a*/ 	.short	0x0000


	//----- nvinfo : EIATTR_MAXREG_COUNT
	.align		4
        /*007c*/ 	.byte	0x03, 0x1b
        /*007e*/ 	.short	0x00ff


	//----- nvinfo : EIATTR_NUM_BARRIERS
	.align		4
        /*0080*/ 	.byte	0x02, 0x4c
        /*0082*/ 	.byte	0x01
	.zero		1


	//----- nvinfo : EIATTR_MERCURY_ISA_VERSION
	.align		4
        /*0084*/ 	.byte	0x03, 0x5f
        /*0086*/ 	.short	0x0101


	//----- nvinfo : EIATTR_VRC_CTA_INIT_COUNT
	.align		4
        /*0088*/ 	.byte	0x02, 0x4a
	.zero		1
	.zero		1


	//----- nvinfo : EIATTR_EXIT_INSTR_OFFSETS
	.align		4
        /*008c*/ 	.byte	0x04, 0x1c
        /*008e*/ 	.short	(.L_679 - .L_678)


	//   ....[0]....
.L_678:
        /*0090*/ 	.word	0x00000230


	//   ....[1]....
        /*0094*/ 	.word	0x000005f0


	//   ....[2]....
        /*0098*/ 	.word	0x00000610


	//----- nvinfo : EIATTR_CBANK_PARAM_SIZE
	.align		4
.L_679:
        /*009c*/ 	.byte	0x03, 0x19
        /*009e*/ 	.short	0x0020


	//----- nvinfo : EIATTR_PARAM_CBANK
	.align		4
        /*00a0*/ 	.byte	0x04, 0x0a
        /*00a2*/ 	.short	(.L_681 - .L_680)
	.align		4
.L_680:
        /*00a4*/ 	.word	index@(.nv.constant0._Z11phase_two_vILi8EEvPiiiiiii)
        /*00a8*/ 	.short	0x0380
        /*00aa*/ 	.short	0x0020


	//----- nvinfo : EIATTR_SW_WAR
	.align		4
.L_681:
        /*00ac*/ 	.byte	0x04, 0x36
        /*00ae*/ 	.short	(.L_683 - .L_682)
.L_682:
        /*00b0*/ 	.word	0x00000008
.L_683:


//--------------------- .nv.info._Z13phase_three_hILi8EEvPiiiiiiiii --------------------------
	.section	.nv.info._Z13phase_three_hILi8EEvPiiiiiiiii,"",@"SHT_CUDA_INFO"
	.sectionflags	@""
	.align	4


	//----- nvinfo : EIATTR_CUDA_API_VERSION
	.align		4
        /*0000*/ 	.byte	0x04, 0x37
        /*0002*/ 	.short	(.L_685 - .L_684)
.L_684:
        /*0004*/ 	.word	0x00000082


	//----- nvinfo : EIATTR_KPARAM_INFO
	.align		4
.L_685:
        /*0008*/ 	.byte	0x04, 0x17
        /*000a*/ 	.short	(.L_687 - .L_686)
.L_686:
        /*000c*/ 	.word	0x00000000
        /*0010*/ 	.short	0x0008
        /*0012*/ 	.short	0x0024
        /*0014*/ 	.byte	0x00, 0xf0, 0x11, 0x00


	//----- nvinfo : EIATTR_KPARAM_INFO
	.align		4
.L_687:
        /*0018*/ 	.byte	0x04, 0x17
        /*001a*/ 	.short	(.L_689 - .L_688)
.L_688:
        /*001c*/ 	.word	0x00000000
        /*0020*/ 	.short	0x0007
        /*0022*/ 	.short	0x0020
        /*0024*/ 	.byte	0x00, 0xf0, 0x11, 0x00


	//----- nvinfo : EIATTR_KPARAM_INFO
	.align		4
.L_689:
        /*0028*/ 	.byte	0x04, 0x17
        /*002a*/ 	.short	(.L_691 - .L_690)
.L_690:
        /*002c*/ 	.word	0x00000000
        /*0030*/ 	.short	0x0006
        /*0032*/ 	.short	0x001c
        /*0034*/ 	.byte	0x00, 0xf0, 0x11, 0x00


	//----- nvinfo : EIATTR_KPARAM_INFO
	.align		4
.L_691:
        /*0038*/ 	.byte	0x04, 0x17
        /*003a*/ 	.short	(.L_693 - .L_692)
.L_692:
        /*003c*/ 	.word	0x00000000
        /*0040*/ 	.short	0x0005
        /*0042*/ 	.short	0x0018
        /*0044*/ 	.byte	0x00, 0xf0, 0x11, 0x00


	//----- nvinfo : EIATTR_KPARAM_INFO
	.align		4
.L_693:
        /*0048*/ 	.byte	0x04, 0x17
        /*004a*/ 	.short	(.L_695 - .L_694)
.L_694:
        /*004c*/ 	.word	0x00000000
        /*0050*/ 	.short	0x0004
        /*0052*/ 	.short	0x0014
        /*0054*/ 	.byte	0x00, 0xf0, 0x11, 0x00


	//----- nvinfo : EIATTR_KPARAM_INFO
	.align		4
.L_695:
        /*0058*/ 	.byte	0x04, 0x17
        /*005a*/ 	.short	(.L_697 - .L_696)
.L_696:
        /*005c*/ 	.word	0x00000000
        /*0060*/ 	.short	0x0003
        /*0062*/ 	.short	0x0010
        /*0064*/ 	.byte	0x00, 0xf0, 0x11, 0x00


	//----- nvinfo : EIATTR_KPARAM_INFO
	.align		4
.L_697:
        /*0068*/ 	.byte	0x04, 0x17
        /*006a*/ 	.short	(.L_699 - .L_698)
.L_698:
        /*006c*/ 	.word	0x00000000
        /*0070*/ 	.short	0x0002
        /*0072*/ 	.short	0x000c
        /*0074*/ 	.byte	0x00, 0xf0, 0x11, 0x00


	//----- nvinfo : EIATTR_KPARAM_INFO
	.align		4
.L_699:
        /*0078*/ 	.byte	0x04, 0x17
        /*007a*/ 	.short	(.L_701 - .L_700)
.L_700:
        /*007c*/ 	.word	0x00000000
        /*0080*/ 	.short	0x0001
        /*0082*/ 	.short	0x0008
        /*0084*/ 	.byte	0x00, 0xf0, 0x11, 0x00


	//----- nvinfo : EIATTR_KPARAM_INFO
	.align		4
.L_701:
        /*0088*/ 	.byte	0x04, 0x17
        /*008a*/ 	.short	(.L_703 - .L_702)
.L_702:
        /*008c*/ 	.word	0x00000000
        /*0090*/ 	.short	0x0000
        /*0092*/ 	.short	0x0000
        /*0094*/ 	.byte	0x00, 0xf5, 0x21, 0x00


	//----- nvinfo : EIATTR_SPARSE_MMA_MASK
	.align		4
.L_703:
        /*0098*/ 	.byte	0x03, 0x50
        /*009a*/ 	.short	0x0000


	//----- nvinfo : EIATTR_MAXREG_COUNT
	.align		4
        /*009c*/ 	.byte	0x03, 0x1b
        /*009e*/ 	.short	0x00ff


	//----- nvinfo : EIATTR_NUM_BARRIERS
	.align		4
        /*00a0*/ 	.byte	0x02, 0x4c
        /*00a2*/ 	.byte	0x01
	.zero		1


	//----- nvinfo : EIATTR_MERCURY_ISA_VERSION
	.align		4
        /*00a4*/ 	.byte	0x03, 0x5f
        /*00a6*/ 	.short	0x0101


	//----- nvinfo : EIATTR_VRC_CTA_INIT_COUNT
	.align		4
        /*00a8*/ 	.byte	0x02, 0x4a
	.zero		1
	.zero		1


	//----- nvinfo : EIATTR_EXIT_INSTR_OFFSETS
	.align		4
        /*00ac*/ 	.byte	0x04, 0x1c
        /*00ae*/ 	.short	(.L_705 - .L_704)


	//   ....[0]....
.L_704:
        /*00b0*/ 	.word	0x00000040


	//   ....[1]....
        /*00b4*/ 	.word	0x00000310


	//   ....[2]....
        /*00b8*/ 	.word	0x000004c0


	//   ....[3]....
        /*00bc*/ 	.word	0x000004e0


	//----- nvinfo : EIATTR_CBANK_PARAM_SIZE
	.align		4
.L_705:
        /*00c0*/ 	.byte	0x03, 0x19
        /*00c2*/ 	.short	0x0028


	//----- nvinfo : EIATTR_PARAM_CBANK
	.align		4
        /*00c4*/ 	.byte	0x04, 0x0a
        /*00c6*/ 	.short	(.L_707 - .L_706)
	.align		4
.L_706:
        /*00c8*/ 	.word	index@(.nv.constant0._Z13phase_three_hILi8EEvPiiiiiiiii)
        /*00cc*/ 	.short	0x0380
        /*00ce*/ 	.short	0x0028


	//----- nvinfo : EIATTR_SW_WAR
	.align		4
.L_707:
        /*00d0*/ 	.byte	0x04, 0x36
        /*00d2*/ 	.short	(.L_709 - .L_708)
.L_708:
        /*00d4*/ 	.word	0x00000008
.L_709:


//--------------------- .nv.info._Z11phase_two_hILi8EEvPiiiiiii --------------------------
	.section	.nv.info._Z11phase_two_hILi8EEvPiiiiiii,"",@"SHT_CUDA_INFO"
	.sectionflags	@""
	.align	4


	//----- nvinfo : EIATTR_CUDA_API_VERSION
	.align		4
        /*0000*/ 	.byte	0x04, 0x37
        /*0002*/ 	.short	(.L_711 - .L_710)
.L_710:
        /*0004*/ 	.word	0x00000082


	//----- nvinfo : EIATTR_KPARAM_INFO
	.align		4
.L_711:
        /*0008*/ 	.byte	0x04, 0x17
        /*000a*/ 	.short	(.L_713 - .L_712)
.L_712:
        /*000c*/ 	.word	0x00000000
        /*0010*/ 	.short	0x0006
        /*0012*/ 	.short	0x001c
        /*0014*/ 	.byte	0x00, 0xf0, 0x11, 0x00


	//----- nvinfo : EIATTR_KPARAM_INFO
	.align		4
.L_713:
        /*0018*/ 	.byte	0x04, 0x17
        /*001a*/ 	.short	(.L_715 - .L_714)
.L_714:
        /*001c*/ 	.word	0x00000000
        /*0020*/ 	.short	0x0005
        /*0022*/ 	.short	0x0018
        /*0024*/ 	.byte	0x00, 0xf0, 0x11, 0x00


	//----- nvinfo : EIATTR_KPARAM_INFO
	.align		4
.L_715:
        /*0028*/ 	.byte	0x04, 0x17
        /*002a*/ 	.short	(.L_717 - .L_716)
.L_716:
        /*002c*/ 	.word	0x00000000
        /*0030*/ 	.short	0x0004
        /*0032*/ 	.short	0x0014
        /*0034*/ 	.byte	0x00, 0xf0, 0x11, 0x00


	//----- nvinfo : EIATTR_KPARAM_INFO
	.align		4
.L_717:
        /*0038*/ 	.byte	0x04, 0x17
        /*003a*/ 	.short	(.L_719 - .L_718)
.L_718:
        /*003c*/ 	.word	0x00000000
        /*0040*/ 	.short	0x0003
        /*0042*/ 	.short	0x0010
        /*0044*/ 	.byte	0x00, 0xf0, 0x11, 0x00


	//----- nvinfo : EIATTR_KPARAM_INFO
	.align		4
.L_719:
        /*0048*/ 	.byte	0x04, 0x17
        /*004a*/ 	.short	(.L_721 - .L_720)
.L_720:
        /*004c*/ 	.word	0x00000000
        /*0050*/ 	.short	0x0002
        /*0052*/ 	.short	0x000c
        /*0054*/ 	.byte	0x00, 0xf0, 0x11, 0x00


	//----- nvinfo : EIATTR_KPARAM_INFO
	.align		4
.L_721:
        /*0058*/ 	.byte	0x04, 0x17
        /*005a*/ 	.short	(.L_723 - .L_722)
.L_722:
        /*005c*/ 	.word	0x00000000
        /*0060*/ 	.short	0x0001
        /*0062*/ 	.short	0x0008
        /*0064*/ 	.byte	0x00, 0xf0, 0x11, 0x00


	//----- nvinfo : EIATTR_KPARAM_INFO
	.align		4
.L_723:
        /*0068*/ 	.byte	0x04, 0x17
        /*006a*/ 	.short	(.L_725 - .L_724)
.L_724:
        /*006c*/ 	.word	0x00000000
        /*0070*/ 	.short	0x0000
        /*0072*/ 	.short	0x0000
        /*0074*/ 	.byte	0x00, 0xf5, 0x21, 0x00


	//----- nvinfo : EIATTR_SPARSE_MMA_MASK
	.align		4
.L_725:
        /*0078*/ 	.byte	0x03, 0x50
        /*007a*/ 	.short	0x0000


	//----- nvinfo : EIATTR_MAXREG_COUNT
	.align		4
        /*007c*/ 	.byte	0x03, 0x1b
        /*007e*/ 	.short	0x00ff


	//----- nvinfo : EIATTR_NUM_BARRIERS
	.align		4
        /*0080*/ 	.byte	0x02, 0x4c
        /*0082*/ 	.byte	0x01
	.zero		1


	//----- nvinfo : EIATTR_MERCURY_ISA_VERSION
	.align		4
        /*0084*/ 	.byte	0x03, 0x5f
        /*0086*/ 	.short	0x0101


	//----- nvinfo : EIATTR_VRC_CTA_INIT_COUNT
	.align		4
        /*0088*/ 	.byte	0x02, 0x4a
	.zero		1
	.zero		1


	//----- nvinfo : EIATTR_EXIT_INSTR_OFFSETS
	.align		4
        /*008c*/ 	.byte	0x04, 0x1c
        /*008e*/ 	.short	(.L_727 - .L_726)


	//   ....[0]....
.L_726:
        /*0090*/ 	.word	0x00000230


	//   ....[1]....
        /*0094*/ 	.word	0x000005f0


	//   ....[2]....
        /*0098*/ 	.word	0x00000610


	//----- nvinfo : EIATTR_CBANK_PARAM_SIZE
	.align		4
.L_727:
        /*009c*/ 	.byte	0x03, 0x19
        /*009e*/ 	.short	0x0020


	//----- nvinfo : EIATTR_PARAM_CBANK
	.align		4
        /*00a0*/ 	.byte	0x04, 0x0a
        /*00a2*/ 	.short	(.L_729 - .L_728)
	.align		4
.L_728:
        /*00a4*/ 	.word	index@(.nv.constant0._Z11phase_two_hILi8EEvPiiiiiii)
        /*00a8*/ 	.short	0x0380
        /*00aa*/ 	.short	0x0020


	//----- nvinfo : EIATTR_SW_WAR
	.align		4
.L_729:
        /*00ac*/ 	.byte	0x04, 0x36
        /*00ae*/ 	.short	(.L_731 - .L_730)
.L_730:
        /*00b0*/ 	.word	0x00000008
.L_731:


//--------------------- .nv.info._Z11phase_threeILi8EEvPiiiiiii --------------------------
	.section	.nv.info._Z11phase_threeILi8EEvPiiiiiii,"",@"SHT_CUDA_INFO"
	.sectionflags	@""
	.align	4


	//----- nvinfo : EIATTR_CUDA_API_VERSION
	.align		4
        /*0000*/ 	.byte	0x04, 0x37
        /*0002*/ 	.short	(.L_733 - .L_732)
.L_732:
        /*0004*/ 	.word	0x00000082


	//----- nvinfo : EIATTR_KPARAM_INFO
	.align		4
.L_733:
        /*0008*/ 	.byte	0x04, 0x17
        /*000a*/ 	.short	(.L_735 - .L_734)
.L_734:
        /*000c*/ 	.word	0x00000000
        /*0010*/ 	.short	0x0006
        /*0012*/ 	.short	0x001c
        /*0014*/ 	.byte	0x00, 0xf0, 0x11, 0x00


	//----- nvinfo : EIATTR_KPARAM_INFO
	.align		4
.L_735:
        /*0018*/ 	.byte	0x04, 0x17
        /*001a*/ 	.short	(.L_737 - .L_736)
.L_736:
        /*001c*/ 	.word	0x00000000
        /*0020*/ 	.short	0x0005
        /*0022*/ 	.short	0x0018
        /*0024*/ 	.byte	0x00, 0xf0, 0x11, 0x00


	//----- nvinfo : EIATTR_KPARAM_INFO
	.align		4
.L_737:
        /*0028*/ 	.byte	0x04, 0x17
        /*002a*/ 	.short	(.L_739 - .L_738)
.L_738:
        /*002c*/ 	.word	0x00000000
        /*0030*/ 	.short	0x0004
        /*0032*/ 	.short	0x0014
        /*0034*/ 	.byte	0x00, 0xf0, 0x11, 0x00


	//----- nvinfo : EIATTR_KPARAM_INFO
	.align		4
.L_739:
        /*0038*/ 	.byte	0x04, 0x17
        /*003a*/ 	.short	(.L_741 - .L_740)
.L_740:
        /*003c*/ 	.word	0x00000000
        /*0040*/ 	.short	0x0003
        /*0042*/ 	.short	0x0010
        /*0044*/ 	.byte	0x00, 0xf0, 0x11, 0x00


	//----- nvinfo : EIATTR_KPARAM_INFO
	.align		4
.L_741:
        /*0048*/ 	.byte	0x04, 0x17
        /*004a*/ 	.short	(.L_743 - .L_742)
.L_742:
        /*004c*/ 	.word	0x00000000
        /*0050*/ 	.short	0x0002
        /*0052*/ 	.short	0x000c
        /*0054*/ 	.byte	0x00, 0xf0, 0x11, 0x00


	//----- nvinfo : EIATTR_KPARAM_INFO
	.align		4
.L_743:
        /*0058*/ 	.byte	0x04, 0x17
        /*005a*/ 	.short	(.L_745 - .L_744)
.L_744:
        /*005c*/ 	.word	0x00000000
        /*0060*/ 	.short	0x0001
        /*0062*/ 	.short	0x0008
        /*0064*/ 	.byte	0x00, 0xf0, 0x11, 0x00


	//----- nvinfo : EIATTR_KPARAM_INFO
	.align		4
.L_745:
        /*0068*/ 	.byte	0x04, 0x17
        /*006a*/ 	.short	(.L_747 - .L_746)
.L_746:
        /*006c*/ 	.word	0x00000000
        /*0070*/ 	.short	0x0000
        /*0072*/ 	.short	0x0000
        /*0074*/ 	.byte	0x00, 0xf5, 0x21, 0x00


	//----- nvinfo : EIATTR_SPARSE_MMA_MASK
	.align		4
.L_747:
        /*0078*/ 	.byte	0x03, 0x50
        /*007a*/ 	.short	0x0000


	//----- nvinfo : EIATTR_MAXREG_COUNT
	.align		4
        /*007c*/ 	.byte	0x03, 0x1b
        /*007e*/ 	.short	0x00ff


	//----- nvinfo : EIATTR_NUM_BARRIERS
	.align		4
        /*0080*/ 	.byte	0x02, 0x4c
        /*0082*/ 	.byte	0x01
	.zero		1


	//----- nvinfo : EIATTR_MERCURY_ISA_VERSION
	.align		4
        /*0084*/ 	.byte	0x03, 0x5f
        /*0086*/ 	.short	0x0101


	//----- nvinfo : EIATTR_VRC_CTA_INIT_COUNT
	.align		4
        /*0088*/ 	.byte	0x02, 0x4a
	.zero		1
	.zero		1


	//----- nvinfo : EIATTR_EXIT_INSTR_OFFSETS
	.align		4
        /*008c*/ 	.byte	0x04, 0x1c
        /*008e*/ 	.short	(.L_749 - .L_748)


	//   ....[0]....
.L_748:
        /*0090*/ 	.word	0x00000060


	//   ....[1]....
        /*0094*/ 	.word	0x00000300


	//   ....[2]....
        /*0098*/ 	.word	0x000004b0


	//   ....[3]....
        /*009c*/ 	.word	0x000004d0


	//----- nvinfo : EIATTR_CBANK_PARAM_SIZE
	.align		4
.L_749:
        /*00a0*/ 	.byte	0x03, 0x19
        /*00a2*/ 	.short	0x0020


	//----- nvinfo : EIATTR_PARAM_CBANK
	.align		4
        /*00a4*/ 	.byte	0x04, 0x0a
        /*00a6*/ 	.short	(.L_751 - .L_750)
	.align		4
.L_750:
        /*00a8*/ 	.word	index@(.nv.constant0._Z11phase_threeILi8EEvPiiiiiii)
        /*00ac*/ 	.short	0x0380
        /*00ae*/ 	.short	0x0020


	//----- nvinfo : EIATTR_SW_WAR
	.align		4
.L_751:
        /*00b0*/ 	.byte	0x04, 0x36
        /*00b2*/ 	.short	(.L_753 - .L_752)
.L_752:
        /*00b4*/ 	.word	0x00000008
.L_753:


//--------------------- .nv.info._Z9phase_twoILi8EEvPiiiiii --------------------------
	.section	.nv.info._Z9phase_twoILi8EEvPiiiiii,"",@"SHT_CUDA_INFO"
	.sectionflags	@""
	.align	4


	//----- nvinfo : EIATTR_CUDA_API_VERSION
	.align		4
        /*0000*/ 	.byte	0x04, 0x37
        /*0002*/ 	.short	(.L_755 - .L_754)
.L_754:
        /*0004*/ 	.word	0x00000082


	//----- nvinfo : EIATTR_KPARAM_INFO
	.align		4
.L_755:
        /*0008*/ 	.byte	0x04, 0x17
        /*000a*/ 	.short	(.L_757 - .L_756)
.L_756:
        /*000c*/ 	.word	0x00000000
        /*0010*/ 	.short	0x0005
        /*0012*/ 	.short	0x0018
        /*0014*/ 	.byte	0x00, 0xf0, 0x11, 0x00


	//----- nvinfo : EIATTR_KPARAM_INFO
	.align		4
.L_757:
        /*0018*/ 	.byte	0x04, 0x17
        /*001a*/ 	.short	(.L_759 - .L_758)
.L_758:
        /*001c*/ 	.word	0x00000000
        /*0020*/ 	.short	0x0004
        /*0022*/ 	.short	0x0014
        /*0024*/ 	.byte	0x00, 0xf0, 0x11, 0x00


	//----- nvinfo : EIATTR_KPARAM_INFO
	.align		4
.L_759:
        /*0028*/ 	.byte	0x04, 0x17
        /*002a*/ 	.short	(.L_761 - .L_760)
.L_760:
        /*002c*/ 	.word	0x00000000
        /*0030*/ 	.short	0x0003
        /*0032*/ 	.short	0x0010
        /*0034*/ 	.byte	0x00, 0xf0, 0x11, 0x00


	//----- nvinfo : EIATTR_KPARAM_INFO
	.align		4
.L_761:
        /*0038*/ 	.byte	0x04, 0x17
        /*003a*/ 	.short	(.L_763 - .L_762)
.L_762:
        /*003c*/ 	.word	0x00000000
        /*0040*/ 	.short	0x0002
        /*0042*/ 	.short	0x000c
        /*0044*/ 	.byte	0x00, 0xf0, 0x11, 0x00


	//----- nvinfo : EIATTR_KPARAM_INFO
	.align		4
.L_763:
        /*0048*/ 	.byte	0x04, 0x17
        /*004a*/ 	.short	(.L_765 - .L_764)
.L_764:
        /*004c*/ 	.word	0x00000000
        /*0050*/ 	.short	0x0001
        /*0052*/ 	.short	0x0008
        /*0054*/ 	.byte	0x00, 0xf0, 0x11, 0x00


	//----- nvinfo : EIATTR_KPARAM_INFO
	.align		4
.L_765:
        /*0058*/ 	.byte	0x04, 0x17
        /*005a*/ 	.short	(.L_767 - .L_766)
.L_766:
        /*005c*/ 	.word	0x00000000
        /*0060*/ 	.short	0x0000
        /*0062*/ 	.short	0x0000
        /*0064*/ 	.byte	0x00, 0xf5, 0x21, 0x00


	//----- nvinfo : EIATTR_SPARSE_MMA_MASK
	.align		4
.L_767:
        /*0068*/ 	.byte	0x03, 0x50
        /*006a*/ 	.short	0x0000


	//----- nvinfo : EIATTR_MAXREG_COUNT
	.align		4
        /*006c*/ 	.byte	0x03, 0x1b
        /*006e*/ 	.short	0x00ff


	//----- nvinfo : EIATTR_NUM_BARRIERS
	.align		4
        /*0070*/ 	.byte	0x02, 0x4c
        /*0072*/ 	.byte	0x01
	.zero		1


	//----- nvinfo : EIATTR_MERCURY_ISA_VERSION
	.align		4
        /*0074*/ 	.byte	0x03, 0x5f
        /*0076*/ 	.short	0x0101


	//----- nvinfo : EIATTR_VRC_CTA_INIT_COUNT
	.align		4
        /*0078*/ 	.byte	0x02, 0x4a
	.zero		1
	.zero		1


	//----- nvinfo : EIATTR_EXIT_INSTR_OFFSETS
	.align		4
        /*007c*/ 	.byte	0x04, 0x1c
        /*007e*/ 	.short	(.L_769 - .L_768)


	//   ....[0]....
.L_768:
        /*0080*/ 	.word	0x00000040


	//   ....[1]....
        /*0084*/ 	.word	0x00000360


	//   ....[2]....
        /*0088*/ 	.word	0x00000b20


	//   ....[3]....
        /*008c*/ 	.word	0x00000b40


	//----- nvinfo : EIATTR_CRS_STACK_SIZE
	.align		4
.L_769:
        /*0090*/ 	.byte	0x04, 0x1e
        /*0092*/ 	.short	(.L_771 - .L_770)
.L_770:
        /*0094*/ 	.word	0x00000000


	//----- nvinfo : EIATTR_CBANK_PARAM_SIZE
	.align		4
.L_771:
        /*0098*/ 	.byte	0x03, 0x19
        /*009a*/ 	.short	0x001c


	//----- nvinfo : EIATTR_PARAM_CBANK
	.align		4
        /*009c*/ 	.byte	0x04, 0x0a
        /*009e*/ 	.short	(.L_773 - .L_772)
	.align		4
.L_772:
        /*00a0*/ 	.word	index@(.nv.constant0._Z9phase_twoILi8EEvPiiiiii)
        /*00a4*/ 	.short	0x0380
        /*00a6*/ 	.short	0x001c


	//----- nvinfo : EIATTR_SW_WAR
	.align		4
.L_773:
        /*00a8*/ 	.byte	0x04, 0x36
        /*00aa*/ 	.short	(.L_775 - .L_774)
.L_774:
        /*00ac*/ 	.word	0x00000008
.L_775:


//--------------------- .nv.info._Z9phase_oneILi8EEvPiiii --------------------------
	.section	.nv.info._Z9phase_oneILi8EEvPiiii,"",@"SHT_CUDA_INFO"
	.sectionflags	@""
	.align	4


	//----- nvinfo : EIATTR_CUDA_API_VERSION
	.align		4
        /*0000*/ 	.byte	0x04, 0x37
        /*0002*/ 	.short	(.L_777 - .L_776)
.L_776:
        /*0004*/ 	.word	0x00000082


	//----- nvinfo : EIATTR_KPARAM_INFO
	.align		4
.L_777:
        /*0008*/ 	.byte	0x04, 0x17
        /*000a*/ 	.short	(.L_779 - .L_778)
.L_778:
        /*000c*/ 	.word	0x00000000
        /*0010*/ 	.short	0x0003
        /*0012*/ 	.short	0x0010
        /*0014*/ 	.byte	0x00, 0xf0, 0x11, 0x00


	//----- nvinfo : EIATTR_KPARAM_INFO
	.align		4
.L_779:
        /*0018*/ 	.byte	0x04, 0x17
        /*001a*/ 	.short	(.L_781 - .L_780)
.L_780:
        /*001c*/ 	.word	0x00000000
        /*0020*/ 	.short	0x0002
        /*0022*/ 	.short	0x000c
        /*0024*/ 	.byte	0x00, 0xf0, 0x11, 0x00


	//----- nvinfo : EIATTR_KPARAM_INFO
	.align		4
.L_781:
        /*0028*/ 	.byte	0x04, 0x17
        /*002a*/ 	.short	(.L_783 - .L_782)
.L_782:
        /*002c*/ 	.word	0x00000000
        /*0030*/ 	.short	0x0001
        /*0032*/ 	.short	0x0008
        /*0034*/ 	.byte	0x00, 0xf0, 0x11, 0x00


	//----- nvinfo : EIATTR_KPARAM_INFO
	.align		4
.L_783:
        /*0038*/ 	.byte	0x04, 0x17
        /*003a*/ 	.short	(.L_785 - .L_784)
.L_784:
        /*003c*/ 	.word	0x00000000
        /*0040*/ 	.short	0x0000
        /*0042*/ 	.short	0x0000
        /*0044*/ 	.byte	0x00, 0xf5, 0x21, 0x00


	//----- nvinfo : EIATTR_SPARSE_MMA_MASK
	.align		4
.L_785:
        /*0048*/ 	.byte	0x03, 0x50
        /*004a*/ 	.short	0x0000


	//----- nvinfo : EIATTR_MAXREG_COUNT
	.align		4
        /*004c*/ 	.byte	0x03, 0x1b
        /*004e*/ 	.short	0x00ff


	//----- nvinfo : EIATTR_NUM_BARRIERS
	.align		4
        /*0050*/ 	.byte	0x02, 0x4c
        /*0052*/ 	.byte	0x01
	.zero		1


	//----- nvinfo : EIATTR_MERCURY_ISA_VERSION
	.align		4
        /*0054*/ 	.byte	0x03, 0x5f
        /*0056*/ 	.short	0x0101


	//----- nvinfo : EIATTR_VRC_CTA_INIT_COUNT
	.align		4
        /*0058*/ 	.byte	0x02, 0x4a
	.zero		1
	.zero		1


	//----- nvinfo : EIATTR_EXIT_INSTR_OFFSETS
	.align		4
        /*005c*/ 	.byte	0x04, 0x1c
        /*005e*/ 	.short	(.L_787 - .L_786)


	//   ....[0]....
.L_786:
        /*0060*/ 	.word	0x00000150


	//   ....[1]....
        /*0064*/ 	.word	0x00000510


	//   ....[2]....
        /*0068*/ 	.word	0x00000530


	//----- nvinfo : EIATTR_CBANK_PARAM_SIZE
	.align		4
.L_787:
        /*006c*/ 	.byte	0x03, 0x19
        /*006e*/ 	.short	0x0014


	//----- nvinfo : EIATTR_PARAM_CBANK
	.align		4
        /*0070*/ 	.byte	0x04, 0x0a
        /*0072*/ 	.short	(.L_789 - .L_788)
	.align		4
.L_788:
        /*0074*/ 	.word	index@(.nv.constant0._Z9phase_oneILi8EEvPiiii)
        /*0078*/ 	.short	0x0380
        /*007a*/ 	.short	0x0014


	//----- nvinfo : EIATTR_SW_WAR
	.align		4
.L_789:
        /*007c*/ 	.byte	0x04, 0x36
        /*007e*/ 	.short	(.L_791 - .L_790)
.L_790:
        /*0080*/ 	.word	0x00000008
.L_791:


//--------------------- .nv.callgraph             --------------------------
	.section	.nv.callgraph,"",@"SHT_CUDA_CALLGRAPH"
	.align	4
	.sectionentsize	8
	.align		4
        /*0000*/ 	.word	0x00000000
	.align		4
        /*0004*/ 	.word	0xffffffff
	.align		4
        /*0008*/ 	.word	0x00000000
	.align		4
        /*000c*/ 	.word	0xfffffffe
	.align		4
        /*0010*/ 	.word	0x00000000
	.align		4
        /*0014*/ 	.word	0xfffffffd
	.align		4
        /*0018*/ 	.word	0x00000000
	.align		4
        /*001c*/ 	.word	0xfffffffc


//--------------------- .text._Z13phase_three_vILi32EEvPiiiiiiiii --------------------------
	.section	.text._Z13phase_three_vILi32EEvPiiiiiiiii,"ax",@progbits
	.align	128
        .global         _Z13phase_three_vILi32EEvPiiiiiiiii
        .type           _Z13phase_three_vILi32EEvPiiiiiiiii,@function
        .size           _Z13phase_three_vILi32EEvPiiiiiiiii,(.L_x_48 - _Z13phase_three_vILi32EEvPiiiiiiiii)
        .other          _Z13phase_three_vILi32EEvPiiiiiiiii,@"STO_CUDA_ENTRY STV_DEFAULT"
_Z13phase_three_vILi32EEvPiiiiiiiii:
.text._Z13phase_three_vILi32EEvPiiiiiiiii:
[----:B------:R-:W-:Y:S01]  /*0000*/  LDC R1, c[0x0][0x37c] ;  /* 0x0000df00ff017b82 */ /* 0x000fe20000000800 */
[----:B------:R-:W0:Y:S01]  /*0010*/  S2R R3, SR_CTAID.X ;  /* 0x0000000000037919 */ /* 0x000e220000002500 */
[----:B------:R-:W0:Y:S02]  /*0020*/  LDCU UR4, c[0x0][0x3a4] ;  /* 0x00007480ff0477ac */ /* 0x000e240008000800 */
[----:B0-----:R-:W-:-:S13]  /*0030*/  ISETP.NE.AND P0, PT, R3, UR4, PT ;  /* 0x0000000403007c0c */ /* 0x001fda000bf05270 */
[----:B------:R-:W-:Y:S05]  /*0040*/  @!P0 EXIT ;  /* 0x000000000000894d */ /* 0x000fea0003800000 */
[----:B------:R-:W0:Y:S01]  /*0050*/  S2R R0, SR_CTAID.Y ;  /* 0x0000000000007919 */ /* 0x000e220000002600 */
[----:B------:R-:W1:Y:S01]  /*0060*/  LDCU UR6, c[0x0][0x38c] ;  /* 0x00007180ff0677ac */ /* 0x000e620008000800 */
[----:B------:R-:W0:Y:S01]  /*0070*/  S2R R13, SR_TID.Y ;  /* 0x00000000000d7919 */ /* 0x000e220000002200 */
[----:B------:R-:W2:Y:S01]  /*0080*/  LDCU.64 UR4, c[0x0][0x390] ;  /* 0x00007200ff0477ac */ /* 0x000ea20008000a00 */
[----:B------:R-:W3:Y:S01]  /*0090*/  S2R R2, SR_TID.X ;  /* 0x0000000000027919 */ /* 0x000ee20000002100 */
[----:B------:R-:W4:Y:S01]  /*00a0*/  LDCU UR7, c[0x0][0x3a0] ;  /* 0x00007400ff0777ac */ /* 0x000f220008000800 */
[----:B------:R-:W5:Y:S01]  /*00b0*/  LDCU UR10, c[0x0][0x398] ;  /* 0x00007300ff0a77ac */ /* 0x000f620008000800 */
[----:B------:R-:W5:Y:S01]  /*00c0*/  LDCU UR11, c[0x0][0x39c] ;  /* 0x00007380ff0b77ac */ /* 0x000f620008000800 */
[----:B------:R-:W5:Y:S01]  /*00d0*/  LDCU.64 UR8, c[0x0][0x358] ;  /* 0x00006b00ff0877ac */ /* 0x000f620008000a00 */
[----:B0-----:R-:W-:Y:S02]  /*00e0*/  IMAD R0, R0, 0x20, R13 ;  /* 0x0000002000007824 */ /* 0x001fe400078e020d */
[----:B-1----:R-:W-:-:S02]  /*00f0*/  VIADD R8, R13, UR6 ;  /* 0x000000060d087c36 */ /* 0x002fc40008000000 */
[----:B---3--:R-:W-:Y:S02]  /*0100*/  VIADD R11, R2, UR6 ;  /* 0x00000006020b7c36 */ /* 0x008fe40008000000 */
[----:B------:R-:W-:Y:S01]  /*0110*/  IMAD R3, R3, 0x20, R2 ;  /* 0x0000002003037824 */ /* 0x000fe200078e0202 */
[----:B----4-:R-:W-:Y:S01]  /*0120*/  ISETP.GE.AND P0, PT, R8, UR7, PT ;  /* 0x0000000708007c0c */ /* 0x010fe2000bf06270 */
[----:B--2---:R-:W-:Y:S01]  /*0130*/  VIADD R0, R0, UR4 ;  /* 0x0000000400007c36 */ /* 0x004fe20008000000 */
[----:B------:R-:W-:Y:S01]  /*0140*/  ISETP.GE.AND P1, PT, R11, UR7, PT ;  /* 0x000000070b007c0c */ /* 0x000fe2000bf26270 */
[----:B------:R-:W-:-:S03]  /*0150*/  VIADD R9, R3, UR5 ;  /* 0x0000000503097c36 */ /* 0x000fc60008000000 */
[----:B-----5:R-:W-:Y:S02]  /*0160*/  ISETP.GE.OR P1, PT, R0, UR10, P1 ;  /* 0x0000000a00007c0c */ /* 0x020fe40008f26670 */
[----:B------:R-:W-:-:S11]  /*0170*/  ISETP.GE.OR P0, PT, R9, UR11, P0 ;  /* 0x0000000b09007c0c */ /* 0x000fd60008706670 */
[----:B------:R-:W0:Y:S08]  /*0180*/  @!P1 LDC R3, c[0x0][0x388] ;  /* 0x0000e200ff039b82 */ /* 0x000e300000000800 */
[----:B------:R-:W1:Y:S08]  /*0190*/  @!P0 LDC R10, c[0x0][0x388] ;  /* 0x0000e200ff0a8b82 */ /* 0x000e700000000800 */
[----:B------:R-:W2:Y:S08]  /*01a0*/  @!P1 LDC.64 R4, c[0x0][0x380] ;  /* 0x0000e000ff049b82 */ /* 0x000eb00000000a00 */
[----:B------:R-:W3:Y:S01]  /*01b0*/  @!P0 LDC.64 R6, c[0x0][0x380] ;  /* 0x0000e000ff068b82 */ /* 0x000ee20000000a00 */
[----:B0-----:R-:W-:-:S02]  /*01c0*/  @!P1 IMAD R11, R0, R3, R11 ;  /* 0x00000003000b9224 */ /* 0x001fc400078e020b */
[----:B-1----:R-:W-:Y:S02]  /*01d0*/  @!P0 IMAD R3, R8, R10, R9 ;  /* 0x0000000a08038224 */ /* 0x002fe400078e0209 */
[----:B------:R-:W-:Y:S02]  /*01e0*/  IMAD.MOV.U32 R8, RZ, RZ, 0x3b9aca00 ;  /* 0x3b9aca00ff087424 */ /* 0x000fe400078e00ff */
[----:B------:R-:W-:Y:S02]  /*01f0*/  IMAD.MOV.U32 R10, RZ, RZ, 0x3b9aca00 ;  /* 0x3b9aca00ff0a7424 */ /* 0x000fe400078e00ff */
[----:B--2---:R-:W-:-:S05]  /*0200*/  @!P1 IMAD.WIDE R4, R11, 0x4, R4 ;  /* 0x000000040b049825 */ /* 0x004fca00078e0204 */
[----:B------:R0:W2:Y:S01]  /*0210*/  @!P1 LDG.E R8, desc[UR8][R4.64] ;  /* 0x0000000804089981 */ /* 0x0000a2000c1e1900 */
[----:B---3--:R-:W-:-:S05]  /*0220*/  @!P0 IMAD.WIDE R6, R3, 0x4, R6 ;  /* 0x0000000403068825 */ /* 0x008fca00078e0206 */
[----:B------:R-:W3:Y:S01]  /*0230*/  @!P0 LDG.E R10, desc[UR8][R6.64] ;  /* 0x00000008060a8981 */ /* 0x000ee2000c1e1900 */
[----:B------:R-:W1:Y:S01]  /*0240*/  S2UR UR6, SR_CgaCtaId ;  /* 0x00000000000679c3 */ /* 0x000e620000008800 */
[----:B------:R-:W-:Y:S02]  /*0250*/  UMOV UR4, 0x400 ;  /* 0x0000040000047882 */ /* 0x000fe40000000000 */
[----:B------:R-:W-:Y:S01]  /*0260*/  UIADD3 UR5, UPT, UPT, UR4, 0x1000, URZ ;  /* 0x0000100004057890 */ /* 0x000fe2000fffe0ff */
[----:B------:R-:W-:-:S04]  /*0270*/  ISETP.GE.AND P0, PT, R9, UR11, PT ;  /* 0x0000000b09007c0c */ /* 0x000fc8000bf06270 */
[----:B------:R-:W-:Y:S01]  /*0280*/  ISETP.GE.OR P0, PT, R0, UR10, P0 ;  /* 0x0000000a00007c0c */ /* 0x000fe20008706670 */
[----:B-1----:R-:W-:Y:S02]  /*0290*/  ULEA UR4, UR6, UR4, 0x18 ;  /* 0x0000000406047291 */ /* 0x002fe4000f8ec0ff */
[----:B------:R-:W-:-:S04]  /*02a0*/  ULEA UR5, UR6, UR5, 0x18 ;  /* 0x0000000506057291 */ /* 0x000fc8000f8ec0ff */
[C---:B------:R-:W-:Y:S02]  /*02b0*/  LEA R3, R13.reuse, UR4, 0x7 ;  /* 0x000000040d037c11 */ /* 0x040fe4000f8e38ff */
[----:B------:R-:W-:-:S03]  /*02c0*/  LEA R11, R13, UR5, 0x7 ;  /* 0x000000050d0b7c11 */ /* 0x000fc6000f8e38ff */
[C---:B0-----:R-:W-:Y:S02]  /*02d0*/  IMAD R5, R2.reuse, 0x4, R3 ;  /* 0x0000000402057824 */ /* 0x041fe400078e0203 */
[----:B------:R-:W-:-:S03]  /*02e0*/  IMAD R11, R2, 0x4, R11 ;  /* 0x00000004020b7824 */ /* 0x000fc600078e020b */
[----:B--2---:R0:W-:Y:S04]  /*02f0*/  STS [R5], R8 ;  /* 0x0000000805007388 */ /* 0x0041e80000000800 */
[----:B---3--:R0:W-:Y:S01]  /*0300*/  STS [R11], R10 ;  /* 0x0000000a0b007388 */ /* 0x0081e20000000800 */
[----:B------:R-:W-:Y:S05]  /*0310*/  @P0 EXIT ;  /* 0x000000000000094d */ /* 0x000fea0003800000 */
[----:B------:R-:W1:Y:S01]  /*0320*/  LDC.64 R16, c[0x0][0x380] ;  /* 0x0000e000ff107b82 */ /* 0x000e620000000a00 */
[----:B------:R-:W2:Y:S07]  /*0330*/  LDCU UR4, c[0x0][0x388] ;  /* 0x00007100ff0477ac */ /* 0x000eae0008000800 */
[----:B------:R-:W-:Y:S01]  /*0340*/  BAR.SYNC.DEFER_BLOCKING 0x0 ;  /* 0x0000000000007b1d */ /* 0x000fe20000010000 */
[----:B--2---:R-:W-:-:S04]  /*0350*/  IMAD R9, R0, UR4, R9 ;  /* 0x0000000400097c24 */ /* 0x004fc8000f8e0209 */
[----:B-1----:R-:W-:Y:S01]  /*0360*/  IMAD.WIDE R16, R9, 0x4, R16 ;  /* 0x0000000409107825 */ /* 0x002fe200078e0210 */
[----:B------:R-:W-:Y:S01]  /*0370*/  LEA R2, R2, UR5, 0x2 ;  /* 0x0000000502027c11 */ /* 0x000fe2000f8e10ff */
[----:B0-----:R-:W-:Y:S04]  /*0380*/  LDS.128 R4, [R3] ;  /* 0x0000000003047984 */ /* 0x001fe80000000c00 */
[----:B------:R-:W2:Y:S04]  /*0390*/  LDG.E R0, desc[UR8][R16.64] ;  /* 0x0000000810007981 */ /* 0x000ea8000c1e1900 */
[----:B------:R-:W0:Y:S04]  /*03a0*/  LDS R9, [R2] ;  /* 0x0000000002097984 */ /* 0x000e280000000800 */
[----:B------:R-:W1:Y:S04]  /*03b0*/  LDS R18, [R2+0x80] ;  /* 0x0000800002127984 */ /* 0x000e680000000800 */
[----:B------:R-:W3:Y:S04]  /*03c0*/  LDS R21, [R2+0x100] ;  /* 0x0001000002157984 */ /* 0x000ee80000000800 */
[----:B------:R-:W4:Y:S04]  /*03d0*/  LDS R24, [R2+0x180] ;  /* 0x0001800002187984 */ /* 0x000f280000000800 */
[----:B------:R-:W-:Y:S04]  /*03e0*/  LDS R19, [R2+0x200] ;  /* 0x0002000002137984 */ /* 0x000fe80000000800 */
[----:B------:R-:W5:Y:S04]  /*03f0*/  LDS.128 R12, [R3+0x10] ;  /* 0x00001000030c7984 */ /* 0x000f680000000c00 */
[----:B------:R-:W5:Y:S04]  /*0400*/  LDS R20, [R2+0x280] ;  /* 0x0002800002147984 */ /* 0x000f680000000800 */
[----:B------:R-:W5:Y:S04]  /*0410*/  LDS R23, [R2+0x300] ;  /* 0x0003000002177984 */ /* 0x000f680000000800 */
[----:B------:R-:W5:Y:S04]  /*0420*/  LDS R22, [R2+0x380] ;  /* 0x0003800002167984 */ /* 0x000f680000000800 */
[----:B------:R-:W-:Y:S01]  /*0430*/  LDS R25, [R2+0x400] ;  /* 0x0004000002197984 */ /* 0x000fe20000000800 */
[----:B0-----:R-:W-:-:S03]  /*0440*/  IMAD.IADD R4, R4, 0x1, R9 ;  /* 0x0000000104047824 */ /* 0x001fc600078e0209 */
[----:B------:R-:W-:Y:S04]  /*0450*/  LDS R27, [R2+0xd00] ;  /* 0x000d0000021b7984 */ /* 0x000fe80000000800 */
[----:B------:R-:W0:Y:S01]  /*0460*/  LDS.128 R8, [R3+0x20] ;  /* 0x0000200003087984 */ /* 0x000e220000000c00 */
[----:B-1----:R-:W-:-:S03]  /*0470*/  VIADDMNMX R5, R18, R5, R4, PT ;  /* 0x0000000512057246 */ /* 0x002fc60003800104 */
[----:B------:R-:W1:Y:S01]  /*0480*/  LDS R18, [R2+0x480] ;  /* 0x0004800002127984 */ /* 0x000e620000000800 */
[----:B---3--:R-:W-:-:S03]  /*0490*/  VIADDMNMX R5, R21, R6, R5, PT ;  /* 0x0000000615057246 */ /* 0x008fc60003800105 */
[----:B------:R-:W3:Y:S01]  /*04a0*/  LDS R21, [R2+0x500] ;  /* 0x0005000002157984 */ /* 0x000ee20000000800 */
[----:B----4-:R-:W-:-:S03]  /*04b0*/  VIADDMNMX R5, R24, R7, R5, PT ;  /* 0x0000000718057246 */ /* 0x010fc60003800105 */
[----:B------:R-:W4:Y:S01]  /*04c0*/  LDS R24, [R2+0x580] ;  /* 0x0005800002187984 */ /* 0x000f220000000800 */
[----:B-----5:R-:W-:-:S03]  /*04d0*/  VIADDMNMX R12, R19, R12, R5, PT ;  /* 0x0000000c130c7246 */ /* 0x020fc60003800105 */
[----:B------:R-:W-:Y:S01]  /*04e0*/  LDS R26, [R2+0xd80] ;  /* 0x000d8000021a7984 */ /* 0x000fe20000000800 */
[----:B------:R-:W-:-:S03]  /*04f0*/  VIADDMNMX R12, R20, R13, R12, PT ;  /* 0x0000000d140c7246 */ /* 0x000fc6000380010c */
[----:B------:R-:W-:Y:S01]  /*0500*/  LDS R19, [R2+0x600] ;  /* 0x0006000002137984 */ /* 0x000fe20000000800 */
[----:B------:R-:W-:-:S03]  /*0510*/  VIADDMNMX R12, R23, R14, R12, PT ;  /* 0x0000000e170c7246 */ /* 0x000fc6000380010c */
[----:B------:R-:W5:Y:S01]  /*0520*/  LDS.128 R4, [R3+0x30] ;  /* 0x0000300003047984 */ /* 0x000f620000000c00 */
[----:B------:R-:W-:-:S03]  /*0530*/  VIADDMNMX R12, R22, R15, R12, PT ;  /* 0x0000000f160c7246 */ /* 0x000fc6000380010c */
[----:B------:R-:W5:Y:S04]  /*0540*/  LDS R20, [R2+0x680] ;  /* 0x0006800002147984 */ /* 0x000f680000000800 */
[----:B------:R-:W5:Y:S04]  /*0550*/  LDS R23, [R2+0x700] ;  /* 0x0007000002177984 */ /* 0x000f680000000800 */
[----:B------:R-:W5:Y:S01]  /*0560*/  LDS R22, [R2+0x780] ;  /* 0x0007800002167984 */ /* 0x000f620000000800 */
[----:B0-----:R-:W-:-:S03]  /*0570*/  VIADDMNMX R8, R25, R8, R12, PT ;  /* 0x0000000819087246 */ /* 0x001fc6000380010c */
[----:B------:R-:W-:Y:S01]  /*0580*/  LDS R25, [R2+0x800] ;  /* 0x0008000002197984 */ /* 0x000fe20000000800 */
[----:B-1----:R-:W-:-:S03]  /*0590*/  VIADDMNMX R8, R18, R9, R8, PT ;  /* 0x0000000912087246 */ /* 0x002fc60003800108 */
[----:B------:R-:W0:Y:S01]  /*05a0*/  LDS.128 R12, [R3+0x40] ;  /* 0x00004000030c7984 */ /* 0x000e220000000c00 */
[----:B---3--:R-:W-:-:S03]  /*05b0*/  VIADDMNMX R8, R21, R10, R8, PT ;  /* 0x0000000a15087246 */ /* 0x008fc60003800108 */
[----:B------:R-:W1:Y:S01]  /*05c0*/  LDS R18, [R2+0x880] ;  /* 0x0008800002127984 */ /* 0x000e620000000800 */
[----:B----4-:R-:W-:-:S03]  /*05d0*/  VIADDMNMX R8, R24, R11, R8, PT ;  /* 0x0000000b18087246 */ /* 0x010fc60003800108 */
[----:B------:R-:W3:Y:S04]  /*05e0*/  LDS R21, [R2+0x900] ;  /* 0x0009000002157984 */ /* 0x000ee80000000800 */
[----:B------:R-:W4:Y:S01]  /*05f0*/  LDS R24, [R2+0x980] ;  /* 0x0009800002187984 */ /* 0x000f220000000800 */
[----:B-----5:R-:W-:-:S03]  /*0600*/  VIADDMNMX R4, R19, R4, R8, PT ;  /* 0x0000000413047246 */ /* 0x020fc60003800108 */
[----:B------:R-:W-:Y:S01]  /*0610*/  LDS R19, [R2+0xa00] ;  /* 0x000a000002137984 */ /* 0x000fe20000000800 */
[----:B------:R-:W-:-:S03]  /*0620*/  VIADDMNMX R4, R20, R5, R4, PT ;  /* 0x0000000514047246 */ /* 0x000fc60003800104 */
[----:B------:R-:W5:Y:S01]  /*0630*/  LDS.128 R8, [R3+0x50] ;  /* 0x0000500003087984 */ /* 0x000f620000000c00 */
[----:B------:R-:W-:-:S03]  /*0640*/  VIADDMNMX R4, R23, R6, R4, PT ;  /* 0x0000000617047246 */ /* 0x000fc60003800104 */
[----:B------:R-:W5:Y:S01]  /*0650*/  LDS R20, [R2+0xa80] ;  /* 0x000a800002147984 */ /* 0x000f620000000800 */
[----:B------:R-:W-:-:S03]  /*0660*/  VIADDMNMX R4, R22, R7, R4, PT ;  /* 0x0000000716047246 */ /* 0x000fc60003800104 */
        /* <DEDUP_REMOVED lines=9> */
[----:B------:R-:W-:Y:S04]  /*0700*/  LDS R21, [R2+0xe00] ;  /* 0x000e000002157984 */ /* 0x000fe80000000800 */
[----:B------:R-:W3:Y:S01]  /*0710*/  LDS.128 R12, [R3+0x70] ;  /* 0x00007000030c7984 */ /* 0x000ee20000000c00 */
[----:B-----5:R-:W-:-:S03]  /*0720*/  VIADDMNMX R19, R19, R8, R24, PT ;  /* 0x0000000813137246 */ /* 0x020fc60003800118 */
[----:B------:R-:W4:Y:S01]  /*0730*/  LDS R8, [R2+0xe80] ;  /* 0x000e800002087984 */ /* 0x000f220000000800 */
[----:B------:R-:W-:-:S03]  /*0740*/  VIADDMNMX R19, R20, R9, R19, PT ;  /* 0x0000000914137246 */ /* 0x000fc60003800113 */
[----:B------:R-:W5:Y:S01]  /*0750*/  LDS R9, [R2+0xf00] ;  /* 0x000f000002097984 */ /* 0x000f620000000800 */
[----:B------:R-:W-:-:S03]  /*0760*/  VIADDMNMX R10, R23, R10, R19, PT ;  /* 0x0000000a170a7246 */ /* 0x000fc60003800113 */
[----:B------:R-:W5:Y:S01]  /*0770*/  LDS R20, [R2+0xf80] ;  /* 0x000f800002147984 */ /* 0x000f620000000800 */
[----:B------:R-:W-:-:S04]  /*0780*/  VIADDMNMX R10, R22, R11, R10, PT ;  /* 0x0000000b160a7246 */ /* 0x000fc8000380010a */
[----:B0-----:R-:W-:-:S04]  /*0790*/  VIADDMNMX R4, R25, R4, R10, PT ;  /* 0x0000000419047246 */ /* 0x001fc8000380010a */
[----:B-1----:R-:W-:-:S04]  /*07a0*/  VIADDMNMX R4, R18, R5, R4, PT ;  /* 0x0000000512047246 */ /* 0x002fc80003800104 */
[----:B------:R-:W-:-:S04]  /*07b0*/  VIADDMNMX R4, R27, R6, R4, PT ;  /* 0x000000061b047246 */ /* 0x000fc80003800104 */
[----:B------:R-:W-:-:S04]  /*07c0*/  VIADDMNMX R4, R26, R7, R4, PT ;  /* 0x000000071a047246 */ /* 0x000fc80003800104 */
[----:B---3--:R-:W-:-:S04]  /*07d0*/  VIADDMNMX R4, R21, R12, R4, PT ;  /* 0x0000000c15047246 */ /* 0x008fc80003800104 */
[----:B----4-:R-:W-:-:S04]  /*07e0*/  VIADDMNMX R4, R8, R13, R4, PT ;  /* 0x0000000d08047246 */ /* 0x010fc80003800104 */
[----:B-----5:R-:W-:-:S04]  /*07f0*/  VIADDMNMX R4, R9, R14, R4, PT ;  /* 0x0000000e09047246 */ /* 0x020fc80003800104 */
[----:B------:R-:W-:-:S04]  /*0800*/  VIADDMNMX R15, R20, R15, R4, PT ;  /* 0x0000000f140f7246 */ /* 0x000fc80003800104 */
[----:B--2---:R-:W-:-:S13]  /*0810*/  ISETP.GE.AND P0, PT, R15, R0, PT ;  /* 0x000000000f00720c */ /* 0x004fda0003f06270 */
[----:B------:R-:W-:Y:S05]  /*0820*/  @P0 EXIT ;  /* 0x000000000000094d */ /* 0x000fea0003800000 */
[----:B------:R-:W-:Y:S01]  /*0830*/  STG.E desc[UR8][R16.64], R15 ;  /* 0x0000000f10007986 */ /* 0x000fe2000c101908 */
[----:B------:R-:W-:Y:S05]  /*0840*/  EXIT ;  /* 0x000000000000794d */ /* 0x000fea0003800000 */
.L_x_0:
[----:B------:R-:W-:-:S00]  /*0850*/  BRA `(.L_x_0) ;  /* 0xfffffffc00fc7947 */ /* 0x000fc0000383ffff */
[----:B------:R-:W-:-:S00]  /*0860*/  NOP ;  /* 0x0000000000007918 */ /* 0x000fc00000000000 */
        /* <DEDUP_REMOVED lines=9> */
.L_x_48:


//--------------------- .text._Z11phase_two_vILi32EEvPiiiiiii --------------------------
	.section	.text._Z11phase_two_vILi32EEvPiiiiiii,"ax",@progbits
	.align	128
        .global         _Z11phase_two_vILi32EEvPiiiiiii
        .type           _Z11phase_two_vILi32EEvPiiiiiii,@function
        .size           _Z11phase_two_vILi32EEvPiiiiiii,(.L_x_49 - _Z11phase_two_vILi32EEvPiiiiiii)
        .other          _Z11phase_two_vILi32EEvPiiiiiii,@"STO_CUDA_ENTRY STV_DEFAULT"
_Z11phase_two_vILi32EEvPiiiiiii:
.text._Z11phase_two_vILi32EEvPiiiiiii:
[----:B------:R-:W-:Y:S01]  /*0000*/  LDC R1, c[0x0][0x37c] ;  /* 0x0000df00ff017b82 */ /* 0x000fe20000000800 */
[----:B------:R-:W0:Y:S01]  /*0010*/  S2R R10, SR_TID.X ;  /* 0x00000000000a7919 */ /* 0x000e220000002100 */
[----:B------:R-:W0:Y:S06]  /*0020*/  LDCU.64 UR10, c[0x0][0x388] ;  /* 0x00007100ff0a77ac */ /* 0x000e2c0008000a00 */
[----:B------:R-:W1:Y:S01]  /*0030*/  LDC.64 R6, c[0x0][0x380] ;  /* 0x0000e000ff067b82 */ /* 0x000e620000000a00 */
[----:B------:R-:W-:Y:S01]  /*0040*/  IMAD.MOV.U32 R8, RZ, RZ, 0x3b9aca00 ;  /* 0x3b9aca00ff087424 */ /* 0x000fe200078e00ff */
[----:B------:R-:W2:Y:S01]  /*0050*/  S2R R11, SR_TID.Y ;  /* 0x00000000000b7919 */ /* 0x000ea20000002200 */
[----:B------:R-:W3:Y:S01]  /*0060*/  LDCU.128 UR4, c[0x0][0x390] ;  /* 0x00007200ff0477ac */ /* 0x000ee20008000c00 */
[----:B------:R-:W4:Y:S01]  /*0070*/  S2R R0, SR_CTAID.X ;  /* 0x0000000000007919 */ /* 0x000f220000002500 */
[----:B------:R-:W5:Y:S01]  /*0080*/  LDCU.64 UR8, c[0x0][0x358] ;  /* 0x00006b00ff0877ac */ /* 0x000f620008000a00 */
[----:B0-----:R-:W-:-:S02]  /*0090*/  VIADD R3, R10, UR11 ;  /* 0x0000000b0a037c36 */ /* 0x001fc40008000000 */
[----:B--2---:R-:W-:-:S03]  /*00a0*/  VIADD R2, R11, UR11 ;  /* 0x0000000b0b027c36 */ /* 0x004fc60008000000 */
[C---:B---3--:R-:W-:Y:S01]  /*00b0*/  ISETP.GE.AND P0, PT, R3.reuse, UR6, PT ;  /* 0x0000000603007c0c */ /* 0x048fe2000bf06270 */
[----:B----4-:R-:W-:Y:S01]  /*00c0*/  IMAD R0, R0, 0x20, R11 ;  /* 0x0000002000007824 */ /* 0x010fe200078e020b */
[----:B------:R-:W-:-:S03]  /*00d0*/  VIMNMX R4, PT, PT, R3, R2, !PT ;  /* 0x0000000203047248 */ /* 0x000fc60007fe0100 */
[----:B------:R-:W-:Y:S01]  /*00e0*/  VIADD R0, R0, UR4 ;  /* 0x0000000400007c36 */ /* 0x000fe20008000000 */
[----:B------:R-:W-:-:S03]  /*00f0*/  ISETP.GE.AND P1, PT, R4, UR7, PT ;  /* 0x0000000704007c0c */ /* 0x000fc6000bf26270 */
[C---:B------:R-:W-:Y:S01]  /*0100*/  IMAD R5, R0.reuse, UR10, R3 ;  /* 0x0000000a00057c24 */ /* 0x040fe2000f8e0203 */
[----:B------:R-:W-:Y:S01]  /*0110*/  ISETP.GE.OR P0, PT, R0, UR5, P0 ;  /* 0x0000000500007c0c */ /* 0x000fe20008706670 */
[----:B------:R-:W-:-:S08]  /*0120*/  IMAD.MOV.U32 R0, RZ, RZ, 0x3b9aca00 ;  /* 0x3b9aca00ff007424 */ /* 0x000fd000078e00ff */
[----:B------:R-:W-:Y:S02]  /*0130*/  @!P1 IMAD R9, R2, UR10, R3 ;  /* 0x0000000a02099c24 */ /* 0x000fe4000f8e0203 */
[----:B-1----:R-:W-:-:S04]  /*0140*/  IMAD.WIDE R2, R5, 0x4, R6 ;  /* 0x0000000405027825 */ /* 0x002fc800078e0206 */
[----:B------:R-:W-:Y:S01]  /*0150*/  @!P1 IMAD.WIDE R6, R9, 0x4, R6 ;  /* 0x0000000409069825 */ /* 0x000fe200078e0206 */
[----:B-----5:R-:W2:Y:S04]  /*0160*/  @!P0 LDG.E R0, desc[UR8][R2.64] ;  /* 0x0000000802008981 */ /* 0x020ea8000c1e1900 */
[----:B------:R-:W3:Y:S01]  /*0170*/  @!P1 LDG.E R8, desc[UR8][R6.64] ;  /* 0x0000000806089981 */ /* 0x000ee2000c1e1900 */
[----:B------:R-:W0:Y:S01]  /*0180*/  S2UR UR6, SR_CgaCtaId ;  /* 0x00000000000679c3 */ /* 0x000e220000008800 */
[----:B------:R-:W-:Y:S02]  /*0190*/  UMOV UR4, 0x400 ;  /* 0x0000040000047882 */ /* 0x000fe40000000000 */
[----:B------:R-:W-:Y:S02]  /*01a0*/  UIADD3 UR5, UPT, UPT, UR4, 0x1000, URZ ;  /* 0x0000100004057890 */ /* 0x000fe4000fffe0ff */
[----:B0-----:R-:W-:-:S02]  /*01b0*/  ULEA UR4, UR6, UR4, 0x18 ;  /* 0x0000000406047291 */ /* 0x001fc4000f8ec0ff */
[----:B------:R-:W-:-:S04]  /*01c0*/  ULEA UR5, UR6, UR5, 0x18 ;  /* 0x0000000506057291 */ /* 0x000fc8000f8ec0ff */
[C---:B------:R-:W-:Y:S02]  /*01d0*/  LEA R4, R11.reuse, UR4, 0x7 ;  /* 0x000000040b047c11 */ /* 0x040fe4000f8e38ff */
[----:B------:R-:W-:-:S03]  /*01e0*/  LEA R9, R11, UR5, 0x7 ;  /* 0x000000050b097c11 */ /* 0x000fc6000f8e38ff */
[C---:B------:R-:W-:Y:S02]  /*01f0*/  IMAD R5, R10.reuse, 0x4, R4 ;  /* 0x000000040a057824 */ /* 0x040fe400078e0204 */
[----:B------:R-:W-:-:S03]  /*0200*/  IMAD R9, R10, 0x4, R9 ;  /* 0x000000040a097824 */ /* 0x000fc600078e0209 */
[----:B--2---:R0:W-:Y:S04]  /*0210*/  STS [R5], R0 ;  /* 0x0000000005007388 */ /* 0x0041e80000000800 */
[----:B---3--:R0:W-:Y:S01]  /*0220*/  STS [R9], R8 ;  /* 0x0000000809007388 */ /* 0x0081e20000000800 */
[----:B------:R-:W-:Y:S05]  /*0230*/  @P0 EXIT ;  /* 0x000000000000094d */ /* 0x000fea0003800000 */
[----:B------:R-:W-:Y:S01]  /*0240*/  BAR.SYNC.DEFER_BLOCKING 0x0 ;  /* 0x0000000000007b1d */ /* 0x000fe20000010000 */
[----:B------:R-:W-:-:S05]  /*0250*/  LEA R6, R10, UR5, 0x2 ;  /* 0x000000050a067c11 */ /* 0x000fca000f8e10ff */
[----:B------:R-:W-:Y:S04]  /*0260*/  LDS R7, [R4] ;  /* 0x0000000004077984 */ /* 0x000fe80000000800 */
[----:B0-----:R-:W0:Y:S04]  /*0270*/  LDS R8, [R6] ;  /* 0x0000000006087984 */ /* 0x001e280000000800 */
[----:B------:R-:W1:Y:S01]  /*0280*/  LDS R9, [R5] ;  /* 0x0000000005097984 */ /* 0x000e620000000800 */
[----:B0-----:R-:W-:-:S05]  /*0290*/  IMAD.IADD R8, R7, 0x1, R8 ;  /* 0x0000000107087824 */ /* 0x001fca00078e0208 */
[----:B-1----:R-:W-:-:S13]  /*02a0*/  ISETP.GE.AND P0, PT, R8, R9, PT ;  /* 0x000000090800720c */ /* 0x002fda0003f06270 */
[----:B------:R-:W-:Y:S01]  /*02b0*/  @!P0 STS [R5], R8 ;  /* 0x0000000805008388 */ /* 0x000fe20000000800 */
[----:B------:R-:W-:Y:S06]  /*02c0*/  BAR.SYNC.DEFER_BLOCKING 0x0 ;  /* 0x0000000000007b1d */ /* 0x000fec0000010000 */
[----:B------:R-:W-:Y:S04]  /*02d0*/  LDS R7, [R4+0x4] ;  /* 0x0000040004077984 */ /* 0x000fe80000000800 */
[----:B------:R-:W0:Y:S04]  /*02e0*/  LDS R10, [R6+0x80] ;  /* 0x00008000060a7984 */ /* 0x000e280000000800 */
        /* <DEDUP_REMOVED lines=8> */
[----:B0-----:R-:W-:-:S04]  /*0370*/  IADD3 R12, PT, PT, R7, R12, RZ ;  /* 0x0000000c070c7210 */ /* 0x001fc80007ffe0ff */
        /* <DEDUP_REMOVED lines=204> */
[----:B------:R-:W-:Y:S01]  /*1040*/  @!P0 IMAD.MOV.U32 R9, RZ, RZ, R10 ;  /* 0x000000ffff098224 */ /* 0x000fe200078e000a */
[----:B------:R0:W-:Y:S04]  /*1050*/  @!P0 STS [R5], R10 ;  /* 0x0000000a05008388 */ /* 0x0001e80000000800 */
[----:B------:R-:W-:-:S13]  /*1060*/  ISETP.GE.AND P1, PT, R9, R0, PT ;  /* 0x000000000900720c */ /* 0x000fda0003f26270 */
[----:B0-----:R-:W-:Y:S05]  /*1070*/  @P1 EXIT ;  /* 0x000000000000194d */ /* 0x001fea0003800000 */
[----:B------:R-:W-:Y:S01]  /*1080*/  STG.E desc[UR8][R2.64], R9 ;  /* 0x0000000902007986 */ /* 0x000fe2000c101908 */
[----:B------:R-:W-:Y:S05]  /*1090*/  EXIT ;  /* 0x000000000000794d */ /* 0x000fea0003800000 */
.L_x_1:
        /* <DEDUP_REMOVED lines=14> */
.L_x_49:


//--------------------- .text._Z13phase_three_hILi32EEvPiiiiiiiii --------------------------
	.section	.text._Z13phase_three_hILi32EEvPiiiiiiiii,"ax",@progbits
	.align	128
        .global         _Z13phase_three_hILi32EEvPiiiiiiiii
        .type           _Z13phase_three_hILi32EEvPiiiiiiiii,@function
        .size           _Z13phase_three_hILi32EEvPiiiiiiiii,(.L_x_50 - _Z13phase_three_hILi32EEvPiiiiiiiii)
        .other          _Z13phase_three_hILi32EEvPiiiiiiiii,@"STO_CUDA_ENTRY STV_DEFAULT"
_Z13phase_three_hILi32EEvPiiiiiiiii:
.text._Z13phase_three_hILi32EEvPiiiiiiiii:
[----:B------:R-:W-:Y:S01]  /*0000*/  LDC R1, c[0x0][0x37c] ;  /* 0x0000df00ff017b82 */ /* 0x000fe20000000800 */
[----:B------:R-:W0:Y:S01]  /*0010*/  S2R R0, SR_CTAID.Y ;  /* 0x0000000000007919 */ /* 0x000e220000002600 */
[----:B------:R-:W0:Y:S02]  /*0020*/  LDCU UR4, c[0x0][0x3a4] ;  /* 0x00007480ff0477ac */ /* 0x000e240008000800 */
[----:B0-----:R-:W-:-:S13]  /*0030*/  ISETP.NE.AND P0, PT, R0, UR4, PT ;  /* 0x0000000400007c0c */ /* 0x001fda000bf05270 */
[----:B------:R-:W-:Y:S05]  /*0040*/  @!P0 EXIT ;  /* 0x000000000000894d */ /* 0x000fea0003800000 */
[----:B------:R-:W0:Y:S01]  /*0050*/  S2R R13, SR_TID.Y ;  /* 0x00000000000d7919 */ /* 0x000e220000002200 */
[----:B------:R-:W1:Y:S01]  /*0060*/  LDCU UR6, c[0x0][0x38c] ;  /* 0x00007180ff0677ac */ /* 0x000e620008000800 */
[----:B------:R-:W2:Y:S01]  /*0070*/  S2R R2, SR_TID.X ;  /* 0x0000000000027919 */ /* 0x000ea20000002100 */
[----:B------:R-:W3:Y:S01]  /*0080*/  LDCU.64 UR4, c[0x0][0x390] ;  /* 0x00007200ff0477ac */ /* 0x000ee20008000a00 */
[----:B------:R-:W4:Y:S01]  /*0090*/  S2R R3, SR_CTAID.X ;  /* 0x0000000000037919 */ /* 0x000f220000002500 */
[----:B------:R-:W5:Y:S01]  /*00a0*/  LDCU UR7, c[0x0][0x3a0] ;  /* 0x00007400ff0777ac */ /* 0x000f620008000800 */
[----:B------:R-:W4:Y:S01]  /*00b0*/  LDCU UR10, c[0x0][0x398] ;  /* 0x00007300ff0a77ac */ /* 0x000f220008000800 */
[----:B------:R-:W4:Y:S01]  /*00c0*/  LDCU UR11, c[0x0][0x39c] ;  /* 0x00007380ff0b77ac */ /* 0x000f220008000800 */
[----:B------:R-:W4:Y:S01]  /*00d0*/  LDCU.64 UR8, c[0x0][0x358] ;  /* 0x00006b00ff0877ac */ /* 0x000f220008000a00 */
[----:B0-----:R-:W-:Y:S02]  /*00e0*/  IMAD R0, R0, 0x20, R13 ;  /* 0x0000002000007824 */ /* 0x001fe400078e020d */
[----:B-1----:R-:W-:-:S02]  /*00f0*/  VIADD R8, R13, UR6 ;  /* 0x000000060d087c36 */ /* 0x002fc40008000000 */
[----:B--2---:R-:W-:Y:S02]  /*0100*/  VIADD R11, R2, UR6 ;  /* 0x00000006020b7c36 */ /* 0x004fe40008000000 */
[----:B---3--:R-:W-:Y:S01]  /*0110*/  VIADD R0, R0, UR4 ;  /* 0x0000000400007c36 */ /* 0x008fe20008000000 */
[----:B-----5:R-:W-:Y:S01]  /*0120*/  ISETP.GE.AND P0, PT, R8, UR7, PT ;  /* 0x0000000708007c0c */ /* 0x020fe2000bf06270 */
[----:B----4-:R-:W-:Y:S01]  /*0130*/  IMAD R3, R3, 0x20, R2 ;  /* 0x0000002003037824 */ /* 0x010fe200078e0202 */
[----:B------:R-:W-:-:S03]  /*0140*/  ISETP.GE.AND P1, PT, R11, UR7, PT ;  /* 0x000000070b007c0c */ /* 0x000fc6000bf26270 */
[----:B------:R-:W-:Y:S01]  /*0150*/  VIADD R9, R3, UR5 ;  /* 0x0000000503097c36 */ /* 0x000fe20008000000 */
[----:B------:R-:W-:-:S04]  /*0160*/  ISETP.GE.OR P1, PT, R0, UR10, P1 ;  /* 0x0000000a00007c0c */ /* 0x000fc80008f26670 */
[----:B------:R-:W-:-:S09]  /*0170*/  ISETP.GE.OR P0, PT, R9, UR11, P0 ;  /* 0x0000000b09007c0c */ /* 0x000fd20008706670 */
        /* <DEDUP_REMOVED lines=109> */
.L_x_2:
        /* <DEDUP_REMOVED lines=11> */
.L_x_50:


//--------------------- .text._Z11phase_two_hILi32EEvPiiiiiii --------------------------
	.section	.text._Z11phase_two_hILi32EEvPiiiiiii,"ax",@progbits
	.align	128
        .global         _Z11phase_two_hILi32EEvPiiiiiii
        .type           _Z11phase_two_hILi32EEvPiiiiiii,@function
        .size           _Z11phase_two_hILi32EEvPiiiiiii,(.L_x_51 - _Z11phase_two_hILi32EEvPiiiiiii)
        .other          _Z11phase_two_hILi32EEvPiiiiiii,@"STO_CUDA_ENTRY STV_DEFAULT"
_Z11phase_two_hILi32EEvPiiiiiii:
.text._Z11phase_two_hILi32EEvPiiiiiii:
[----:B------:R-:W-:Y:S01]  /*0000*/  LDC R1, c[0x0][0x37c] ;  /* 0x0000df00ff017b82 */ /* 0x000fe20000000800 */
[----:B------:R-:W0:Y:S01]  /*0010*/  S2R R4, SR_TID.Y ;  /* 0x0000000000047919 */ /* 0x000e220000002200 */
[----:B------:R-:W0:Y:S06]  /*0020*/  LDCU.64 UR10, c[0x0][0x388] ;  /* 0x00007100ff0a77ac */ /* 0x000e2c0008000a00 */
[----:B------:R-:W1:Y:S01]  /*0030*/  LDC.64 R6, c[0x0][0x380] ;  /* 0x0000e000ff067b82 */ /* 0x000e620000000a00 */
[----:B------:R-:W-:Y:S01]  /*0040*/  IMAD.MOV.U32 R8, RZ, RZ, 0x3b9aca00 ;  /* 0x3b9aca00ff087424 */ /* 0x000fe200078e00ff */
[----:B------:R-:W2:Y:S01]  /*0050*/  S2R R11, SR_TID.X ;  /* 0x00000000000b7919 */ /* 0x000ea20000002100 */
[----:B------:R-:W3:Y:S01]  /*0060*/  LDCU.128 UR4, c[0x0][0x390] ;  /* 0x00007200ff0477ac */ /* 0x000ee20008000c00 */
[----:B------:R-:W4:Y:S01]  /*0070*/  S2R R2, SR_CTAID.X ;  /* 0x0000000000027919 */ /* 0x000f220000002500 */
[----:B------:R-:W5:Y:S01]  /*0080*/  LDCU.64 UR8, c[0x0][0x358] ;  /* 0x00006b00ff0877ac */ /* 0x000f620008000a00 */
[----:B0-----:R-:W-:-:S02]  /*0090*/  VIADD R0, R4, UR11 ;  /* 0x0000000b04007c36 */ /* 0x001fc40008000000 */
[----:B--2---:R-:W-:Y:S02]  /*00a0*/  VIADD R5, R11, UR11 ;  /* 0x0000000b0b057c36 */ /* 0x004fe40008000000 */
[----:B----4-:R-:W-:-:S03]  /*00b0*/  IMAD R2, R2, 0x20, R11 ;  /* 0x0000002002027824 */ /* 0x010fc600078e020b */
[----:B------:R-:W-:-:S04]  /*00c0*/  VIMNMX R3, PT, PT, R0, R5, !PT ;  /* 0x0000000500037248 */ /* 0x000fc80007fe0100 */
[----:B---3--:R-:W-:Y:S01]  /*00d0*/  ISETP.GE.AND P1, PT, R3, UR7, PT ;  /* 0x0000000703007c0c */ /* 0x008fe2000bf26270 */
[----:B------:R-:W-:-:S05]  /*00e0*/  VIADD R3, R2, UR4 ;  /* 0x0000000402037c36 */ /* 0x000fca0008000000 */
[----:B------:R-:W-:Y:S01]  /*00f0*/  ISETP.GE.AND P0, PT, R3, UR6, PT ;  /* 0x0000000603007c0c */ /* 0x000fe2000bf06270 */
[----:B------:R-:W-:-:S03]  /*0100*/  IMAD R3, R0, UR10, R3 ;  /* 0x0000000a00037c24 */ /* 0x000fc6000f8e0203 */
[----:B------:R-:W-:Y:S01]  /*0110*/  ISETP.GE.OR P0, PT, R0, UR5, P0 ;  /* 0x0000000500007c0c */ /* 0x000fe20008706670 */
[----:B-1----:R-:W-:-:S04]  /*0120*/  IMAD.WIDE R2, R3, 0x4, R6 ;  /* 0x0000000403027825 */ /* 0x002fc800078e0206 */
[----:B------:R-:W-:Y:S02]  /*0130*/  @!P1 IMAD R5, R0, UR10, R5 ;  /* 0x0000000a00059c24 */ /* 0x000fe4000f8e0205 */
[----:B------:R-:W-:Y:S02]  /*0140*/  IMAD.MOV.U32 R0, RZ, RZ, 0x3b9aca00 ;  /* 0x3b9aca00ff007424 */ /* 0x000fe400078e00ff */
[----:B------:R-:W-:-:S04]  /*0150*/  @!P1 IMAD.WIDE R6, R5, 0x4, R6 ;  /* 0x0000000405069825 */ /* 0x000fc800078e0206 */
        /* <DEDUP_REMOVED lines=244> */
.L_x_3:
        /* <DEDUP_REMOVED lines=14> */
.L_x_51:


//--------------------- .text._Z11phase_threeILi32EEvPiiiiiii --------------------------
	.section	.text._Z11phase_threeILi32EEvPiiiiiii,"ax",@progbits
	.align	128
        .global         _Z11phase_threeILi32EEvPiiiiiii
        .type           _Z11phase_threeILi32EEvPiiiiiii,@function
        .size           _Z11phase_threeILi32EEvPiiiiiii,(.L_x_52 - _Z11phase_threeILi32EEvPiiiiiii)
        .other          _Z11phase_threeILi32EEvPiiiiiii,@"STO_CUDA_ENTRY STV_DEFAULT"
_Z11phase_threeILi32EEvPiiiiiii:
.text._Z11phase_threeILi32EEvPiiiiiii:
[----:B------:R-:W-:Y:S01]  /*0000*/  LDC R1, c[0x0][0x37c] ;  /* 0x0000df00ff017b82 */ /* 0x000fe20000000800 */
[----:B------:R-:W0:Y:S01]  /*0010*/  S2R R0, SR_CTAID.Y ;  /* 0x0000000000007919 */ /* 0x000e220000002600 */
[----:B------:R-:W0:Y:S01]  /*0020*/  LDCU UR4, c[0x0][0x39c] ;  /* 0x00007380ff0477ac */ /* 0x000e220008000800 */
[----:B------:R-:W1:Y:S01]  /*0030*/  S2R R3, SR_CTAID.X ;  /* 0x0000000000037919 */ /* 0x000e620000002500 */
[----:B0-----:R-:W-:-:S04]  /*0040*/  ISETP.NE.AND P0, PT, R0, UR4, PT ;  /* 0x0000000400007c0c */ /* 0x001fc8000bf05270 */
[----:B-1----:R-:W-:-:S13]  /*0050*/  ISETP.EQ.OR P0, PT, R3, UR4, !P0 ;  /* 0x0000000403007c0c */ /* 0x002fda000c702670 */
[----:B------:R-:W-:Y:S05]  /*0060*/  @P0 EXIT ;  /* 0x000000000000094d */ /* 0x000fea0003800000 */
[----:B------:R-:W0:Y:S01]  /*0070*/  S2R R2, SR_TID.X ;  /* 0x0000000000027919 */ /* 0x000e220000002100 */
[----:B------:R-:W1:Y:S01]  /*0080*/  LDCU UR4, c[0x0][0x38c] ;  /* 0x00007180ff0477ac */ /* 0x000e620008000800 */
[----:B------:R-:W2:Y:S01]  /*0090*/  S2R R13, SR_TID.Y ;  /* 0x00000000000d7919 */ /* 0x000ea20000002200 */
[----:B------:R-:W3:Y:S01]  /*00a0*/  LDCU.64 UR6, c[0x0][0x390] ;  /* 0x00007200ff0677ac */ /* 0x000ee20008000a00 */
[----:B------:R-:W4:Y:S01]  /*00b0*/  LDCU UR5, c[0x0][0x398] ;  /* 0x00007300ff0577ac */ /* 0x000f220008000800 */
[----:B------:R-:W5:Y:S01]  /*00c0*/  LDCU.64 UR8, c[0x0][0x358] ;  /* 0x00006b00ff0877ac */ /* 0x000f620008000a00 */
[----:B0-----:R-:W-:Y:S02]  /*00d0*/  IMAD R3, R3, 0x20, R2 ;  /* 0x0000002003037824 */ /* 0x001fe400078e0202 */
[----:B-1----:R-:W-:Y:S02]  /*00e0*/  VIADD R11, R2, UR4 ;  /* 0x00000004020b7c36 */ /* 0x002fe40008000000 */
[----:B--2---:R-:W-:-:S02]  /*00f0*/  IMAD R0, R0, 0x20, R13 ;  /* 0x0000002000007824 */ /* 0x004fc400078e020d */
[----:B---3--:R-:W-:Y:S01]  /*0100*/  VIADD R9, R3, UR6 ;  /* 0x0000000603097c36 */ /* 0x008fe20008000000 */
[----:B----4-:R-:W-:Y:S01]  /*0110*/  ISETP.GE.AND P1, PT, R11, UR5, PT ;  /* 0x000000050b007c0c */ /* 0x010fe2000bf26270 */
[----:B------:R-:W-:Y:S02]  /*0120*/  VIADD R0, R0, UR6 ;  /* 0x0000000600007c36 */ /* 0x000fe40008000000 */
[----:B------:R-:W-:Y:S01]  /*0130*/  VIADD R8, R13, UR4 ;  /* 0x000000040d087c36 */ /* 0x000fe20008000000 */
[----:B------:R-:W-:Y:S02]  /*0140*/  ISETP.GE.AND P0, PT, R9, UR7, PT ;  /* 0x0000000709007c0c */ /* 0x000fe4000bf06270 */
[----:B------:R-:W-:Y:S02]  /*0150*/  ISETP.GE.OR P1, PT, R0, UR7, P1 ;  /* 0x0000000700007c0c */ /* 0x000fe40008f26670 */
        /* <DEDUP_REMOVED lines=10> */
[----:B-----5:R0:W2:Y:S01]  /*0200*/  @!P1 LDG.E R8, desc[UR8][R4.64] ;  /* 0x0000000804089981 */ /* 0x0200a2000c1e1900 */
[----:B---3--:R-:W-:-:S05]  /*0210*/  @!P0 IMAD.WIDE R6, R3, 0x4, R6 ;  /* 0x0000000403068825 */ /* 0x008fca00078e0206 */
[----:B------:R-:W3:Y:S01]  /*0220*/  @!P0 LDG.E R10, desc[UR8][R6.64] ;  /* 0x00000008060a8981 */ /* 0x000ee2000c1e1900 */
[----:B------:R-:W1:Y:S01]  /*0230*/  S2UR UR6, SR_CgaCtaId ;  /* 0x00000000000679c3 */ /* 0x000e620000008800 */
[----:B------:R-:W-:Y:S02]  /*0240*/  UMOV UR4, 0x400 ;  /* 0x0000040000047882 */ /* 0x000fe40000000000 */
[----:B------:R-:W-:Y:S01]  /*0250*/  UIADD3 UR5, UPT, UPT, UR4, 0x1000, URZ ;  /* 0x0000100004057890 */ /* 0x000fe2000fffe0ff */
[----:B------:R-:W-:-:S04]  /*0260*/  VIMNMX R12, PT, PT, R0, R9, !PT ;  /* 0x00000009000c7248 */ /* 0x000fc80007fe0100 */
[----:B------:R-:W-:Y:S01]  /*0270*/  ISETP.GE.AND P0, PT, R12, UR7, PT ;  /* 0x000000070c007c0c */ /* 0x000fe2000bf06270 */
        /* <DEDUP_REMOVED lines=92> */
.L_x_4:
        /* <DEDUP_REMOVED lines=12> */
.L_x_52:


//--------------------- .text._Z9phase_twoILi32EEvPiiiiii --------------------------
	.section	.text._Z9phase_twoILi32EEvPiiiiii,"ax",@progbits
	.align	128
        .global         _Z9phase_twoILi32EEvPiiiiii
        .type           _Z9phase_twoILi32EEvPiiiiii,@function
        .size           _Z9phase_twoILi32EEvPiiiiii,(.L_x_53 - _Z9phase_twoILi32EEvPiiiiii)
        .other          _Z9phase_twoILi32EEvPiiiiii,@"STO_CUDA_ENTRY STV_DEFAULT"
_Z9phase_twoILi32EEvPiiiiii:
.text._Z9phase_twoILi32EEvPiiiiii:
[----:B------:R-:W-:Y:S01]  /*0000*/  LDC R1, c[0x0][0x37c] ;  /* 0x0000df00ff017b82 */ /* 0x000fe20000000800 */
[----:B------:R-:W0:Y:S01]  /*0010*/  S2R R0, SR_CTAID.X ;  /* 0x0000000000007919 */ /* 0x000e220000002500 */
[----:B------:R-:W0:Y:S02]  /*0020*/  LDCU UR4, c[0x0][0x398] ;  /* 0x00007300ff0477ac */ /* 0x000e240008000800 */
[----:B0-----:R-:W-:-:S13]  /*0030*/  ISETP.NE.AND P0, PT, R0, UR4, PT ;  /* 0x0000000400007c0c */ /* 0x001fda000bf05270 */
[----:B------:R-:W-:Y:S05]  /*0040*/  @!P0 EXIT ;  /* 0x000000000000894d */ /* 0x000fea0003800000 */
[----:B------:R-:W0:Y:S02]  /*0050*/  S2UR UR7, SR_CTAID.Y ;  /* 0x00000000000779c3 */ /* 0x000e240000002600 */
[----:B0-----:R-:W-:-:S09]  /*0060*/  UISETP.NE.AND UP0, UPT, UR7, URZ, UPT ;  /* 0x000000ff0700728c */ /* 0x001fd2000bf05270 */
[----:B------:R-:W-:Y:S05]  /*0070*/  BRA.U UP0, `(.L_x_5) ;  /* 0x0000000100287547 */ /* 0x000fea000b800000 */
[----:B------:R-:W0:Y:S01]  /*0080*/  S2R R13, SR_TID.X ;  /* 0x00000000000d7919 */ /* 0x000e220000002100 */
[----:B------:R-:W1:Y:S01]  /*0090*/  LDCU UR4, c[0x0][0x38c] ;  /* 0x00007180ff0477ac */ /* 0x000e620008000800 */
[----:B------:R-:W2:Y:S01]  /*00a0*/  S2R R11, SR_TID.Y ;  /* 0x00000000000b7919 */ /* 0x000ea20000002200 */
[----:B------:R-:W3:Y:S01]  /*00b0*/  LDCU UR5, c[0x0][0x390] ;  /* 0x00007200ff0577ac */ /* 0x000ee20008000800 */
[----:B0-----:R-:W-:Y:S02]  /*00c0*/  IMAD R0, R0, 0x20, R13 ;  /* 0x0000002000007824 */ /* 0x001fe400078e020d */
[----:B-1----:R-:W-:Y:S02]  /*00d0*/  VIADD R4, R13, UR4 ;  /* 0x000000040d047c36 */ /* 0x002fe40008000000 */
[----:B--2---:R-:W-:Y:S02]  /*00e0*/  VIADD R2, R11, UR4 ;  /* 0x000000040b027c36 */ /* 0x004fe40008000000 */
[----:B---3--:R-:W-:-:S02]  /*00f0*/  VIADD R3, R0, UR5 ;  /* 0x0000000500037c36 */ /* 0x008fc40008000000 */
[----:B------:R-:W-:Y:S01]  /*0100*/  IMAD.MOV.U32 R5, RZ, RZ, R2 ;  /* 0x000000ffff057224 */ /* 0x000fe200078e0002 */
[----:B------:R-:W-:Y:S06]  /*0110*/  BRA `(.L_x_6) ;  /* 0x0000000000247947 */ /* 0x000fec0003800000 */
.L_x_5:
[----:B------:R-:W0:Y:S01]  /*0120*/  S2R R11, SR_TID.Y ;  /* 0x00000000000b7919 */ /* 0x000e220000002200 */
[----:B------:R-:W1:Y:S01]  /*0130*/  LDCU UR5, c[0x0][0x38c] ;  /* 0x00007180ff0577ac */ /* 0x000e620008000800 */
[----:B------:R-:W2:Y:S01]  /*0140*/  S2R R13, SR_TID.X ;  /* 0x00000000000d7919 */ /* 0x000ea20000002100 */
[----:B------:R-:W3:Y:S01]  /*0150*/  LDCU UR4, c[0x0][0x390] ;  /* 0x00007200ff0477ac */ /* 0x000ee20008000800 */
[----:B0-----:R-:W-:Y:S02]  /*0160*/  IMAD R2, R0, 0x20, R11 ;  /* 0x0000002000027824 */ /* 0x001fe400078e020b */
[----:B-1----:R-:W-:Y:S02]  /*0170*/  VIADD R5, R11, UR5 ;  /* 0x000000050b057c36 */ /* 0x002fe40008000000 */
[----:B--2---:R-:W-:Y:S02]  /*0180*/  VIADD R3, R13, UR5 ;  /* 0x000000050d037c36 */ /* 0x004fe40008000000 */
[----:B---3--:R-:W-:-:S02]  /*0190*/  VIADD R2, R2, UR4 ;  /* 0x0000000402027c36 */ /* 0x008fc40008000000 */
[----:B------:R-:W-:-:S07]  /*01a0*/  IMAD.MOV.U32 R4, RZ, RZ, R3 ;  /* 0x000000ffff047224 */ /* 0x000fce00078e0003 */
.L_x_6:
[----:B------:R-:W0:Y:S01]  /*01b0*/  LDCU UR5, c[0x0][0x394] ;  /* 0x00007280ff0577ac */ /* 0x000e220008000800 */
[----:B------:R-:W1:Y:S01]  /*01c0*/  LDC.64 R8, c[0x0][0x380] ;  /* 0x0000e000ff087b82 */ /* 0x000e620000000a00 */
[----:B------:R-:W-:Y:S01]  /*01d0*/  VIMNMX R0, PT, PT, R5, R4, !PT ;  /* 0x0000000405007248 */ /* 0x000fe20007fe0100 */
[----:B------:R-:W-:Y:S01]  /*01e0*/  IMAD.MOV.U32 R7, RZ, RZ, 0x3b9aca00 ;  /* 0x3b9aca00ff077424 */ /* 0x000fe200078e00ff */
[----:B------:R-:W2:Y:S01]  /*01f0*/  LDCU UR4, c[0x0][0x388] ;  /* 0x00007100ff0477ac */ /* 0x000ea20008000800 */
[----:B------:R-:W3:Y:S01]  /*0200*/  LDCU.64 UR8, c[0x0][0x358] ;  /* 0x00006b00ff0877ac */ /* 0x000ee20008000a00 */
[----:B0-----:R-:W-:Y:S02]  /*0210*/  ISETP.GE.AND P1, PT, R0, UR5, PT ;  /* 0x0000000500007c0c */ /* 0x001fe4000bf26270 */
[----:B------:R-:W-:Y:S01]  /*0220*/  VIMNMX R0, PT, PT, R3, R2, !PT ;  /* 0x0000000203007248 */ /* 0x000fe20007fe0100 */
[----:B--2---:R-:W-:-:S03]  /*0230*/  IMAD R3, R2, UR4, R3 ;  /* 0x0000000402037c24 */ /* 0x004fc6000f8e0203 */
[----:B------:R-:W-:Y:S01]  /*0240*/  ISETP.GE.AND P0, PT, R0, UR5, PT ;  /* 0x0000000500007c0c */ /* 0x000fe2000bf06270 */
[----:B------:R-:W-:Y:S02]  /*0250*/  IMAD.MOV.U32 R0, RZ, RZ, 0x3b9aca00 ;  /* 0x3b9aca00ff007424 */ /* 0x000fe400078e00ff */
[----:B-1----:R-:W-:-:S04]  /*0260*/  IMAD.WIDE R2, R3, 0x4, R8 ;  /* 0x0000000403027825 */ /* 0x002fc800078e0208 */
[----:B------:R-:W-:-:S04]  /*0270*/  @!P1 IMAD R5, R5, UR4, R4 ;  /* 0x0000000405059c24 */ /* 0x000fc8000f8e0204 */
[----:B------:R-:W-:Y:S02]  /*0280*/  @!P1 IMAD.WIDE R8, R5, 0x4, R8 ;  /* 0x0000000405089825 */ /* 0x000fe400078e0208 */
[----:B---3--:R-:W2:Y:S04]  /*0290*/  @!P0 LDG.E R0, desc[UR8][R2.64] ;  /* 0x0000000802008981 */ /* 0x008ea8000c1e1900 */
[----:B------:R-:W3:Y:S01]  /*02a0*/  @!P1 LDG.E R7, desc[UR8][R8.64] ;  /* 0x0000000808079981 */ /* 0x000ee2000c1e1900 */
[----:B------:R-:W0:Y:S01]  /*02b0*/  S2UR UR6, SR_CgaCtaId ;  /* 0x00000000000679c3 */ /* 0x000e220000008800 */
[----:B------:R-:W-:Y:S02]  /*02c0*/  UMOV UR4, 0x400 ;  /* 0x0000040000047882 */ /* 0x000fe40000000000 */
[----:B------:R-:W-:-:S02]  /*02d0*/  UIADD3 UR5, UPT, UPT, UR4, 0x1000, URZ ;  /* 0x0000100004057890 */ /* 0x000fc4000fffe0ff */
[----:B0-----:R-:W-:Y:S02]  /*02e0*/  ULEA UR4, UR6, UR4, 0x18 ;  /* 0x0000000406047291 */ /* 0x001fe4000f8ec0ff */
[----:B------:R-:W-:-:S04]  /*02f0*/  ULEA UR5, UR6, UR5, 0x18 ;  /* 0x0000000506057291 */ /* 0x000fc8000f8ec0ff */
[C---:B------:R-:W-:Y:S02]  /*0300*/  LEA R4, R11.reuse, UR4, 0x7 ;  /* 0x000000040b047c11 */ /* 0x040fe4000f8e38ff */
[----:B------:R-:W-:-:S03]  /*0310*/  LEA R6, R11, UR5, 0x7 ;  /* 0x000000050b067c11 */ /* 0x000fc6000f8e38ff */
[C---:B------:R-:W-:Y:S01]  /*0320*/  IMAD R5, R13.reuse, 0x4, R4 ;  /* 0x000000040d057824 */ /* 0x040fe200078e0204 */
[----:B------:R-:W-:-:S04]  /*0330*/  LEA R10, R13, R6, 0x2 ;  /* 0x000000060d0a7211 */ /* 0x000fc800078e10ff */
[----:B--2---:R0:W-:Y:S04]  /*0340*/  STS [R5], R0 ;  /* 0x0000000005007388 */ /* 0x0041e80000000800 */
[----:B---3--:R0:W-:Y:S01]  /*0350*/  STS [R10], R7 ;  /* 0x000000070a007388 */ /* 0x0081e20000000800 */
[----:B------:R-:W-:Y:S05]  /*0360*/  @P0 EXIT ;  /* 0x000000000000094d */ /* 0x000fea0003800000 */
[----:B------:R-:W-:Y:S01]  /*0370*/  UISETP.NE.AND UP0, UPT, UR7, URZ, UPT ;  /* 0x000000ff0700728c */ /* 0x000fe2000bf05270 */
[----:B------:R-:W-:Y:S08]  /*0380*/  BSSY.RECONVERGENT B0, `(.L_x_7) ;  /* 0x00001c8000007945 */ /* 0x000ff00003800200 */
[----:B------:R-:W-:Y:S05]  /*0390*/  BRA.U !UP0, `(.L_x_8) ;  /* 0x0000000d08907547 */ /* 0x000fea000b800000 */
[----:B------:R-:W-:Y:S01]  /*03a0*/  BAR.SYNC.DEFER_BLOCKING 0x0 ;  /* 0x0000000000007b1d */ /* 0x000fe20000010000 */
[----:B------:R-:W-:-:S05]  /*03b0*/  LEA R6, R13, UR5, 0x2 ;  /* 0x000000050d067c11 */ /* 0x000fca000f8e10ff */
[----:B0-----:R-:W-:Y:S04]  /*03c0*/  LDS R7, [R4] ;  /* 0x0000000004077984 */ /* 0x001fe80000000800 */
[----:B------:R-:W0:Y:S04]  /*03d0*/  LDS R8, [R6] ;  /* 0x0000000006087984 */ /* 0x000e280000000800 */
        /* <DEDUP_REMOVED lines=220> */
[----:B------:R-:W-:Y:S05]  /*11a0*/  @P0 BRA `(.L_x_9) ;  /* 0x0000000c00940947 */ /* 0x000fea0003800000 */
[----:B------:R1:W-:Y:S01]  /*11b0*/  STS [R5], R10 ;  /* 0x0000000a05007388 */ /* 0x0003e20000000800 */
[----:B------:R-:W-:Y:S01]  /*11c0*/  IMAD.MOV.U32 R9, RZ, RZ, R10 ;  /* 0x000000ffff097224 */ /* 0x000fe200078e000a */
[----:B------:R-:W-:Y:S06]  /*11d0*/  BRA `(.L_x_9) ;  /* 0x0000000c00887947 */ /* 0x000fec0003800000 */
.L_x_8:
        /* <DEDUP_REMOVED lines=224> */
[----:B------:R0:W-:Y:S01]  /*1fe0*/  @!P0 STS [R5], R10 ;  /* 0x0000000a05008388 */ /* 0x0001e20000000800 */
[----:B------:R-:W-:-:S07]  /*1ff0*/  @!P0 IMAD.MOV.U32 R9, RZ, RZ, R10 ;  /* 0x000000ffff098224 */ /* 0x000fce00078e000a */
.L_x_9:
[----:B------:R-:W-:Y:S05]  /*2000*/  BSYNC.RECONVERGENT B0 ;  /* 0x0000000000007941 */ /* 0x000fea0003800200 */
.L_x_7:
[----:B------:R-:W-:-:S13]  /*2010*/  ISETP.GE.AND P0, PT, R9, R0, PT ;  /* 0x000000000900720c */ /* 0x000fda0003f06270 */
[----:B------:R-:W-:Y:S05]  /*2020*/  @P0 EXIT ;  /* 0x000000000000094d */ /* 0x000fea0003800000 */
[----:B------:R-:W-:Y:S01]  /*2030*/  STG.E desc[UR8][R2.64], R9 ;  /* 0x0000000902007986 */ /* 0x000fe2000c101908 */
[----:B------:R-:W-:Y:S05]  /*2040*/  EXIT ;  /* 0x000000000000794d */ /* 0x000fea0003800000 */
.L_x_10:
        /* <DEDUP_REMOVED lines=11> */
.L_x_53:


//--------------------- .text._Z9phase_oneILi32EEvPiiii --------------------------
	.section	.text._Z9phase_oneILi32EEvPiiii,"ax",@progbits
	.align	128
        .global         _Z9phase_oneILi32EEvPiiii
        .type           _Z9phase_oneILi32EEvPiiii,@function
        .size           _Z9phase_oneILi32EEvPiiii,(.L_x_54 - _Z9phase_oneILi32EEvPiiii)
        .other          _Z9phase_oneILi32EEvPiiii,@"STO_CUDA_ENTRY STV_DEFAULT"
_Z9phase_oneILi32EEvPiiii:
.text._Z9phase_oneILi32EEvPiiii:
[----:B------:R-:W-:Y:S01]  /*0000*/  LDC R1, c[0x0][0x37c] ;  /* 0x0000df00ff017b82 */ /* 0x000fe20000000800 */
[----:B------:R-:W0:Y:S01]  /*0010*/  S2R R6, SR_TID.Y ;  /* 0x0000000000067919 */ /* 0x000e220000002200 */
[----:B------:R-:W0:Y:S06]  /*0020*/  LDCU.64 UR4, c[0x0][0x388] ;  /* 0x00007100ff0477ac */ /* 0x000e2c0008000a00 */
[----:B------:R-:W1:Y:S01]  /*0030*/  LDC.64 R2, c[0x0][0x380] ;  /* 0x0000e000ff027b82 */ /* 0x000e620000000a00 */
[----:B------:R-:W2:Y:S01]  /*0040*/  S2R R7, SR_TID.X ;  /* 0x0000000000077919 */ /* 0x000ea20000002100 */
[----:B------:R-:W3:Y:S01]  /*0050*/  LDCU UR8, c[0x0][0x390] ;  /* 0x00007200ff0877ac */ /* 0x000ee20008000800 */
[----:B------:R-:W4:Y:S01]  /*0060*/  LDCU.64 UR6, c[0x0][0x358] ;  /* 0x00006b00ff0677ac */ /* 0x000f220008000a00 */
[----:B0-----:R-:W-:-:S02]  /*0070*/  VIADD R0, R6, UR5 ;  /* 0x0000000506007c36 */ /* 0x001fc40008000000 */
[----:B--2---:R-:W-:-:S05]  /*0080*/  VIADD R5, R7, UR5 ;  /* 0x0000000507057c36 */ /* 0x004fca0008000000 */
[C---:B------:R-:W-:Y:S01]  /*0090*/  VIMNMX R4, PT, PT, R0.reuse, R5, !PT ;  /* 0x0000000500047248 */ /* 0x040fe20007fe0100 */
[----:B------:R-:W-:-:S03]  /*00a0*/  IMAD R5, R0, UR4, R5 ;  /* 0x0000000400057c24 */ /* 0x000fc6000f8e0205 */
[----:B---3--:R-:W-:Y:S01]  /*00b0*/  ISETP.GE.AND P0, PT, R4, UR8, PT ;  /* 0x0000000804007c0c */ /* 0x008fe2000bf06270 */
[----:B------:R-:W-:Y:S02]  /*00c0*/  IMAD.MOV.U32 R4, RZ, RZ, 0x3b9aca00 ;  /* 0x3b9aca00ff047424 */ /* 0x000fe400078e00ff */
[----:B-1----:R-:W-:-:S10]  /*00d0*/  IMAD.WIDE R2, R5, 0x4, R2 ;  /* 0x0000000405027825 */ /* 0x002fd400078e0202 */
[----:B----4-:R-:W2:Y:S01]  /*00e0*/  @!P0 LDG.E R4, desc[UR6][R2.64] ;  /* 0x0000000602048981 */ /* 0x010ea2000c1e1900 */
[----:B------:R-:W0:Y:S01]  /*00f0*/  S2UR UR5, SR_CgaCtaId ;  /* 0x00000000000579c3 */ /* 0x000e220000008800 */
[----:B------:R-:W-:Y:S02]  /*0100*/  UMOV UR4, 0x400 ;  /* 0x0000040000047882 */ /* 0x000fe40000000000 */
[----:B0-----:R-:W-:-:S06]  /*0110*/  ULEA UR4, UR5, UR4, 0x18 ;  /* 0x0000000405047291 */ /* 0x001fcc000f8ec0ff */
[----:B------:R-:W-:-:S05]  /*0120*/  LEA R6, R6, UR4, 0x7 ;  /* 0x0000000406067c11 */ /* 0x000fca000f8e38ff */
[----:B------:R-:W-:-:S05]  /*0130*/  IMAD R5, R7, 0x4, R6 ;  /* 0x0000000407057824 */ /* 0x000fca00078e0206 */
[----:B--2---:R0:W-:Y:S01]  /*0140*/  STS [R5], R4 ;  /* 0x0000000405007388 */ /* 0x0041e20000000800 */
[----:B------:R-:W-:Y:S05]  /*0150*/  @P0 EXIT ;  /* 0x000000000000094d */ /* 0x000fea0003800000 */
[----:B------:R-:W-:Y:S01]  /*0160*/  BAR.SYNC.DEFER_BLOCKING 0x0 ;  /* 0x0000000000007b1d */ /* 0x000fe20000010000 */
[----:B------:R-:W-:-:S05]  /*0170*/  LEA R0, R7, UR4, 0x2 ;  /* 0x0000000407007c11 */ /* 0x000fca000f8e10ff */
[----:B------:R-:W-:Y:S04]  /*0180*/  LDS R7, [R6] ;  /* 0x0000000006077984 */ /* 0x000fe80000000800 */
[----:B------:R-:W1:Y:S04]  /*0190*/  LDS R8, [R0] ;  /* 0x0000000000087984 */ /* 0x000e680000000800 */
[----:B------:R-:W2:Y:S01]  /*01a0*/  LDS R9, [R5] ;  /* 0x0000000005097984 */ /* 0x000ea20000000800 */
[----:B-1----:R-:W-:-:S05]  /*01b0*/  IMAD.IADD R8, R7, 0x1, R8 ;  /* 0x0000000107087824 */ /* 0x002fca00078e0208 */
[----:B--2---:R-:W-:-:S13]  /*01c0*/  ISETP.GE.AND P0, PT, R8, R9, PT ;  /* 0x000000090800720c */ /* 0x004fda0003f06270 */
[----:B------:R-:W-:Y:S01]  /*01d0*/  @!P0 STS [R5], R8 ;  /* 0x0000000805008388 */ /* 0x000fe20000000800 */
[----:B------:R-:W-:Y:S06]  /*01e0*/  BAR.SYNC.DEFER_BLOCKING 0x0 ;  /* 0x0000000000007b1d */ /* 0x000fec0000010000 */
[----:B------:R-:W-:Y:S04]  /*01f0*/  LDS R7, [R6+0x4] ;  /* 0x0000040006077984 */ /* 0x000fe80000000800 */
[----:B------:R-:W1:Y:S04]  /*0200*/  LDS R10, [R0+0x80] ;  /* 0x00008000000a7984 */ /* 0x000e680000000800 */
        /* <DEDUP_REMOVED lines=92> */
[----:B-1----:R-:W-:-:S04]  /*07d0*/  IADD3 R12, PT, PT, R7, R12, RZ ;  /* 0x0000000c070c7210 */ /* 0x002fc80007ffe0ff */
        /* <DEDUP_REMOVED lines=120> */
[----:B------:R-:W-:Y:S01]  /*0f60*/  @!P0 IMAD.MOV.U32 R9, RZ, RZ, R10 ;  /* 0x000000ffff098224 */ /* 0x000fe200078e000a */
[----:B------:R1:W-:Y:S04]  /*0f70*/  @!P0 STS [R5], R10 ;  /* 0x0000000a05008388 */ /* 0x0003e80000000800 */
[----:B------:R-:W-:-:S13]  /*0f80*/  ISETP.GE.AND P1, PT, R9, R4, PT ;  /* 0x000000040900720c */ /* 0x000fda0003f26270 */
[----:B-1----:R-:W-:Y:S05]  /*0f90*/  @P1 EXIT ;  /* 0x000000000000194d */ /* 0x002fea0003800000 */
[----:B------:R-:W-:Y:S01]  /*0fa0*/  STG.E desc[UR6][R2.64], R9 ;  /* 0x0000000902007986 */ /* 0x000fe2000c101906 */
[----:B------:R-:W-:Y:S05]  /*0fb0*/  EXIT ;  /* 0x000000000000794d */ /* 0x000fea0003800000 */
.L_x_11:
        /* <DEDUP_REMOVED lines=12> */
.L_x_54:


//--------------------- .text._Z13phase_three_vILi24EEvPiiiiiiiii --------------------------
	.section	.text._Z13phase_three_vILi24EEvPiiiiiiiii,"ax",@progbits
	.align	128
        .global         _Z13phase_three_vILi24EEvPiiiiiiiii
        .type           _Z13phase_three_vILi24EEvPiiiiiiiii,@function
        .size           _Z13phase_three_vILi24EEvPiiiiiiiii,(.L_x_55 - _Z13phase_three_vILi24EEvPiiiiiiiii)
        .other          _Z13phase_three_vILi24EEvPiiiiiiiii,@"STO_CUDA_ENTRY STV_DEFAULT"
_Z13phase_three_vILi24EEvPiiiiiiiii:
.text._Z13phase_three_vILi24EEvPiiiiiiiii:
        /* <DEDUP_REMOVED lines=13> */
[----:B0-----:R-:W-:Y:S02]  /*00d0*/  IMAD R0, R5, 0x18, R2 ;  /* 0x0000001805007824 */ /* 0x001fe400078e0202 */
[----:B-1----:R-:W-:-:S02]  /*00e0*/  VIADD R8, R2, UR6 ;  /* 0x0000000602087c36 */ /* 0x002fc40008000000 */
[----:B---3--:R-:W-:Y:S02]  /*00f0*/  VIADD R9, R16, UR6 ;  /* 0x0000000610097c36 */ /* 0x008fe40008000000 */
[----:B------:R-:W-:Y:S01]  /*0100*/  IMAD R3, R3, 0x18, R16 ;  /* 0x0000001803037824 */ /* 0x000fe200078e0210 */
[----:B----4-:R-:W-:Y:S01]  /*0110*/  ISETP.GE.AND P0, PT, R8, UR7, PT ;  /* 0x0000000708007c0c */ /* 0x010fe2000bf06270 */
[----:B--2---:R-:W-:Y:S01]  /*0120*/  VIADD R0, R0, UR4 ;  /* 0x0000000400007c36 */ /* 0x004fe20008000000 */
[----:B------:R-:W-:Y:S01]  /*0130*/  ISETP.GE.AND P1, PT, R9, UR7, PT ;  /* 0x0000000709007c0c */ /* 0x000fe2000bf26270 */
[----:B------:R-:W-:Y:S01]  /*0140*/  VIADD R3, R3, UR5 ;  /* 0x0000000503037c36 */ /* 0x000fe20008000000 */
[----:B------:R-:W0:Y:S02]  /*0150*/  LDCU.64 UR4, c[0x0][0x358] ;  /* 0x00006b00ff0477ac */ /* 0x000e240008000a00 */
[----:B-----5:R-:W-:Y:S02]  /*0160*/  ISETP.GE.OR P1, PT, R0, UR8, P1 ;  /* 0x0000000800007c0c */ /* 0x020fe40008f26670 */
[----:B------:R-:W-:-:S11]  /*0170*/  ISETP.GE.OR P0, PT, R3, UR9, P0 ;  /* 0x0000000903007c0c */ /* 0x000fd60008706670 */
[----:B------:R-:W1:Y:S08]  /*0180*/  @!P1 LDC R10, c[0x0][0x388] ;  /* 0x0000e200ff0a9b82 */ /* 0x000e700000000800 */
[----:B------:R-:W2:Y:S08]  /*0190*/  @!P0 LDC R11, c[0x0][0x388] ;  /* 0x0000e200ff0b8b82 */ /* 0x000eb00000000800 */
[----:B------:R-:W3:Y:S08]  /*01a0*/  @!P1 LDC.64 R4, c[0x0][0x380] ;  /* 0x0000e000ff049b82 */ /* 0x000ef00000000a00 */
[----:B------:R-:W4:Y:S01]  /*01b0*/  @!P0 LDC.64 R6, c[0x0][0x380] ;  /* 0x0000e000ff068b82 */ /* 0x000f220000000a00 */
[----:B-1----:R-:W-:-:S02]  /*01c0*/  @!P1 IMAD R9, R0, R10, R9 ;  /* 0x0000000a00099224 */ /* 0x002fc400078e0209 */
[----:B------:R-:W-:Y:S02]  /*01d0*/  IMAD.MOV.U32 R10, RZ, RZ, 0x3b9aca00 ;  /* 0x3b9aca00ff0a7424 */ /* 0x000fe400078e00ff */
[----:B--2---:R-:W-:Y:S02]  /*01e0*/  @!P0 IMAD R11, R8, R11, R3 ;  /* 0x0000000b080b8224 */ /* 0x004fe400078e0203 */
[----:B------:R-:W-:Y:S02]  /*01f0*/  IMAD.MOV.U32 R8, RZ, RZ, 0x3b9aca00 ;  /* 0x3b9aca00ff087424 */ /* 0x000fe400078e00ff */
[----:B---3--:R-:W-:-:S05]  /*0200*/  @!P1 IMAD.WIDE R4, R9, 0x4, R4 ;  /* 0x0000000409049825 */ /* 0x008fca00078e0204 */
[----:B0-----:R0:W2:Y:S01]  /*0210*/  @!P1 LDG.E R8, desc[UR4][R4.64] ;  /* 0x0000000404089981 */ /* 0x0010a2000c1e1900 */
[----:B----4-:R-:W-:-:S05]  /*0220*/  @!P0 IMAD.WIDE R6, R11, 0x4, R6 ;  /* 0x000000040b068825 */ /* 0x010fca00078e0206 */
[----:B------:R-:W3:Y:S01]  /*0230*/  @!P0 LDG.E R10, desc[UR4][R6.64] ;  /* 0x00000004060a8981 */ /* 0x000ee2000c1e1900 */
[----:B------:R-:W1:Y:S01]  /*0240*/  S2R R12, SR_CgaCtaId ;  /* 0x00000000000c7919 */ /* 0x000e620000008800 */
[----:B------:R-:W-:Y:S02]  /*0250*/  MOV R9, 0x400 ;  /* 0x0000040000097802 */ /* 0x000fe40000000f00 */
[----:B------:R-:W-:-:S03]  /*0260*/  ISETP.GE.AND P0, PT, R3, UR9, PT ;  /* 0x0000000903007c0c */ /* 0x000fc6000bf06270 */
[----:B------:R-:W-:Y:S01]  /*0270*/  VIADD R11, R9, 0x900 ;  /* 0x00000900090b7836 */ /* 0x000fe20000000000 */
[----:B------:R-:W-:Y:S02]  /*0280*/  ISETP.GE.OR P0, PT, R0, UR8, P0 ;  /* 0x0000000800007c0c */ /* 0x000fe40008706670 */
[C---:B-1----:R-:W-:Y:S02]  /*0290*/  LEA R17, R12.reuse, R9, 0x18 ;  /* 0x000000090c117211 */ /* 0x042fe400078ec0ff */
[----:B------:R-:W-:-:S03]  /*02a0*/  LEA R11, R12, R11, 0x18 ;  /* 0x0000000b0c0b7211 */ /* 0x000fc600078ec0ff */
[C---:B------:R-:W-:Y:S02]  /*02b0*/  IMAD R17, R2.reuse, 0x60, R17 ;  /* 0x0000006002117824 */ /* 0x040fe400078e0211 */
[----:B------:R-:W-:Y:S02]  /*02c0*/  IMAD R9, R2, 0x60, R11 ;  /* 0x0000006002097824 */ /* 0x000fe400078e020b */
[C---:B0-----:R-:W-:Y:S02]  /*02d0*/  IMAD R5, R16.reuse, 0x4, R17 ;  /* 0x0000000410057824 */ /* 0x041fe400078e0211 */
[----:B------:R-:W-:-:S03]  /*02e0*/  IMAD R9, R16, 0x4, R9 ;  /* 0x0000000410097824 */ /* 0x000fc600078e0209 */
[----:B--2---:R0:W-:Y:S04]  /*02f0*/  STS [R5], R8 ;  /* 0x0000000805007388 */ /* 0x0041e80000000800 */
[----:B---3--:R0:W-:Y:S01]  /*0300*/  STS [R9], R10 ;  /* 0x0000000a09007388 */ /* 0x0081e20000000800 */
[----:B------:R-:W-:Y:S05]  /*0310*/  @P0 EXIT ;  /* 0x000000000000094d */ /* 0x000fea0003800000 */
[----:B0-----:R-:W0:Y:S01]  /*0320*/  LDC.64 R4, c[0x0][0x380] ;  /* 0x0000e000ff047b82 */ /* 0x001e220000000a00 */
[----:B------:R-:W1:Y:S07]  /*0330*/  LDCU UR6, c[0x0][0x388] ;  /* 0x00007100ff0677ac */ /* 0x000e6e0008000800 */
[----:B------:R-:W-:Y:S01]  /*0340*/  BAR.SYNC.DEFER_BLOCKING 0x0 ;  /* 0x0000000000007b1d */ /* 0x000fe20000010000 */
[----:B-1----:R-:W-:-:S04]  /*0350*/  IMAD R3, R0, UR6, R3 ;  /* 0x0000000600037c24 */ /* 0x002fc8000f8e0203 */
[----:B0-----:R-:W-:Y:S01]  /*0360*/  IMAD.WIDE R2, R3, 0x4, R4 ;  /* 0x0000000403027825 */ /* 0x001fe200078e0204 */
[----:B------:R-:W-:Y:S04]  /*0370*/  LDS.128 R12, [R17] ;  /* 0x00000000110c7984 */ /* 0x000fe80000000c00 */
[----:B------:R-:W2:Y:S01]  /*0380*/  LDG.E R0, desc[UR4][R2.64] ;  /* 0x0000000402007981 */ /* 0x000ea2000c1e1900 */
[----:B------:R-:W-:-:S03]  /*0390*/  IMAD R16, R16, 0x4, R11 ;  /* 0x0000000410107824 */ /* 0x000fc600078e020b */
[----:B------:R-:W-:Y:S04]  /*03a0*/  LDS.128 R8, [R17+0x10] ;  /* 0x0000100011087984 */ /* 0x000fe80000000c00 */
[----:B------:R-:W0:Y:S04]  /*03b0*/  LDS R5, [R16] ;  /* 0x0000000010057984 */ /* 0x000e280000000800 */
[----:B------:R-:W1:Y:S04]  /*03c0*/  LDS R18, [R16+0x60] ;  /* 0x0000600010127984 */ /* 0x000e680000000800 */
[----:B------:R-:W3:Y:S04]  /*03d0*/  LDS R21, [R16+0xc0] ;  /* 0x0000c00010157984 */ /* 0x000ee80000000800 */
[----:B------:R-:W4:Y:S04]  /*03e0*/  LDS R22, [R16+0x120] ;  /* 0x0001200010167984 */ /* 0x000f280000000800 */
[----:B------:R-:W5:Y:S04]  /*03f0*/  LDS R19, [R16+0x180] ;  /* 0x0001800010137984 */ /* 0x000f680000000800 */
[----:B------:R-:W5:Y:S04]  /*0400*/  LDS R20, [R16+0x1e0] ;  /* 0x0001e00010147984 */ /* 0x000f680000000800 */
[----:B------:R-:W5:Y:S04]  /*0410*/  LDS R23, [R16+0x240] ;  /* 0x0002400010177984 */ /* 0x000f680000000800 */
[----:B------:R-:W5:Y:S04]  /*0420*/  LDS R24, [R16+0x2a0] ;  /* 0x0002a00010187984 */ /* 0x000f680000000800 */
[----:B------:R-:W-:Y:S04]  /*0430*/  LDS R25, [R16+0x300] ;  /* 0x0003000010197984 */ /* 0x000fe80000000800 */
        /* <DEDUP_REMOVED lines=47> */
.L_x_12:
        /* <DEDUP_REMOVED lines=13> */
.L_x_55:


//--------------------- .text._Z11phase_two_vILi24EEvPiiiiiii --------------------------
	.section	.text._Z11phase_two_vILi24EEvPiiiiiii,"ax",@progbits
	.align	128
        .global         _Z11phase_two_vILi24EEvPiiiiiii
        .type           _Z11phase_two_vILi24EEvPiiiiiii,@function
        .size           _Z11phase_two_vILi24EEvPiiiiiii,(.L_x_56 - _Z11phase_two_vILi24EEvPiiiiiii)
        .other          _Z11phase_two_vILi24EEvPiiiiiii,@"STO_CUDA_ENTRY STV_DEFAULT"
_Z11phase_two_vILi24EEvPiiiiiii:
.text._Z11phase_two_vILi24EEvPiiiiiii:
        /* <DEDUP_REMOVED lines=24> */
[----:B------:R-:W-:Y:S01]  /*0180*/  MOV R4, 0x400 ;  /* 0x0000040000047802 */ /* 0x000fe20000000f00 */
[----:B------:R-:W0:Y:S03]  /*0190*/  S2R R9, SR_CgaCtaId ;  /* 0x0000000000097919 */ /* 0x000e260000008800 */
[----:B------:R-:W-:-:S02]  /*01a0*/  IADD3 R5, PT, PT, R4, 0x900, RZ ;  /* 0x0000090004057810 */ /* 0x000fc40007ffe0ff */
[C---:B0-----:R-:W-:Y:S02]  /*01b0*/  LEA R4, R9.reuse, R4, 0x18 ;  /* 0x0000000409047211 */ /* 0x041fe400078ec0ff */
[----:B------:R-:W-:-:S03]  /*01c0*/  LEA R9, R9, R5, 0x18 ;  /* 0x0000000509097211 */ /* 0x000fc600078ec0ff */
[C---:B------:R-:W-:Y:S02]  /*01d0*/  IMAD R4, R11.reuse, 0x60, R4 ;  /* 0x000000600b047824 */ /* 0x040fe400078e0204 */
[----:B------:R-:W-:Y:S02]  /*01e0*/  IMAD R10, R11, 0x60, R9 ;  /* 0x000000600b0a7824 */ /* 0x000fe400078e0209 */
[C---:B------:R-:W-:Y:S02]  /*01f0*/  IMAD R5, R13.reuse, 0x4, R4 ;  /* 0x000000040d057824 */ /* 0x040fe400078e0204 */
[----:B------:R-:W-:-:S03]  /*0200*/  IMAD R11, R13, 0x4, R10 ;  /* 0x000000040d0b7824 */ /* 0x000fc600078e020a */
[----:B--2---:R0:W-:Y:S04]  /*0210*/  STS [R5], R0 ;  /* 0x0000000005007388 */ /* 0x0041e80000000800 */
[----:B---3--:R0:W-:Y:S01]  /*0220*/  STS [R11], R8 ;  /* 0x000000080b007388 */ /* 0x0081e20000000800 */
[----:B------:R-:W-:Y:S05]  /*0230*/  @P0 EXIT ;  /* 0x000000000000094d */ /* 0x000fea0003800000 */
[----:B------:R-:W-:Y:S01]  /*0240*/  BAR.SYNC.DEFER_BLOCKING 0x0 ;  /* 0x0000000000007b1d */ /* 0x000fe20000010000 */
[----:B------:R-:W-:-:S05]  /*0250*/  IMAD R6, R13, 0x4, R9 ;  /* 0x000000040d067824 */ /* 0x000fca00078e0209 */
        /* <DEDUP_REMOVED lines=172> */
.L_x_13:
        /* <DEDUP_REMOVED lines=14> */
.L_x_56:


//--------------------- .text._Z13phase_three_hILi24EEvPiiiiiiiii --------------------------
	.section	.text._Z13phase_three_hILi24EEvPiiiiiiiii,"ax",@progbits
	.align	128
        .global         _Z13phase_three_hILi24EEvPiiiiiiiii
        .type           _Z13phase_three_hILi24EEvPiiiiiiiii,@function
        .size           _Z13phase_three_hILi24EEvPiiiiiiiii,(.L_x_57 - _Z13phase_three_hILi24EEvPiiiiiiiii)
        .other          _Z13phase_three_hILi24EEvPiiiiiiiii,@"STO_CUDA_ENTRY STV_DEFAULT"
_Z13phase_three_hILi24EEvPiiiiiiiii:
.text._Z13phase_three_hILi24EEvPiiiiiiiii:
        /* <DEDUP_REMOVED lines=21> */
[----:B------:R-:W-:Y:S01]  /*0150*/  ISETP.GE.OR P1, PT, R0, UR8, P1 ;  /* 0x0000000800007c0c */ /* 0x000fe20008f26670 */
[----:B------:R-:W0:Y:S03]  /*0160*/  LDCU.64 UR4, c[0x0][0x358] ;  /* 0x00006b00ff0477ac */ /* 0x000e260008000a00 */
[----:B------:R-:W-:-:S09]  /*0170*/  ISETP.GE.OR P0, PT, R3, UR9, P0 ;  /* 0x0000000903007c0c */ /* 0x000fd20008706670 */
        /* <DEDUP_REMOVED lines=91> */
.L_x_14:
        /* <DEDUP_REMOVED lines=13> */
.L_x_57:


//--------------------- .text._Z11phase_two_hILi24EEvPiiiiiii --------------------------
	.section	.text._Z11phase_two_hILi24EEvPiiiiiii,"ax",@progbits
	.align	128
        .global         _Z11phase_two_hILi24EEvPiiiiiii
        .type           _Z11phase_two_hILi24EEvPiiiiiii,@function
        .size           _Z11phase_two_hILi24EEvPiiiiiii,(.L_x_58 - _Z11phase_two_hILi24EEvPiiiiiii)
        .other          _Z11phase_two_hILi24EEvPiiiiiii,@"STO_CUDA_ENTRY STV_DEFAULT"
_Z11phase_two_hILi24EEvPiiiiiii:
.text._Z11phase_two_hILi24EEvPiiiiiii:
        /* <DEDUP_REMOVED lines=24> */
[----:B------:R-:W-:Y:S01]  /*0180*/  MOV R4, 0x400 ;  /* 0x0000040000047802 */ /* 0x000fe20000000f00 */
[----:B------:R-:W0:Y:S03]  /*0190*/  S2R R10, SR_CgaCtaId ;  /* 0x00000000000a7919 */ /* 0x000e260000008800 */
[----:B------:R-:W-:Y:S02]  /*01a0*/  IADD3 R5, PT, PT, R4, 0x900, RZ ;  /* 0x0000090004057810 */ /* 0x000fe40007ffe0ff */
[----:B0-----:R-:W-:-:S02]  /*01b0*/  LEA R8, R10, R4, 0x18 ;  /* 0x000000040a087211 */ /* 0x001fc400078ec0ff */
        /* <DEDUP_REMOVED lines=11> */
[----:B------:R-:W1:Y:S04]  /*0270*/  LDS R8, [R6] ;  /* 0x0000000006087984 */ /* 0x000e680000000800 */
[----:B0-----:R-:W0:Y:S01]  /*0280*/  LDS R9, [R5] ;  /* 0x0000000005097984 */ /* 0x001e220000000800 */
[----:B-1----:R-:W-:-:S05]  /*0290*/  IMAD.IADD R8, R7, 0x1, R8 ;  /* 0x0000000107087824 */ /* 0x002fca00078e0208 */
[----:B0-----:R-:W-:-:S13]  /*02a0*/  ISETP.GE.AND P0, PT, R8, R9, PT ;  /* 0x000000090800720c */ /* 0x001fda0003f06270 */
        /* <DEDUP_REMOVED lines=167> */
.L_x_15:
        /* <DEDUP_REMOVED lines=14> */
.L_x_58:


//--------------------- .text._Z11phase_threeILi24EEvPiiiiiii --------------------------
	.section	.text._Z11phase_threeILi24EEvPiiiiiii,"ax",@progbits
	.align	128
        .global         _Z11phase_threeILi24EEvPiiiiiii
        .type           _Z11phase_threeILi24EEvPiiiiiii,@function
        .size           _Z11phase_threeILi24EEvPiiiiiii,(.L_x_59 - _Z11phase_threeILi24EEvPiiiiiii)
        .other          _Z11phase_threeILi24EEvPiiiiiii,@"STO_CUDA_ENTRY STV_DEFAULT"
_Z11phase_threeILi24EEvPiiiiiii:
.text._Z11phase_threeILi24EEvPiiiiiii:
        /* <DEDUP_REMOVED lines=12> */
[----:B0-----:R-:W-:Y:S02]  /*00c0*/  IMAD R0, R3, 0x18, R16 ;  /* 0x0000001803007824 */ /* 0x001fe400078e0210 */
[----:B-1----:R-:W-:Y:S02]  /*00d0*/  VIADD R8, R16, UR4 ;  /* 0x0000000410087c36 */ /* 0x002fe40008000000 */
[----:B--2---:R-:W-:Y:S02]  /*00e0*/  IMAD R3, R5, 0x18, R2 ;  /* 0x0000001805037824 */ /* 0x004fe400078e0202 */
[----:B---3--:R-:W-:Y:S01]  /*00f0*/  VIADD R0, R0, UR6 ;  /* 0x0000000600007c36 */ /* 0x008fe20008000000 */
[----:B----4-:R-:W-:Y:S01]  /*0100*/  ISETP.GE.AND P1, PT, R8, UR5, PT ;  /* 0x0000000508007c0c */ /* 0x010fe2000bf26270 */
[----:B------:R-:W-:-:S02]  /*0110*/  VIADD R3, R3, UR6 ;  /* 0x0000000603037c36 */ /* 0x000fc40008000000 */
[----:B------:R-:W-:Y:S01]  /*0120*/  VIADD R9, R2, UR4 ;  /* 0x0000000402097c36 */ /* 0x000fe20008000000 */
[----:B------:R-:W-:Y:S02]  /*0130*/  ISETP.GE.AND P0, PT, R0, UR7, PT ;  /* 0x0000000700007c0c */ /* 0x000fe4000bf06270 */
[----:B------:R-:W-:Y:S02]  /*0140*/  ISETP.GE.OR P1, PT, R3, UR7, P1 ;  /* 0x0000000703007c0c */ /* 0x000fe40008f26670 */
[----:B------:R-:W-:Y:S01]  /*0150*/  ISETP.GE.OR P0, PT, R9, UR5, P0 ;  /* 0x0000000509007c0c */ /* 0x000fe20008706670 */
[----:B------:R-:W0:Y:S10]  /*0160*/  LDCU.64 UR4, c[0x0][0x358] ;  /* 0x00006b00ff0477ac */ /* 0x000e340008000a00 */
        /* <DEDUP_REMOVED lines=13> */
[----:B------:R-:W-:-:S05]  /*0240*/  MOV R9, 0x400 ;  /* 0x0000040000097802 */ /* 0x000fca0000000f00 */
[----:B------:R-:W-:Y:S01]  /*0250*/  VIADD R11, R9, 0x900 ;  /* 0x00000900090b7836 */ /* 0x000fe20000000000 */
[----:B-1----:R-:W-:-:S04]  /*0260*/  LEA R17, R12, R9, 0x18 ;  /* 0x000000090c117211 */ /* 0x002fc800078ec0ff */
[----:B------:R-:W-:Y:S02]  /*0270*/  LEA R11, R12, R11, 0x18 ;  /* 0x0000000b0c0b7211 */ /* 0x000fe400078ec0ff */
[----:B------:R-:W-:Y:S01]  /*0280*/  VIMNMX R12, PT, PT, R3, R0, !PT ;  /* 0x00000000030c7248 */ /* 0x000fe20007fe0100 */
[----:B------:R-:W-:-:S03]  /*0290*/  IMAD R17, R2, 0x60, R17 ;  /* 0x0000006002117824 */ /* 0x000fc600078e0211 */
[----:B------:R-:W-:Y:S01]  /*02a0*/  ISETP.GE.AND P0, PT, R12, UR7, PT ;  /* 0x000000070c007c0c */ /* 0x000fe2000bf06270 */
        /* <DEDUP_REMOVED lines=71> */
.L_x_16:
        /* <DEDUP_REMOVED lines=14> */
.L_x_59:


//--------------------- .text._Z9phase_twoILi24EEvPiiiiii --------------------------
	.section	.text._Z9phase_twoILi24EEvPiiiiii,"ax",@progbits
	.align	128
        .global         _Z9phase_twoILi24EEvPiiiiii
        .type           _Z9phase_twoILi24EEvPiiiiii,@function
        .size           _Z9phase_twoILi24EEvPiiiiii,(.L_x_60 - _Z9phase_twoILi24EEvPiiiiii)
        .other          _Z9phase_twoILi24EEvPiiiiii,@"STO_CUDA_ENTRY STV_DEFAULT"
_Z9phase_twoILi24EEvPiiiiii:
.text._Z9phase_twoILi24EEvPiiiiii:
        /* <DEDUP_REMOVED lines=18> */
.L_x_17:
[----:B------:R-:W0:Y:S01]  /*0120*/  S2R R7, SR_TID.X ;  /* 0x0000000000077919 */ /* 0x000e220000002100 */
[----:B------:R-:W0:Y:S01]  /*0130*/  LDCU UR6, c[0x0][0x38c] ;  /* 0x00007180ff0677ac */ /* 0x000e220008000800 */
[----:B------:R-:W1:Y:S01]  /*0140*/  S2R R13, SR_TID.Y ;  /* 0x00000000000d7919 */ /* 0x000e620000002200 */
[----:B------:R-:W2:Y:S01]  /*0150*/  LDCU UR5, c[0x0][0x390] ;  /* 0x00007200ff0577ac */ /* 0x000ea20008000800 */
[----:B0-----:R-:W-:Y:S02]  /*0160*/  VIADD R3, R7, UR6 ;  /* 0x0000000607037c36 */ /* 0x001fe40008000000 */
[----:B-1----:R-:W-:-:S03]  /*0170*/  IMAD R2, R0, 0x18, R13 ;  /* 0x0000001800027824 */ /* 0x002fc600078e020d */
[----:B------:R-:W-:Y:S01]  /*0180*/  MOV R4, R3 ;  /* 0x0000000300047202 */ /* 0x000fe20000000f00 */
[----:B------:R-:W-:Y:S02]  /*0190*/  VIADD R5, R13, UR6 ;  /* 0x000000060d057c36 */ /* 0x000fe40008000000 */
[----:B--2---:R-:W-:-:S07]  /*01a0*/  VIADD R2, R2, UR5 ;  /* 0x0000000502027c36 */ /* 0x004fce0008000000 */
.L_x_18:
        /* <DEDUP_REMOVED lines=16> */
[----:B------:R-:W-:Y:S01]  /*02b0*/  MOV R4, 0x400 ;  /* 0x0000040000047802 */ /* 0x000fe20000000f00 */
[----:B------:R-:W0:Y:S04]  /*02c0*/  S2R R12, SR_CgaCtaId ;  /* 0x00000000000c7919 */ /* 0x000e280000008800 */
[----:B------:R-:W-:Y:S01]  /*02d0*/  VIADD R5, R4, 0x900 ;  /* 0x0000090004057836 */ /* 0x000fe20000000000 */
[----:B0-----:R-:W-:-:S04]  /*02e0*/  LEA R10, R12, R4, 0x18 ;  /* 0x000000040c0a7211 */ /* 0x001fc800078ec0ff */
[----:B------:R-:W-:Y:S01]  /*02f0*/  LEA R12, R12, R5, 0x18 ;  /* 0x000000050c0c7211 */ /* 0x000fe200078ec0ff */
[----:B------:R-:W-:-:S04]  /*0300*/  IMAD R4, R13, 0x60, R10 ;  /* 0x000000600d047824 */ /* 0x000fc800078e020a */
[----:B------:R-:W-:Y:S02]  /*0310*/  IMAD R6, R13, 0x60, R12 ;  /* 0x000000600d067824 */ /* 0x000fe400078e020c */
[C---:B------:R-:W-:Y:S02]  /*0320*/  IMAD R5, R7.reuse, 0x4, R4 ;  /* 0x0000000407057824 */ /* 0x040fe400078e0204 */
[----:B------:R-:W-:-:S03]  /*0330*/  IMAD R14, R7, 0x4, R6 ;  /* 0x00000004070e7824 */ /* 0x000fc600078e0206 */
[----:B--2---:R0:W-:Y:S04]  /*0340*/  STS [R5], R0 ;  /* 0x0000000005007388 */ /* 0x0041e80000000800 */
[----:B---3--:R0:W-:Y:S01]  /*0350*/  STS [R14], R11 ;  /* 0x0000000b0e007388 */ /* 0x0081e20000000800 */
[----:B------:R-:W-:Y:S05]  /*0360*/  @P0 EXIT ;  /* 0x000000000000094d */ /* 0x000fea0003800000 */
[----:B------:R-:W-:Y:S01]  /*0370*/  UISETP.NE.AND UP0, UPT, UR4, URZ, UPT ;  /* 0x000000ff0400728c */ /* 0x000fe2000bf05270 */
[----:B------:R-:W-:Y:S08]  /*0380*/  BSSY.RECONVERGENT B0, `(.L_x_19) ;  /* 0x0000158000007945 */ /* 0x000ff00003800200 */
[----:B------:R-:W-:Y:S05]  /*0390*/  BRA.U !UP0, `(.L_x_20) ;  /* 0x0000000908b07547 */ /* 0x000fea000b800000 */
[----:B------:R-:W-:Y:S01]  /*03a0*/  BAR.SYNC.DEFER_BLOCKING 0x0 ;  /* 0x0000000000007b1d */ /* 0x000fe20000010000 */
[----:B------:R-:W-:-:S05]  /*03b0*/  IMAD R6, R7, 0x4, R12 ;  /* 0x0000000407067824 */ /* 0x000fca00078e020c */
[----:B------:R-:W-:Y:S04]  /*03c0*/  LDS R7, [R4] ;  /* 0x0000000004077984 */ /* 0x000fe80000000800 */
[----:B------:R-:W1:Y:S04]  /*03d0*/  LDS R8, [R6] ;  /* 0x0000000006087984 */ /* 0x000e680000000800 */
        /* <DEDUP_REMOVED lines=164> */
[----:B------:R-:W-:Y:S05]  /*0e20*/  @P0 BRA `(.L_x_21) ;  /* 0x0000000800b40947 */ /* 0x000fea0003800000 */
[----:B------:R2:W-:Y:S01]  /*0e30*/  STS [R5], R12 ;  /* 0x0000000c05007388 */ /* 0x0005e20000000800 */
[----:B------:R-:W-:Y:S01]  /*0e40*/  IMAD.MOV.U32 R9, RZ, RZ, R12 ;  /* 0x000000ffff097224 */ /* 0x000fe200078e000c */
[----:B------:R-:W-:Y:S06]  /*0e50*/  BRA `(.L_x_21) ;  /* 0x0000000800a87947 */ /* 0x000fec0003800000 */
.L_x_20:
[----:B------:R-:W-:Y:S01]  /*0e60*/  BAR.SYNC.DEFER_BLOCKING 0x0 ;  /* 0x0000000000007b1d */ /* 0x000fe20000010000 */
[----:B------:R-:W-:-:S05]  /*0e70*/  IMAD R4, R7, 0x4, R10 ;  /* 0x0000000407047824 */ /* 0x000fca00078e020a */
        /* <DEDUP_REMOVED lines=166> */
[----:B------:R1:W-:Y:S01]  /*18e0*/  @!P0 STS [R5], R12 ;  /* 0x0000000c05008388 */ /* 0x0003e20000000800 */
[----:B------:R-:W-:-:S07]  /*18f0*/  @!P0 IMAD.MOV.U32 R9, RZ, RZ, R12 ;  /* 0x000000ffff098224 */ /* 0x000fce00078e000c */
.L_x_21:
[----:B------:R-:W-:Y:S05]  /*1900*/  BSYNC.RECONVERGENT B0 ;  /* 0x0000000000007941 */ /* 0x000fea0003800200 */
.L_x_19:
[----:B------:R-:W-:-:S13]  /*1910*/  ISETP.GE.AND P0, PT, R9, R0, PT ;  /* 0x000000000900720c */ /* 0x000fda0003f06270 */
[----:B------:R-:W-:Y:S05]  /*1920*/  @P0 EXIT ;  /* 0x000000000000094d */ /* 0x000fea0003800000 */
[----:B------:R-:W-:Y:S01]  /*1930*/  STG.E desc[UR6][R2.64], R9 ;  /* 0x0000000902007986 */ /* 0x000fe2000c101906 */
[----:B------:R-:W-:Y:S05]  /*1940*/  EXIT ;  /* 0x000000000000794d */ /* 0x000fea0003800000 */
.L_x_22:
        /* <DEDUP_REMOVED lines=11> */
.L_x_60:


//--------------------- .text._Z9phase_oneILi24EEvPiiii --------------------------
	.section	.text._Z9phase_oneILi24EEvPiiii,"ax",@progbits
	.align	128
        .global         _Z9phase_oneILi24EEvPiiii
        .type           _Z9phase_oneILi24EEvPiiii,@function
        .size           _Z9phase_oneILi24EEvPiiii,(.L_x_61 - _Z9phase_oneILi24EEvPiiii)
        .other          _Z9phase_oneILi24EEvPiiii,@"STO_CUDA_ENTRY STV_DEFAULT"
_Z9phase_oneILi24EEvPiiii:
.text._Z9phase_oneILi24EEvPiiii:
        /* <DEDUP_REMOVED lines=10> */
[----:B------:R-:W-:Y:S02]  /*00a0*/  IMAD R5, R0, UR6, R5 ;  /* 0x0000000600057c24 */ /* 0x000fe4000f8e0205 */
[----:B------:R-:W-:Y:S01]  /*00b0*/  IMAD.MOV.U32 R0, RZ, RZ, 0x3b9aca00 ;  /* 0x3b9aca00ff007424 */ /* 0x000fe200078e00ff */
[----:B---3--:R-:W-:Y:S01]  /*00c0*/  ISETP.GE.AND P0, PT, R4, UR8, PT ;  /* 0x0000000804007c0c */ /* 0x008fe2000bf06270 */
[----:B-1----:R-:W-:-:S12]  /*00d0*/  IMAD.WIDE R2, R5, 0x4, R2 ;  /* 0x0000000405027825 */ /* 0x002fd800078e0202 */
[----:B----4-:R-:W2:Y:S01]  /*00e0*/  @!P0 LDG.E R0, desc[UR4][R2.64] ;  /* 0x0000000402008981 */ /* 0x010ea2000c1e1900 */
[----:B------:R-:W-:Y:S01]  /*00f0*/  MOV R4, 0x400 ;  /* 0x0000040000047802 */ /* 0x000fe20000000f00 */
[----:B------:R-:W0:Y:S03]  /*0100*/  S2R R5, SR_CgaCtaId ;  /* 0x0000000000057919 */ /* 0x000e260000008800 */
[----:B0-----:R-:W-:-:S05]  /*0110*/  LEA R6, R5, R4, 0x18 ;  /* 0x0000000405067211 */ /* 0x001fca00078ec0ff */
[----:B------:R-:W-:-:S04]  /*0120*/  IMAD R4, R7, 0x60, R6 ;  /* 0x0000006007047824 */ /* 0x000fc800078e0206 */
[----:B------:R-:W-:-:S05]  /*0130*/  IMAD R5, R9, 0x4, R4 ;  /* 0x0000000409057824 */ /* 0x000fca00078e0204 */
[----:B--2---:R0:W-:Y:S01]  /*0140*/  STS [R5], R0 ;  /* 0x0000000005007388 */ /* 0x0041e20000000800 */
[----:B------:R-:W-:Y:S05]  /*0150*/  @P0 EXIT ;  /* 0x000000000000094d */ /* 0x000fea0003800000 */
        /* <DEDUP_REMOVED lines=174> */
.L_x_23:
        /* <DEDUP_REMOVED lines=12> */
.L_x_61:


//--------------------- .text._Z13phase_three_vILi16EEvPiiiiiiiii --------------------------
	.section	.text._Z13phase_three_vILi16EEvPiiiiiiiii,"ax",@progbits
	.align	128
        .global         _Z13phase_three_vILi16EEvPiiiiiiiii
        .type           _Z13phase_three_vILi16EEvPiiiiiiiii,@function
        .size           _Z13phase_three_vILi16EEvPiiiiiiiii,(.L_x_62 - _Z13phase_three_vILi16EEvPiiiiiiiii)
        .other          _Z13phase_three_vILi16EEvPiiiiiiiii,@"STO_CUDA_ENTRY STV_DEFAULT"
_Z13phase_three_vILi16EEvPiiiiiiiii:
.text._Z13phase_three_vILi16EEvPiiiiiiiii:
        /* <DEDUP_REMOVED lines=29> */
[----:B------:R-:W-:Y:S02]  /*01d0*/  IMAD.MOV.U32 R8, RZ, RZ, 0x3b9aca00 ;  /* 0x3b9aca00ff087424 */ /* 0x000fe400078e00ff */
[----:B-1----:R-:W-:Y:S02]  /*01e0*/  @!P0 IMAD R11, R6, R11, R7 ;  /* 0x0000000b060b8224 */ /* 0x002fe400078e0207 */
        /* <DEDUP_REMOVED lines=24> */
[----:B------:R-:W-:Y:S01]  /*0370*/  LEA R16, R16, UR5, 0x2 ;  /* 0x0000000510107c11 */ /* 0x000fe2000f8e10ff */
[----:B------:R-:W-:Y:S04]  /*0380*/  LDS.128 R12, [R25] ;  /* 0x00000000190c7984 */ /* 0x000fe80000000c00 */
        /* <DEDUP_REMOVED lines=19> */
[----:B------:R-:W-:Y:S01]  /*04c0*/  LDS R27, [R16+0x300] ;  /* 0x00030000101b7984 */ /* 0x000fe20000000800 */
[----:B-----5:R-:W-:-:S03]  /*04d0*/  VIADDMNMX R17, R17, R4, R26, PT ;  /* 0x0000000411117246 */ /* 0x020fc6000380011a */
[----:B------:R-:W4:Y:S01]  /*04e0*/  LDS.128 R12, [R25+0x30] ;  /* 0x00003000190c7984 */ /* 0x000f220000000c00 */
[----:B------:R-:W-:-:S03]  /*04f0*/  VIADDMNMX R17, R18, R5, R17, PT ;  /* 0x0000000512117246 */ /* 0x000fc60003800111 */
[----:B------:R-:W5:Y:S01]  /*0500*/  LDS R4, [R16+0x340] ;  /* 0x0003400010047984 */ /* 0x000f620000000800 */
[----:B------:R-:W-:-:S03]  /*0510*/  VIADDMNMX R6, R19, R6, R17, PT ;  /* 0x0000000613067246 */ /* 0x000fc60003800111 */
[----:B------:R-:W5:Y:S01]  /*0520*/  LDS R5, [R16+0x380] ;  /* 0x0003800010057984 */ /* 0x000f620000000800 */
[----:B------:R-:W-:-:S03]  /*0530*/  VIADDMNMX R6, R20, R7, R6, PT ;  /* 0x0000000714067246 */ /* 0x000fc60003800106 */
[----:B------:R-:W5:Y:S01]  /*0540*/  LDS R18, [R16+0x3c0] ;  /* 0x0003c00010127984 */ /* 0x000f620000000800 */
[----:B0-----:R-:W-:-:S04]  /*0550*/  VIADDMNMX R6, R21, R8, R6, PT ;  /* 0x0000000815067246 */ /* 0x001fc80003800106 */
[----:B-1----:R-:W-:-:S04]  /*0560*/  VIADDMNMX R6, R22, R9, R6, PT ;  /* 0x0000000916067246 */ /* 0x002fc80003800106 */
[----:B------:R-:W-:-:S04]  /*0570*/  VIADDMNMX R6, R23, R10, R6, PT ;  /* 0x0000000a17067246 */ /* 0x000fc80003800106 */
[----:B---3--:R-:W-:-:S04]  /*0580*/  VIADDMNMX R6, R24, R11, R6, PT ;  /* 0x0000000b18067246 */ /* 0x008fc80003800106 */
[----:B----4-:R-:W-:-:S04]  /*0590*/  VIADDMNMX R6, R27, R12, R6, PT ;  /* 0x0000000c1b067246 */ /* 0x010fc80003800106 */
[----:B-----5:R-:W-:-:S04]  /*05a0*/  VIADDMNMX R4, R4, R13, R6, PT ;  /* 0x0000000d04047246 */ /* 0x020fc80003800106 */
[----:B------:R-:W-:-:S04]  /*05b0*/  VIADDMNMX R4, R5, R14, R4, PT ;  /* 0x0000000e05047246 */ /* 0x000fc80003800104 */
[----:B------:R-:W-:-:S04]  /*05c0*/  VIADDMNMX R15, R18, R15, R4, PT ;  /* 0x0000000f120f7246 */ /* 0x000fc80003800104 */
[----:B--2---:R-:W-:-:S13]  /*05d0*/  ISETP.GE.AND P0, PT, R15, R0, PT ;  /* 0x000000000f00720c */ /* 0x004fda0003f06270 */
[----:B------:R-:W-:Y:S05]  /*05e0*/  @P0 EXIT ;  /* 0x000000000000094d */ /* 0x000fea0003800000 */
[----:B------:R-:W-:Y:S01]  /*05f0*/  STG.E desc[UR8][R2.64], R15 ;  /* 0x0000000f02007986 */ /* 0x000fe2000c101908 */
[----:B------:R-:W-:Y:S05]  /*0600*/  EXIT ;  /* 0x000000000000794d */ /* 0x000fea0003800000 */
.L_x_24:
        /* <DEDUP_REMOVED lines=15> */
.L_x_62:


//--------------------- .text._Z11phase_two_vILi16EEvPiiiiiii --------------------------
	.section	.text._Z11phase_two_vILi16EEvPiiiiiii,"ax",@progbits
	.align	128
        .global         _Z11phase_two_vILi16EEvPiiiiiii
        .type           _Z11phase_two_vILi16EEvPiiiiiii,@function
        .size           _Z11phase_two_vILi16EEvPiiiiiii,(.L_x_63 - _Z11phase_two_vILi16EEvPiiiiiii)
        .other          _Z11phase_two_vILi16EEvPiiiiiii,@"STO_CUDA_ENTRY STV_DEFAULT"
_Z11phase_two_vILi16EEvPiiiiiii:
.text._Z11phase_two_vILi16EEvPiiiiiii:
        /* <DEDUP_REMOVED lines=30> */
[----:B------:R-:W-:Y:S02]  /*01e0*/  LEA R9, R11, UR5, 0x6 ;  /* 0x000000050b097c11 */ /* 0x000fe4000f8e30ff */
[----:B------:R-:W-:-:S03]  /*01f0*/  LEA R5, R10, R4, 0x2 ;  /* 0x000000040a057211 */ /* 0x000fc600078e10ff */
[----:B------:R-:W-:Y:S02]  /*0200*/  IMAD R9, R10, 0x4, R9 ;  /* 0x000000040a097824 */ /* 0x000fe400078e0209 */
        /* <DEDUP_REMOVED lines=121> */
.L_x_25:
        /* <DEDUP_REMOVED lines=14> */
.L_x_63:


//--------------------- .text._Z13phase_three_hILi16EEvPiiiiiiiii --------------------------
	.section	.text._Z13phase_three_hILi16EEvPiiiiiiiii,"ax",@progbits
	.align	128
        .global         _Z13phase_three_hILi16EEvPiiiiiiiii
        .type           _Z13phase_three_hILi16EEvPiiiiiiiii,@function
        .size           _Z13phase_three_hILi16EEvPiiiiiiiii,(.L_x_64 - _Z13phase_three_hILi16EEvPiiiiiiiii)
        .other          _Z13phase_three_hILi16EEvPiiiiiiiii,@"STO_CUDA_ENTRY STV_DEFAULT"
_Z13phase_three_hILi16EEvPiiiiiiiii:
.text._Z13phase_three_hILi16EEvPiiiiiiiii:
        /* <DEDUP_REMOVED lines=97> */
.L_x_26:
        /* <DEDUP_REMOVED lines=15> */
.L_x_64:


//--------------------- .text._Z11phase_two_hILi16EEvPiiiiiii --------------------------
	.section	.text._Z11phase_two_hILi16EEvPiiiiiii,"ax",@progbits
	.align	128
        .global         _Z11phase_two_hILi16EEvPiiiiiii
        .type           _Z11phase_two_hILi16EEvPiiiiiii,@function
        .size           _Z11phase_two_hILi16EEvPiiiiiii,(.L_x_65 - _Z11phase_two_hILi16EEvPiiiiiii)
        .other          _Z11phase_two_hILi16EEvPiiiiiii,@"STO_CUDA_ENTRY STV_DEFAULT"
_Z11phase_two_hILi16EEvPiiiiiii:
.text._Z11phase_two_hILi16EEvPiiiiiii:
        /* <DEDUP_REMOVED lines=154> */
.L_x_27:
        /* <DEDUP_REMOVED lines=14> */
.L_x_65:


//--------------------- .text._Z11phase_threeILi16EEvPiiiiiii --------------------------
	.section	.text._Z11phase_threeILi16EEvPiiiiiii,"ax",@progbits
	.align	128
        .global         _Z11phase_threeILi16EEvPiiiiiii
        .type           _Z11phase_threeILi16EEvPiiiiiii,@function
        .size           _Z11phase_threeILi16EEvPiiiiiii,(.L_x_66 - _Z11phase_threeILi16EEvPiiiiiii)
        .other          _Z11phase_threeILi16EEvPiiiiiii,@"STO_CUDA_ENTRY STV_DEFAULT"
_Z11phase_threeILi16EEvPiiiiiii:
.text._Z11phase_threeILi16EEvPiiiiiii:
        /* <DEDUP_REMOVED lines=96> */
.L_x_28:
        /* <DEDUP_REMOVED lines=16> */
.L_x_66:


//--------------------- .text._Z9phase_twoILi16EEvPiiiiii --------------------------
	.section	.text._Z9phase_twoILi16EEvPiiiiii,"ax",@progbits
	.align	128
        .global         _Z9phase_twoILi16EEvPiiiiii
        .type           _Z9phase_twoILi16EEvPiiiiii,@function
        .size           _Z9phase_twoILi16EEvPiiiiii,(.L_x_67 - _Z9phase_twoILi16EEvPiiiiii)
        .other          _Z9phase_twoILi16EEvPiiiiii,@"STO_CUDA_ENTRY STV_DEFAULT"
_Z9phase_twoILi16EEvPiiiiii:
.text._Z9phase_twoILi16EEvPiiiiii:
        /* <DEDUP_REMOVED lines=18> */
.L_x_29:
[----:B------:R-:W0:Y:S01]  /*0120*/  S2R R11, SR_TID.Y ;  /* 0x00000000000b7919 */ /* 0x000e220000002200 */
[----:B------:R-:W1:Y:S01]  /*0130*/  LDCU UR5, c[0x0][0x38c] ;  /* 0x00007180ff0577ac */ /* 0x000e620008000800 */
[----:B------:R-:W2:Y:S01]  /*0140*/  S2R R13, SR_TID.X ;  /* 0x00000000000d7919 */ /* 0x000ea20000002100 */
[----:B------:R-:W3:Y:S01]  /*0150*/  LDCU UR4, c[0x0][0x390] ;  /* 0x00007200ff0477ac */ /* 0x000ee20008000800 */
[----:B0-----:R-:W-:Y:S02]  /*0160*/  IMAD R2, R0, 0x10, R11 ;  /* 0x0000001000027824 */ /* 0x001fe400078e020b */
[----:B-1----:R-:W-:Y:S02]  /*0170*/  VIADD R5, R11, UR5 ;  /* 0x000000050b057c36 */ /* 0x002fe40008000000 */
[----:B--2---:R-:W-:Y:S01]  /*0180*/  VIADD R3, R13, UR5 ;  /* 0x000000050d037c36 */ /* 0x004fe20008000000 */
[----:B---3--:R-:W-:-:S03]  /*0190*/  IADD3 R2, PT, PT, R2, UR4, RZ ;  /* 0x0000000402027c10 */ /* 0x008fc6000fffe0ff */
[----:B------:R-:W-:-:S07]  /*01a0*/  IMAD.MOV.U32 R4, RZ, RZ, R3 ;  /* 0x000000ffff047224 */ /* 0x000fce00078e0003 */
.L_x_30:
        /* <DEDUP_REMOVED lines=143> */
[----:B------:R-:W-:Y:S05]  /*0aa0*/  @P0 BRA `(.L_x_33) ;  /* 0x0000000400d40947 */ /* 0x000fea0003800000 */
[----:B------:R1:W-:Y:S01]  /*0ab0*/  STS [R5], R8 ;  /* 0x0000000805007388 */ /* 0x0003e20000000800 */
[----:B------:R-:W-:Y:S01]  /*0ac0*/  IMAD.MOV.U32 R9, RZ, RZ, R8 ;  /* 0x000000ffff097224 */ /* 0x000fe200078e0008 */
[----:B------:R-:W-:Y:S06]  /*0ad0*/  BRA `(.L_x_33) ;  /* 0x0000000400c87947 */ /* 0x000fec0003800000 */
.L_x_32:
        /* <DEDUP_REMOVED lines=114> */
.L_x_33:
[----:B------:R-:W-:Y:S05]  /*1200*/  BSYNC.RECONVERGENT B0 ;  /* 0x0000000000007941 */ /* 0x000fea0003800200 */
.L_x_31:
[----:B------:R-:W-:-:S13]  /*1210*/  ISETP.GE.AND P0, PT, R9, R0, PT ;  /* 0x000000000900720c */ /* 0x000fda0003f06270 */
[----:B------:R-:W-:Y:S05]  /*1220*/  @P0 EXIT ;  /* 0x000000000000094d */ /* 0x000fea0003800000 */
[----:B------:R-:W-:Y:S01]  /*1230*/  STG.E desc[UR8][R2.64], R9 ;  /* 0x0000000902007986 */ /* 0x000fe2000c101908 */
[----:B------:R-:W-:Y:S05]  /*1240*/  EXIT ;  /* 0x000000000000794d */ /* 0x000fea0003800000 */
.L_x_34:
        /* <DEDUP_REMOVED lines=11> */
.L_x_67:


//--------------------- .text._Z9phase_oneILi16EEvPiiii --------------------------
	.section	.text._Z9phase_oneILi16EEvPiiii,"ax",@progbits
	.align	128
        .global         _Z9phase_oneILi16EEvPiiii
        .type           _Z9phase_oneILi16EEvPiiii,@function
        .size           _Z9phase_oneILi16EEvPiiii,(.L_x_68 - _Z9phase_oneILi16EEvPiiii)
        .other          _Z9phase_oneILi16EEvPiiii,@"STO_CUDA_ENTRY STV_DEFAULT"
_Z9phase_oneILi16EEvPiiii:
.text._Z9phase_oneILi16EEvPiiii:
        /* <DEDUP_REMOVED lines=140> */
.L_x_35:
        /* <DEDUP_REMOVED lines=12> */
.L_x_68:


//--------------------- .text._Z13phase_three_vILi8EEvPiiiiiiiii --------------------------
	.section	.text._Z13phase_three_vILi8EEvPiiiiiiiii,"ax",@progbits
	.align	128
        .global         _Z13phase_three_vILi8EEvPiiiiiiiii
        .type           _Z13phase_three_vILi8EEvPiiiiiiiii,@function
        .size           _Z13phase_three_vILi8EEvPiiiiiiiii,(.L_x_69 - _Z13phase_three_vILi8EEvPiiiiiiiii)
        .other          _Z13phase_three_vILi8EEvPiiiiiiiii,@"STO_CUDA_ENTRY STV_DEFAULT"
_Z13phase_three_vILi8EEvPiiiiiiiii:
.text._Z13phase_three_vILi8EEvPiiiiiiiii:
        /* <DEDUP_REMOVED lines=31> */
[----:B--2---:R-:W-:-:S04]  /*01f0*/  @!P1 IMAD.WIDE R2, R9, 0x4, R2 ;  /* 0x0000000409029825 */ /* 0x004fc800078e0202 */
[----:B------:R-:W-:Y:S01]  /*0200*/  IMAD.MOV.U32 R9, RZ, RZ, 0x3b9aca00 ;  /* 0x3b9aca00ff097424 */ /* 0x000fe200078e00ff */
        /* <DEDUP_REMOVED lines=23> */
[----:B------:R-:W-:Y:S04]  /*0380*/  LDS.128 R8, [R13+0x10] ;  /* 0x000010000d087984 */ /* 0x000fe80000000c00 */
[----:B------:R-:W2:Y:S04]  /*0390*/  LDG.E R0, desc[UR8][R2.64] ;  /* 0x0000000802007981 */ /* 0x000ea8000c1e1900 */
[----:B------:R-:W-:Y:S04]  /*03a0*/  LDS R15, [R12] ;  /* 0x000000000c0f7984 */ /* 0x000fe80000000800 */
[----:B------:R-:W0:Y:S04]  /*03b0*/  LDS.128 R4, [R13] ;  /* 0x000000000d047984 */ /* 0x000e280000000c00 */
[----:B------:R-:W1:Y:S04]  /*03c0*/  LDS R14, [R12+0x20] ;  /* 0x000020000c0e7984 */ /* 0x000e680000000800 */
[----:B------:R-:W3:Y:S04]  /*03d0*/  LDS R16, [R12+0x40] ;  /* 0x000040000c107984 */ /* 0x000ee80000000800 */
[----:B------:R-:W4:Y:S04]  /*03e0*/  LDS R17, [R12+0x60] ;  /* 0x000060000c117984 */ /* 0x000f280000000800 */
[----:B------:R-:W5:Y:S04]  /*03f0*/  LDS R18, [R12+0x80] ;  /* 0x000080000c127984 */ /* 0x000f680000000800 */
[----:B------:R-:W5:Y:S04]  /*0400*/  LDS R19, [R12+0xa0] ;  /* 0x0000a0000c137984 */ /* 0x000f680000000800 */
[----:B------:R-:W5:Y:S04]  /*0410*/  LDS R20, [R12+0xc0] ;  /* 0x0000c0000c147984 */ /* 0x000f680000000800 */
[----:B------:R-:W5:Y:S01]  /*0420*/  LDS R21, [R12+0xe0] ;  /* 0x0000e0000c157984 */ /* 0x000f620000000800 */
[----:B0-----:R-:W-:-:S05]  /*0430*/  IMAD.IADD R4, R4, 0x1, R15 ;  /* 0x0000000104047824 */ /* 0x001fca00078e020f */
[----:B-1----:R-:W-:-:S04]  /*0440*/  VIADDMNMX R5, R14, R5, R4, PT ;  /* 0x000000050e057246 */ /* 0x002fc80003800104 */
[----:B---3--:R-:W-:-:S04]  /*0450*/  VIADDMNMX R6, R16, R6, R5, PT ;  /* 0x0000000610067246 */ /* 0x008fc80003800105 */
[----:B----4-:R-:W-:-:S04]  /*0460*/  VIADDMNMX R7, R17, R7, R6, PT ;  /* 0x0000000711077246 */ /* 0x010fc80003800106 */
[----:B-----5:R-:W-:-:S04]  /*0470*/  VIADDMNMX R8, R18, R8, R7, PT ;  /* 0x0000000812087246 */ /* 0x020fc80003800107 */
[----:B------:R-:W-:-:S04]  /*0480*/  VIADDMNMX R9, R19, R9, R8, PT ;  /* 0x0000000913097246 */ /* 0x000fc80003800108 */
[----:B------:R-:W-:-:S04]  /*0490*/  VIADDMNMX R10, R20, R10, R9, PT ;  /* 0x0000000a140a7246 */ /* 0x000fc80003800109 */
[----:B------:R-:W-:-:S04]  /*04a0*/  VIADDMNMX R11, R21, R11, R10, PT ;  /* 0x0000000b150b7246 */ /* 0x000fc8000380010a */
[----:B--2---:R-:W-:-:S13]  /*04b0*/  ISETP.GE.AND P0, PT, R11, R0, PT ;  /* 0x000000000b00720c */ /* 0x004fda0003f06270 */
[----:B------:R-:W-:Y:S05]  /*04c0*/  @P0 EXIT ;  /* 0x000000000000094d */ /* 0x000fea0003800000 */
[----:B------:R-:W-:Y:S01]  /*04d0*/  STG.E desc[UR8][R2.64], R11 ;  /* 0x0000000b02007986 */ /* 0x000fe2000c101908 */
[----:B------:R-:W-:Y:S05]  /*04e0*/  EXIT ;  /* 0x000000000000794d */ /* 0x000fea0003800000 */
.L_x_36:
        /* <DEDUP_REMOVED lines=9> */
.L_x_69:


//--------------------- .text._Z11phase_two_vILi8EEvPiiiiiii --------------------------
	.section	.text._Z11phase_two_vILi8EEvPiiiiiii,"ax",@progbits
	.align	128
        .global         _Z11phase_two_vILi8EEvPiiiiiii
        .type           _Z11phase_two_vILi8EEvPiiiiiii,@function
        .size           _Z11phase_two_vILi8EEvPiiiiiii,(.L_x_70 - _Z11phase_two_vILi8EEvPiiiiiii)
        .other          _Z11phase_two_vILi8EEvPiiiiiii,@"STO_CUDA_ENTRY STV_DEFAULT"
_Z11phase_two_vILi8EEvPiiiiiii:
.text._Z11phase_two_vILi8EEvPiiiiiii:
        /* <DEDUP_REMOVED lines=18> */
[----:B------:R-:W-:-:S08]  /*0120*/  HFMA2 R0, -RZ, RZ, 0.9501953125, -12 ;  /* 0x3b9aca00ff007431 */ /* 0x000fd000000001ff */
        /* <DEDUP_REMOVED lines=73> */
[----:B------:R-:W-:Y:S01]  /*05c0*/  @!P0 IMAD.MOV.U32 R9, RZ, RZ, R10 ;  /* 0x000000ffff098224 */ /* 0x000fe200078e000a */
[----:B------:R0:W-:Y:S04]  /*05d0*/  @!P0 STS [R5], R10 ;  /* 0x0000000a05008388 */ /* 0x0001e80000000800 */
[----:B------:R-:W-:-:S13]  /*05e0*/  ISETP.GE.AND P1, PT, R9, R0, PT ;  /* 0x000000000900720c */ /* 0x000fda0003f26270 */
[----:B0-----:R-:W-:Y:S05]  /*05f0*/  @P1 EXIT ;  /* 0x000000000000194d */ /* 0x001fea0003800000 */
[----:B------:R-:W-:Y:S01]  /*0600*/  STG.E desc[UR8][R2.64], R9 ;  /* 0x0000000902007986 */ /* 0x000fe2000c101908 */
[----:B------:R-:W-:Y:S05]  /*0610*/  EXIT ;  /* 0x000000000000794d */ /* 0x000fea0003800000 */
.L_x_37:
        /* <DEDUP_REMOVED lines=14> */
.L_x_70:


//--------------------- .text._Z13phase_three_hILi8EEvPiiiiiiiii --------------------------
	.section	.text._Z13phase_three_hILi8EEvPiiiiiiiii,"ax",@progbits
	.align	128
        .global         _Z13phase_three_hILi8EEvPiiiiiiiii
        .type           _Z13phase_three_hILi8EEvPiiiiiiiii,@function
        .size           _Z13phase_three_hILi8EEvPiiiiiiiii,(.L_x_71 - _Z13phase_three_hILi8EEvPiiiiiiiii)
        .other          _Z13phase_three_hILi8EEvPiiiiiiiii,@"STO_CUDA_ENTRY STV_DEFAULT"
_Z13phase_three_hILi8EEvPiiiiiiiii:
.text._Z13phase_three_hILi8EEvPiiiiiiiii:
        /* <DEDUP_REMOVED lines=79> */
.L_x_38:
        /* <DEDUP_REMOVED lines=9> */
.L_x_71:


//--------------------- .text._Z11phase_two_hILi8EEvPiiiiiii --------------------------
	.section	.text._Z11phase_two_hILi8EEvPiiiiiii,"ax",@progbits
	.align	128
        .global         _Z11phase_two_hILi8EEvPiiiiiii
        .type           _Z11phase_two_hILi8EEvPiiiiiii,@function
        .size           _Z11phase_two_hILi8EEvPiiiiiii,(.L_x_72 - _Z11phase_two_hILi8EEvPiiiiiii)
        .other          _Z11phase_two_hILi8EEvPiiiiiii,@"STO_CUDA_ENTRY STV_DEFAULT"
_Z11phase_two_hILi8EEvPiiiiiii:
.text._Z11phase_two_hILi8EEvPiiiiiii:
        /* <DEDUP_REMOVED lines=20> */
[----:B------:R-:W-:Y:S02]  /*0140*/  HFMA2 R0, -RZ, RZ, 0.9501953125, -12 ;  /* 0x3b9aca00ff007431 */ /* 0x000fe400000001ff */
[----:B------:R-:W-:-:S05]  /*0150*/  @!P1 IMAD.WIDE R6, R5, 0x4, R6 ;  /* 0x0000000405069825 */ /* 0x000fca00078e0206 */
        /* <DEDUP_REMOVED lines=11> */
[----:B---3--:R0:W-:Y:S04]  /*0210*/  STS [R5], R0 ;  /* 0x0000000005007388 */ /* 0x0081e80000000800 */
[----:B--2---:R0:W-:Y:S01]  /*0220*/  STS [R9], R8 ;  /* 0x0000000809007388 */ /* 0x0041e20000000800 */
        /* <DEDUP_REMOVED lines=63> */
.L_x_39:
        /* <DEDUP_REMOVED lines=14> */
.L_x_72:


//--------------------- .text._Z11phase_threeILi8EEvPiiiiiii --------------------------
	.section	.text._Z11phase_threeILi8EEvPiiiiiii,"ax",@progbits
	.align	128
        .global         _Z11phase_threeILi8EEvPiiiiiii
        .type           _Z11phase_threeILi8EEvPiiiiiii,@function
        .size           _Z11phase_threeILi8EEvPiiiiiii,(.L_x_73 - _Z11phase_threeILi8EEvPiiiiiii)
        .other          _Z11phase_threeILi8EEvPiiiiiii,@"STO_CUDA_ENTRY STV_DEFAULT"
_Z11phase_threeILi8EEvPiiiiiii:
.text._Z11phase_threeILi8EEvPiiiiiii:
        /* <DEDUP_REMOVED lines=78> */
.L_x_40:
        /* <DEDUP_REMOVED lines=10> */
.L_x_73:


//--------------------- .text._Z9phase_twoILi8EEvPiiiiii --------------------------
	.section	.text._Z9phase_twoILi8EEvPiiiiii,"ax",@progbits
	.align	128
        .global         _Z9phase_twoILi8EEvPiiiiii
        .type           _Z9phase_twoILi8EEvPiiiiii,@function
        .size           _Z9phase_twoILi8EEvPiiiiii,(.L_x_74 - _Z9phase_twoILi8EEvPiiiiii)
        .other          _Z9phase_twoILi8EEvPiiiiii,@"STO_CUDA_ENTRY STV_DEFAULT"
_Z9phase_twoILi8EEvPiiiiii:
.text._Z9phase_twoILi8EEvPiiiiii:
        /* <DEDUP_REMOVED lines=18> */
.L_x_41:
[----:B------:R-:W0:Y:S01]  /*0120*/  S2R R11, SR_TID.Y ;  /* 0x00000000000b7919 */ /* 0x000e220000002200 */
[----:B------:R-:W1:Y:S01]  /*0130*/  LDCU UR5, c[0x0][0x38c] ;  /* 0x00007180ff0577ac */ /* 0x000e620008000800 */
[----:B------:R-:W2:Y:S01]  /*0140*/  S2R R13, SR_TID.X ;  /* 0x00000000000d7919 */ /* 0x000ea20000002100 */
[----:B------:R-:W3:Y:S01]  /*0150*/  LDCU UR4, c[0x0][0x390] ;  /* 0x00007200ff0477ac */ /* 0x000ee20008000800 */
[----:B0-----:R-:W-:Y:S01]  /*0160*/  LEA R2, R0, R11, 0x3 ;  /* 0x0000000b00027211 */ /* 0x001fe200078e18ff */
[----:B-1----:R-:W-:Y:S02]  /*0170*/  VIADD R5, R11, UR5 ;  /* 0x000000050b057c36 */ /* 0x002fe40008000000 */
[----:B--2---:R-:W-:Y:S02]  /*0180*/  VIADD R3, R13, UR5 ;  /* 0x000000050d037c36 */ /* 0x004fe40008000000 */
[----:B---3--:R-:W-:Y:S02]  /*0190*/  VIADD R2, R2, UR4 ;  /* 0x0000000402027c36 */ /* 0x008fe40008000000 */
[----:B------:R-:W-:-:S07]  /*01a0*/  IMAD.MOV.U32 R4, RZ, RZ, R3 ;  /* 0x000000ffff047224 */ /* 0x000fce00078e0003 */
.L_x_42:
        /* <DEDUP_REMOVED lines=10> */
[----:B------:R-:W-:Y:S02]  /*0250*/  HFMA2 R0, -RZ, RZ, 0.9501953125, -12 ;  /* 0x3b9aca00ff007431 */ /* 0x000fe400000001ff */
        /* <DEDUP_REMOVED lines=80> */
.L_x_44:
        /* <DEDUP_REMOVED lines=58> */
.L_x_45:
[----:B------:R-:W-:Y:S05]  /*0b00*/  BSYNC.RECONVERGENT B0 ;  /* 0x0000000000007941 */ /* 0x000fea0003800200 */
.L_x_43:
[----:B------:R-:W-:-:S13]  /*0b10*/  ISETP.GE.AND P0, PT, R9, R0, PT ;  /* 0x000000000900720c */ /* 0x000fda0003f06270 */
[----:B------:R-:W-:Y:S05]  /*0b20*/  @P0 EXIT ;  /* 0x000000000000094d */ /* 0x000fea0003800000 */
[----:B------:R-:W-:Y:S01]  /*0b30*/  STG.E desc[UR8][R2.64], R9 ;  /* 0x0000000902007986 */ /* 0x000fe2000c101908 */
[----:B------:R-:W-:Y:S05]  /*0b40*/  EXIT ;  /* 0x000000000000794d */ /* 0x000fea0003800000 */
.L_x_46:
        /* <DEDUP_REMOVED lines=11> */
.L_x_74:


//--------------------- .text._Z9phase_oneILi8EEvPiiii --------------------------
	.section	.text._Z9phase_oneILi8EEvPiiii,"ax",@progbits
	.align	128
        .global         _Z9phase_oneILi8EEvPiiii
        .type           _Z9phase_oneILi8EEvPiiii,@function
        .size           _Z9phase_oneILi8EEvPiiii,(.L_x_75 - _Z9phase_oneILi8EEvPiiii)
        .other          _Z9phase_oneILi8EEvPiiii,@"STO_CUDA_ENTRY STV_DEFAULT"
_Z9phase_oneILi8EEvPiiii:
.text._Z9phase_oneILi8EEvPiiii:
        /* <DEDUP_REMOVED lines=84> */
.L_x_47:
        /* <DEDUP_REMOVED lines=12> */
.L_x_75:


//--------------------- .nv.shared._Z13phase_three_vILi32EEvPiiiiiiiii --------------------------
	.section	.nv.shared._Z13phase_three_vILi32EEvPiiiiiiiii,"aw",@nobits
	.sectionflags	@""
	.align	4
.nv.shared._Z13phase_three_vILi32EEvPiiiiiiiii:
	.zero		9216


//--------------------- .nv.shared.reserved.0     --------------------------
	.section	.nv.shared.reserved.0,"aw",@nobits
	.weak		__nv_reservedSMEM_offset_0_alias
	.size		__nv_reservedSMEM_offset_0_alias, 0, 64
	.other		__nv_reservedSMEM_offset_0_alias,@"STO_CUDA_RESERVED_SHARED STV_DEFAULT"
__nv_reservedSMEM_offset_0_alias:
	.zero		0
	.zero		64


//--------------------- .nv.shared._Z11phase_two_vILi32EEvPiiiiiii --------------------------
	.section	.nv.shared._Z11phase_two_vILi32EEvPiiiiiii,"aw",@nobits
	.sectionflags	@""
	.align	4
.nv.shared._Z11phase_two_vILi32EEvPiiiiiii:
	.zero		9216


//--------------------- .nv.shared._Z13phase_three_hILi32EEvPiiiiiiiii --------------------------
	.section	.nv.shared._Z13phase_three_hILi32EEvPiiiiiiiii,"aw",@nobits
	.sectionflags	@""
	.align	4
.nv.shared._Z13phase_three_hILi32EEvPiiiiiiiii:
	.zero		9216


//--------------------- .nv.shared._Z11phase_two_hILi32EEvPiiiiiii --------------------------
	.section	.nv.shared._Z11phase_two_hILi32EEvPiiiiiii,"aw",@nobits
	.sectionflags	@""
	.align	4
.nv.shared._Z11phase_two_hILi32EEvPiiiiiii:
	.zero		9216


//--------------------- .nv.shared._Z11phase_threeILi32EEvPiiiiiii --------------------------
	.section	.nv.shared._Z11phase_threeILi32EEvPiiiiiii,"aw",@nobits
	.sectionflags	@""
	.align	4
.nv.shared._Z11phase_threeILi32EEvPiiiiiii:
	.zero		9216


//--------------------- .nv.shared._Z9phase_twoILi32EEvPiiiiii --------------------------
	.section	.nv.shared._Z9phase_twoILi32EEvPiiiiii,"aw",@nobits
	.sectionflags	@""
	.align	4
.nv.shared._Z9phase_twoILi32EEvPiiiiii:
	.zero		9216


//--------------------- .nv.shared._Z9phase_oneILi32EEvPiiii --------------------------
	.section	.nv.shared._Z9phase_oneILi32EEvPiiii,"aw",@nobits
	.sectionflags	@""
	.align	4
.nv.shared._Z9phase_oneILi32EEvPiiii:
	.zero		5120


//--------------------- .nv.shared._Z13phase_three_vILi24EEvPiiiiiiiii --------------------------
	.section	.nv.shared._Z13phase_three_vILi24EEvPiiiiiiiii,"aw",@nobits
	.sectionflags	@""
	.align	4
.nv.shared._Z13phase_three_vILi24EEvPiiiiiiiii:
	.zero		5632


//--------------------- .nv.shared._Z11phase_two_vILi24EEvPiiiiiii --------------------------
	.section	.nv.shared._Z11phase_two_vILi24EEvPiiiiiii,"aw",@nobits
	.sectionflags	@""
	.align	4
.nv.shared._Z11phase_two_vILi24EEvPiiiiiii:
	.zero		5632


//--------------------- .nv.shared._Z13phase_three_hILi24EEvPiiiiiiiii --------------------------
	.section	.nv.shared._Z13phase_three_hILi24EEvPiiiiiiiii,"aw",@nobits
	.sectionflags	@""
	.align	4
.nv.shared._Z13phase_three_hILi24EEvPiiiiiiiii:
	.zero		5632


//--------------------- .nv.shared._Z11phase_two_hILi24EEvPiiiiiii --------------------------
	.section	.nv.shared._Z11phase_two_hILi24EEvPiiiiiii,"aw",@nobits
	.sectionflags	@""
	.align	4
.nv.shared._Z11phase_two_hILi24EEvPiiiiiii:
	.zero		5632


//--------------------- .nv.shared._Z11phase_threeILi24EEvPiiiiiii --------------------------
	.section	.nv.shared._Z11phase_threeILi24EEvPiiiiiii,"aw",@nobits
	.sectionflags	@""
	.align	4
.nv.shared._Z11phase_threeILi24EEvPiiiiiii:
	.zero		5632


//--------------------- .nv.shared._Z9phase_twoILi24EEvPiiiiii --------------------------
	.section	.nv.shared._Z9phase_twoILi24EEvPiiiiii,"aw",@nobits
	.sectionflags	@""
	.align	4
.nv.shared._Z9phase_twoILi24EEvPiiiiii:
	.zero		5632


//--------------------- .nv.shared._Z9phase_oneILi24EEvPiiii --------------------------
	.section	.nv.shared._Z9phase_oneILi24EEvPiiii,"aw",@nobits
	.sectionflags	@""
	.align	4
.nv.shared._Z9phase_oneILi24EEvPiiii:
	.zero		3328


//--------------------- .nv.shared._Z13phase_three_vILi16EEvPiiiiiiiii --------------------------
	.section	.nv.shared._Z13phase_three_vILi16EEvPiiiiiiiii,"aw",@nobits
	.sectionflags	@""
	.align	4
.nv.shared._Z13phase_three_vILi16EEvPiiiiiiiii:
	.zero		3072


//--------------------- .nv.shared._Z11phase_two_vILi16EEvPiiiiiii --------------------------
	.section	.nv.shared._Z11phase_two_vILi16EEvPiiiiiii,"aw",@nobits
	.sectionflags	@""
	.align	4
.nv.shared._Z11phase_two_vILi16EEvPiiiiiii:
	.zero		3072


//--------------------- .nv.shared._Z13phase_three_hILi16EEvPiiiiiiiii --------------------------
	.section	.nv.shared._Z13phase_three_hILi16EEvPiiiiiiiii,"aw",@nobits
	.sectionflags	@""
	.align	4
.nv.shared._Z13phase_three_hILi16EEvPiiiiiiiii:
	.zero		3072


//--------------------- .nv.shared._Z11phase_two_hILi16EEvPiiiiiii --------------------------
	.section	.nv.shared._Z11phase_two_hILi16EEvPiiiiiii,"aw",@nobits
	.sectionflags	@""
	.align	4
.nv.shared._Z11phase_two_hILi16EEvPiiiiiii:
	.zero		3072


//--------------------- .nv.shared._Z11phase_threeILi16EEvPiiiiiii --------------------------
	.section	.nv.shared._Z11phase_threeILi16EEvPiiiiiii,"aw",@nobits
	.sectionflags	@""
	.align	4
.nv.shared._Z11phase_threeILi16EEvPiiiiiii:
	.zero		3072


//--------------------- .nv.shared._Z9phase_twoILi16EEvPiiiiii --------------------------
	.section	.nv.shared._Z9phase_twoILi16EEvPiiiiii,"aw",@nobits
	.sectionflags	@""
	.align	4
.nv.shared._Z9phase_twoILi16EEvPiiiiii:
	.zero		3072


//--------------------- .nv.shared._Z9phase_oneILi16EEvPiiii --------------------------
	.section	.nv.shared._Z9phase_oneILi16EEvPiiii,"aw",@nobits
	.sectionflags	@""
	.align	4
.nv.shared._Z9phase_oneILi16EEvPiiii:
	.zero		2048


//--------------------- .nv.shared._Z13phase_three_vILi8EEvPiiiiiiiii --------------------------
	.section	.nv.shared._Z13phase_three_vILi8EEvPiiiiiiiii,"aw",@nobits
	.sectionflags	@""
	.align	4
.nv.shared._Z13phase_three_vILi8EEvPiiiiiiiii:
	.zero		1536


//--------------------- .nv.shared._Z11phase_two_vILi8EEvPiiiiiii --------------------------
	.section	.nv.shared._Z11phase_two_vILi8EEvPiiiiiii,"aw",@nobits
	.sectionflags	@""
	.align	4
.nv.shared._Z11phase_two_vILi8EEvPiiiiiii:
	.zero		1536


//--------------------- .nv.shared._Z13phase_three_hILi8EEvPiiiiiiiii --------------------------
	.section	.nv.shared._Z13phase_three_hILi8EEvPiiiiiiiii,"aw",@nobits
	.sectionflags	@""
	.align	4
.nv.shared._Z13phase_three_hILi8EEvPiiiiiiiii:
	.zero		1536


//--------------------- .nv.shared._Z11phase_two_hILi8EEvPiiiiiii --------------------------
	.section	.nv.shared._Z11phase_two_hILi8EEvPiiiiiii,"aw",@nobits
	.sectionflags	@""
	.align	4
.nv.shared._Z11phase_two_hILi8EEvPiiiiiii:
	.zero		1536


//--------------------- .nv.shared._Z11phase_threeILi8EEvPiiiiiii --------------------------
	.section	.nv.shared._Z11phase_threeILi8EEvPiiiiiii,"aw",@nobits
	.sectionflags	@""
	.align	4
.nv.shared._Z11phase_threeILi8EEvPiiiiiii:
	.zero		1536


//--------------------- .nv.shared._Z9phase_twoILi8EEvPiiiiii --------------------------
	.section	.nv.shared._Z9phase_twoILi8EEvPiiiiii,"aw",@nobits
	.sectionflags	@""
	.align	4
.nv.shared._Z9phase_twoILi8EEvPiiiiii:
	.zero		1536


//--------------------- .nv.shared._Z9phase_oneILi8EEvPiiii --------------------------
	.section	.nv.shared._Z9phase_oneILi8EEvPiiii,"aw",@nobits
	.sectionflags	@""
	.align	4
.nv.shared._Z9phase_oneILi8EEvPiiii:
	.zero		1280


//--------------------- .nv.constant0._Z13phase_three_vILi32EEvPiiiiiiiii --------------------------
	.section	.nv.constant0._Z13phase_three_vILi32EEvPiiiiiiiii,"a",@progbits
	.sectionflags	@""
	.align	4
.nv.constant0._Z13phase_three_vILi32EEvPiiiiiiiii:
	.zero		936


//--------------------- .nv.constant0._Z11phase_two_vILi32EEvPiiiiiii --------------------------
	.section	.nv.constant0._Z11phase_two_vILi32EEvPiiiiiii,"a",@progbits
	.sectionflags	@""
	.align	4
.nv.constant0._Z11phase_two_vILi32EEvPiiiiiii:
	.zero		928


//--------------------- .nv.constant0._Z13phase_three_hILi32EEvPiiiiiiiii --------------------------
	.section	.nv.constant0._Z13phase_three_hILi32EEvPiiiiiiiii,"a",@progbits
	.sectionflags	@""
	.align	4
.nv.constant0._Z13phase_three_hILi32EEvPiiiiiiiii:
	.zero		936


//--------------------- .nv.constant0._Z11phase_two_hILi32EEvPiiiiiii --------------------------
	.section	.nv.constant0._Z11phase_two_hILi32EEvPiiiiiii,"a",@progbits
	.sectionflags	@""
	.align	4
.nv.constant0._Z11phase_two_hILi32EEvPiiiiiii:
	.zero		928


//--------------------- .nv.constant0._Z11phase_threeILi32EEvPiiiiiii --------------------------
	.section	.nv.constant0._Z11phase_threeILi32EEvPiiiiiii,"a",@progbits
	.sectionflags	@""
	.align	4
.nv.constant0._Z11phase_threeILi32EEvPiiiiiii:
	.zero		928


//--------------------- .nv.constant0._Z9phase_twoILi32EEvPiiiiii --------------------------
	.section	.nv.constant0._Z9phase_twoILi32EEvPiiiiii,"a",@progbits
	.sectionflags	@""
	.align	4
.nv.constant0._Z9phase_twoILi32EEvPiiiiii:
	.zero		924


//--------------------- .nv.constant0._Z9phase_oneILi32EEvPiiii --------------------------
	.section	.nv.constant0._Z9phase_oneILi32EEvPiiii,"a",@progbits
	.sectionflags	@""
	.align	4
.nv.constant0._Z9phase_oneILi32EEvPiiii:
	.zero		916


//--------------------- .nv.constant0._Z13phase_three_vILi24EEvPiiiiiiiii --------------------------
	.section	.nv.constant0._Z13phase_three_vILi24EEvPiiiiiiiii,"a",@progbits
	.sectionflags	@""
	.align	4
.nv.constant0._Z13phase_three_vILi24EEvPiiiiiiiii:
	.zero		936


//--------------------- .nv.constant0._Z11phase_two_vILi24EEvPiiiiiii --------------------------
	.section	.nv.constant0._Z11phase_two_vILi24EEvPiiiiiii,"a",@progbits
	.sectionflags	@""
	.align	4
.nv.constant0._Z11phase_two_vILi24EEvPiiiiiii:
	.zero		928


//--------------------- .nv.constant0._Z13phase_three_hILi24EEvPiiiiiiiii --------------------------
	.section	.nv.constant0._Z13phase_three_hILi24EEvPiiiiiiiii,"a",@progbits
	.sectionflags	@""
	.align	4
.nv.constant0._Z13phase_three_hILi24EEvPiiiiiiiii:
	.zero		936


//--------------------- .nv.constant0._Z11phase_two_hILi24EEvPiiiiiii --------------------------
	.section	.nv.constant0._Z11phase_two_hILi24EEvPiiiiiii,"a",@progbits
	.sectionflags	@""
	.align	4
.nv.constant0._Z11phase_two_hILi24EEvPiiiiiii:
	.zero		928


//--------------------- .nv.constant0._Z11phase_threeILi24EEvPiiiiiii --------------------------
	.section	.nv.constant0._Z11phase_threeILi24EEvPiiiiiii,"a",@progbits
	.sectionflags	@""
	.align	4
.nv.constant0._Z11phase_threeILi24EEvPiiiiiii:
	.zero		928


//--------------------- .nv.constant0._Z9phase_twoILi24EEvPiiiiii --------------------------
	.section	.nv.constant0._Z9phase_twoILi24EEvPiiiiii,"a",@progbits
	.sectionflags	@""
	.align	4
.nv.constant0._Z9phase_twoILi24EEvPiiiiii:
	.zero		924


//--------------------- .nv.constant0._Z9phase_oneILi24EEvPiiii --------------------------
	.section	.nv.constant0._Z9phase_oneILi24EEvPiiii,"a",@progbits
	.sectionflags	@""
	.align	4
.nv.constant0._Z9phase_oneILi24EEvPiiii:
	.zero		916


//--------------------- .nv.constant0._Z13phase_three_vILi16EEvPiiiiiiiii --------------------------
	.section	.nv.constant0._Z13phase_three_vILi16EEvPiiiiiiiii,"a",@progbits
	.sectionflags	@""
	.align	4
.nv.constant0._Z13phase_three_vILi16EEvPiiiiiiiii:
	.zero		936


//--------------------- .nv.constant0._Z11phase_two_vILi16EEvPiiiiiii --------------------------
	.section	.nv.constant0._Z11phase_two_vILi16EEvPiiiiiii,"a",@progbits
	.sectionflags	@""
	.align	4
.nv.constant0._Z11phase_two_vILi16EEvPiiiiiii:
	.zero		928


//--------------------- .nv.constant0._Z13phase_three_hILi16EEvPiiiiiiiii --------------------------
	.section	.nv.constant0._Z13phase_three_hILi16EEvPiiiiiiiii,"a",@progbits
	.sectionflags	@""
	.align	4
.nv.constant0._Z13phase_three_hILi16EEvPiiiiiiiii:
	.zero		936


//--------------------- .nv.constant0._Z11phase_two_hILi16EEvPiiiiiii --------------------------
	.section	.nv.constant0._Z11phase_two_hILi16EEvPiiiiiii,"a",@progbits
	.sectionflags	@""
	.align	4
.nv.constant0._Z11phase_two_hILi16EEvPiiiiiii:
	.zero		928


//--------------------- .nv.constant0._Z11phase_threeILi16EEvPiiiiiii --------------------------
	.section	.nv.constant0._Z11phase_threeILi16EEvPiiiiiii,"a",@progbits
	.sectionflags	@""
	.align	4
.nv.constant0._Z11phase_threeILi16EEvPiiiiiii:
	.zero		928


//--------------------- .nv.constant0._Z9phase_twoILi16EEvPiiiiii --------------------------
	.section	.nv.constant0._Z9phase_twoILi16EEvPiiiiii,"a",@progbits
	.sectionflags	@""
	.align	4
.nv.constant0._Z9phase_twoILi16EEvPiiiiii:
	.zero		924


//--------------------- .nv.constant0._Z9phase_oneILi16EEvPiiii --------------------------
	.section	.nv.constant0._Z9phase_oneILi16EEvPiiii,"a",@progbits
	.sectionflags	@""
	.align	4
.nv.constant0._Z9phase_oneILi16EEvPiiii:
	.zero		916


//--------------------- .nv.constant0._Z13phase_three_vILi8EEvPiiiiiiiii --------------------------
	.section	.nv.constant0._Z13phase_three_vILi8EEvPiiiiiiiii,"a",@progbits
	.sectionflags	@""
	.align	4
.nv.constant0._Z13phase_three_vILi8EEvPiiiiiiiii:
	.zero		936


//--------------------- .nv.constant0._Z11phase_two_vILi8EEvPiiiiiii --------------------------
	.section	.nv.constant0._Z11phase_two_vILi8EEvPiiiiiii,"a",@progbits
	.sectionflags	@""
	.align	4
.nv.constant0._Z11phase_two_vILi8EEvPiiiiiii:
	.zero		928


//--------------------- .nv.constant0._Z13phase_three_hILi8EEvPiiiiiiiii --------------------------
	.section	.nv.constant0._Z13phase_three_hILi8EEvPiiiiiiiii,"a",@progbits
	.sectionflags	@""
	.align	4
.nv.constant0._Z13phase_three_hILi8EEvPiiiiiiiii:
	.zero		936


//--------------------- .nv.constant0._Z11phase_two_hILi8EEvPiiiiiii --------------------------
	.section	.nv.constant0._Z11phase_two_hILi8EEvPiiiiiii,"a",@progbits
	.sectionflags	@""
	.align	4
.nv.constant0._Z11phase_two_hILi8EEvPiiiiiii:
	.zero		928


//--------------------- .nv.constant0._Z11phase_threeILi8EEvPiiiiiii --------------------------
	.section	.nv.constant0._Z11phase_threeILi8EEvPiiiiiii,"a",@progbits
	.sectionflags	@""
	.align	4
.nv.constant0._Z11phase_threeILi8EEvPiiiiiii:
	.zero		928


//--------------------- .nv.constant0._Z9phase_twoILi8EEvPiiiiii --------------------------
	.section	.nv.constant0._Z9phase_twoILi8EEvPiiiiii,"a",@progbits
	.sectionflags	@""
	.align	4
.nv.constant0._Z9phase_twoILi8EEvPiiiiii:
	.zero		924


//--------------------- .nv.constant0._Z9phase_oneILi8EEvPiiii --------------------------
	.section	.nv.constant0._Z9phase_oneILi8EEvPiiii,"a",@progbits
	.sectionflags	@""
	.align	4
.nv.constant0._Z9phase_oneILi8EEvPiiii:
	.zero		916


//--------------------- SYMBOLS --------------------------

	.type		.nv.reservedSmem.offset0,@object
	.size		.nv.reservedSmem.offset0,0x4
	.type		.nv.reservedSmem.cap,@object
	.size		.nv.reservedSmem.cap,0x4
